//
// Generated by NVIDIA NVVM Compiler
//
// Compiler Build ID: CL-36424714
// Cuda compilation tools, release 13.0, V13.0.88
// Based on NVVM 20.0.0
//

.version 9.0
.target sm_100
.address_size 64

	// .globl	_Z18brute_force_kernelPhPcPbyi
.global .align 1 .b8 bssid[6] = {196, 233, 132, 166, 17, 232};
.global .align 1 .b8 client_mac[6] = {170, 187, 222, 29, 47, 42};
.global .align 1 .b8 anonce[32] = {119, 170, 62, 252, 9, 125, 90, 132, 217, 102, 0, 194, 48, 15, 126, 210, 92, 87, 114, 206, 238, 110, 144, 71, 94, 231, 19, 81, 45, 219, 165, 38};
.global .align 1 .b8 snonce[32] = {213, 35, 51, 177, 230, 202, 254, 136, 206, 149, 153, 80, 142, 24, 128, 217, 220, 209, 207, 180, 66, 83, 179, 244, 77, 108, 139, 69, 92, 75, 61, 222};
.global .align 1 .b8 eapol[121] = {1, 3, 0, 117, 2, 1, 10, 0, 0, 0, 0, 0, 0, 0, 0, 0, 1, 213, 35, 51, 177, 230, 202, 254, 136, 206, 149, 153, 80, 142, 24, 128, 217, 220, 209, 207, 180, 66, 83, 179, 244, 77, 108, 139, 69, 92, 75, 61, 222, 0, 0, 0, 0, 0, 0, 0, 0, 0, 0, 0, 0, 0, 0, 0, 0, 0, 0, 0, 0, 0, 0, 0, 0, 0, 0, 0, 0, 0, 0, 0, 0, 0, 22, 48, 20, 1, 0, 0, 15, 172, 4, 1, 0, 0, 15, 172, 4, 1, 0, 0, 15, 172, 2, 12};

.visible .entry _Z18brute_force_kernelPhPcPbyi(
	.param .u64 .ptr .align 1 _Z18brute_force_kernelPhPcPbyi_param_0,
	.param .u64 .ptr .align 1 _Z18brute_force_kernelPhPcPbyi_param_1,
	.param .u64 .ptr .align 1 _Z18brute_force_kernelPhPcPbyi_param_2,
	.param .u64 _Z18brute_force_kernelPhPcPbyi_param_3,
	.param .u32 _Z18brute_force_kernelPhPcPbyi_param_4
)
{
	.local .align 16 .b8 	__local_depot0[896];
	.reg .b64 	%SP;
	.reg .b64 	%SPL;
	.reg .pred 	%p<171>;
	.reg .b16 	%rs<550>;
	.reg .b32 	%r<5190>;
	.reg .b64 	%rd<153>;

	mov.u64 	%SPL, __local_depot0;
	ld.param.u64 	%rd37, [_Z18brute_force_kernelPhPcPbyi_param_0];
	ld.param.u64 	%rd38, [_Z18brute_force_kernelPhPcPbyi_param_2];
	ld.param.u64 	%rd39, [_Z18brute_force_kernelPhPcPbyi_param_3];
	ld.param.u32 	%r478, [_Z18brute_force_kernelPhPcPbyi_param_4];
	cvta.to.global.u64 	%rd1, %rd37;
	cvta.to.global.u64 	%rd2, %rd38;
	add.u64 	%rd3, %SPL, 0;
	add.u64 	%rd4, %SPL, 576;
	add.u64 	%rd5, %SPL, 0;
	add.u64 	%rd6, %SPL, 576;
	add.u64 	%rd7, %SPL, 256;
	add.u64 	%rd8, %SPL, 576;
	add.u64 	%rd9, %SPL, 0;
	add.u64 	%rd10, %SPL, 576;
	add.u64 	%rd11, %SPL, 544;
	add.u64 	%rd12, %SPL, 512;
	mov.u32 	%r479, %ctaid.x;
	mov.u32 	%r480, %ntid.x;
	mov.u32 	%r481, %tid.x;
	mad.lo.s32 	%r482, %r479, %r480, %r481;
	cvt.s64.s32 	%rd50, %r482;
	add.s64 	%rd13, %rd39, %rd50;
	setp.ge.s32 	%p7, %r482, %r478;
	@%p7 bra 	$L__BB0_305;
	ld.global.u8 	%rs205, [%rd2];
	setp.ne.s16 	%p8, %rs205, 0;
	@%p8 bra 	$L__BB0_305;
	mul.hi.u64 	%rd51, %rd13, -3689348814741910323;
	shr.u64 	%rd52, %rd51, 3;
	mul.lo.s64 	%rd53, %rd52, 10;
	sub.s64 	%rd54, %rd13, %rd53;
	cvt.u16.u64 	%rs206, %rd54;
	add.s16 	%rs1, %rs206, 48;
	mul.hi.u64 	%rd55, %rd52, 1844674407370955162;
	mul.lo.s64 	%rd56, %rd55, 10;
	sub.s64 	%rd57, %rd52, %rd56;
	cvt.u16.u64 	%rs207, %rd57;
	or.b16  	%rs2, %rs207, 48;
	shr.u64 	%rd58, %rd13, 2;
	mul.hi.u64 	%rd59, %rd58, 2951479051793528259;
	shr.u64 	%rd60, %rd59, 2;
	mul.hi.u64 	%rd61, %rd60, 1844674407370955162;
	mul.lo.s64 	%rd62, %rd61, 10;
	sub.s64 	%rd63, %rd60, %rd62;
	cvt.u16.u64 	%rs208, %rd63;
	or.b16  	%rs3, %rs208, 48;
	shr.u64 	%rd64, %rd13, 3;
	mul.hi.u64 	%rd65, %rd64, 2361183241434822607;
	shr.u64 	%rd66, %rd65, 4;
	mul.hi.u64 	%rd67, %rd66, 1844674407370955162;
	mul.lo.s64 	%rd68, %rd67, 10;
	sub.s64 	%rd69, %rd66, %rd68;
	cvt.u16.u64 	%rs209, %rd69;
	or.b16  	%rs4, %rs209, 48;
	mul.hi.u64 	%rd70, %rd13, 3777893186295716171;
	shr.u64 	%rd71, %rd70, 11;
	mul.hi.u64 	%rd72, %rd71, 1844674407370955162;
	mul.lo.s64 	%rd73, %rd72, 10;
	sub.s64 	%rd74, %rd71, %rd73;
	cvt.u16.u64 	%rs210, %rd74;
	or.b16  	%rs5, %rs210, 48;
	shr.u64 	%rd75, %rd13, 5;
	mul.hi.u64 	%rd76, %rd75, 755578637259143235;
	shr.u64 	%rd77, %rd76, 7;
	mul.hi.u64 	%rd78, %rd77, 1844674407370955162;
	mul.lo.s64 	%rd79, %rd78, 10;
	sub.s64 	%rd80, %rd77, %rd79;
	cvt.u16.u64 	%rs211, %rd80;
	or.b16  	%rs6, %rs211, 48;
	mul.hi.u64 	%rd81, %rd13, 4835703278458516699;
	shr.u64 	%rd82, %rd81, 18;
	mul.hi.u64 	%rd83, %rd82, 1844674407370955162;
	mul.lo.s64 	%rd84, %rd83, 10;
	sub.s64 	%rd85, %rd82, %rd84;
	cvt.u16.u64 	%rs212, %rd85;
	or.b16  	%rs7, %rs212, 48;
	mul.hi.u64 	%rd86, %rd13, -2972493582642298179;
	shr.u64 	%rd87, %rd86, 23;
	mul.hi.u64 	%rd88, %rd87, 1844674407370955162;
	mul.lo.s64 	%rd89, %rd88, 10;
	sub.s64 	%rd90, %rd87, %rd89;
	cvt.u16.u64 	%rs213, %rd90;
	or.b16  	%rs8, %rs213, 48;
	xor.b16  	%rs9, %rs8, 54;
	xor.b16  	%rs10, %rs8, 92;
	xor.b16  	%rs11, %rs7, 54;
	xor.b16  	%rs12, %rs7, 92;
	xor.b16  	%rs13, %rs6, 54;
	xor.b16  	%rs14, %rs6, 92;
	xor.b16  	%rs15, %rs5, 54;
	xor.b16  	%rs16, %rs5, 92;
	xor.b16  	%rs17, %rs4, 54;
	xor.b16  	%rs18, %rs4, 92;
	xor.b16  	%rs19, %rs3, 54;
	xor.b16  	%rs20, %rs3, 92;
	xor.b16  	%rs21, %rs2, 54;
	xor.b16  	%rs22, %rs2, 92;
	xor.b16  	%rs23, %rs1, 54;
	xor.b16  	%rs24, %rs1, 92;
	mov.b32 	%r5020, 1;
	mov.b32 	%r5019, 31;
	cvt.u32.u16 	%r492, %rs23;
	cvt.u32.u16 	%r493, %rs21;
	prmt.b32 	%r494, %r493, %r492, 0x3340U;
	cvt.u32.u16 	%r495, %rs19;
	cvt.u32.u16 	%r496, %rs17;
	prmt.b32 	%r497, %r496, %r495, 0x3340U;
	prmt.b32 	%r498, %r497, %r494, 0x5410U;
	cvt.u32.u16 	%r499, %rs15;
	cvt.u32.u16 	%r500, %rs13;
	prmt.b32 	%r501, %r500, %r499, 0x3340U;
	cvt.u32.u16 	%r502, %rs11;
	cvt.u32.u16 	%r503, %rs9;
	prmt.b32 	%r504, %r503, %r502, 0x3340U;
	prmt.b32 	%r505, %r504, %r501, 0x5410U;
	prmt.b32 	%r1003, %r1004, %r1005, 0x3340U;
	prmt.b32 	%r2589, %r2590, %r2591, 0x3340U;
$L__BB0_3:
	min.u32 	%r490, %r5019, 19;
	add.s32 	%r3, %r490, 1;
	mov.b32 	%r491, 0;
	st.local.v4.b32 	[%rd3], {%r491, %r491, %r491, %r491};
	st.local.v4.b32 	[%rd3+16], {%r491, %r491, %r491, %r491};
	st.local.v4.b32 	[%rd3+32], {%r491, %r491, %r491, %r491};
	st.local.v4.b32 	[%rd3+48], {%r491, %r491, %r491, %r491};
	st.local.v4.b32 	[%rd3+64], {%r491, %r491, %r491, %r491};
	st.local.v4.b32 	[%rd3+80], {%r491, %r491, %r491, %r491};
	st.local.v4.b32 	[%rd3+96], {%r491, %r491, %r491, %r491};
	st.local.v4.b32 	[%rd3+112], {%r491, %r491, %r491, %r491};
	st.local.v4.b32 	[%rd3+128], {%r491, %r491, %r491, %r491};
	st.local.v4.b32 	[%rd3+144], {%r491, %r491, %r491, %r491};
	st.local.v4.b32 	[%rd3+160], {%r491, %r491, %r491, %r491};
	st.local.v4.b32 	[%rd3+176], {%r491, %r491, %r491, %r491};
	st.local.v4.b32 	[%rd3+192], {%r491, %r491, %r491, %r491};
	st.local.v4.b32 	[%rd3+208], {%r491, %r491, %r491, %r491};
	st.local.v4.b32 	[%rd3+224], {%r491, %r491, %r491, %r491};
	st.local.v4.b32 	[%rd3+240], {%r491, %r491, %r491, %r491};
	mov.b32 	%r506, 909522486;
	st.local.v4.b32 	[%rd3], {%r505, %r498, %r506, %r506};
	st.local.v4.b32 	[%rd3+16], {%r506, %r506, %r506, %r506};
	st.local.v4.b32 	[%rd3+32], {%r506, %r506, %r506, %r506};
	st.local.v4.b32 	[%rd3+48], {%r506, %r506, %r506, %r506};
	mov.b32 	%r507, 1162103123;
	mov.b32 	%r508, 1263681860;
	st.local.v2.b32 	[%rd3+64], {%r508, %r507};
	prmt.b32 	%r509, %r491, %r5020, 0x3340U;
	prmt.b32 	%r510, %r491, 0, 0x3340U;
	prmt.b32 	%r511, %r510, %r509, 0x5410U;
	st.local.u32 	[%rd3+72], %r511;
	mov.b16 	%rs214, 128;
	st.local.u8 	[%rd3+76], %rs214;
	mov.b32 	%r512, 1610743808;
	st.local.v2.b32 	[%rd3+120], {%r491, %r512};
	mov.b64 	%rd145, 0;
	mov.pred 	%p165, -1;
	mov.b32 	%r5025, -1009589776;
	mov.b32 	%r5024, 271733878;
	mov.b32 	%r5023, -1732584194;
	mov.b32 	%r5022, -271733879;
	mov.b32 	%r5021, 1732584193;
$L__BB0_4:
	mov.pred 	%p1, %p165;
	add.s64 	%rd92, %rd3, %rd145;
	ld.local.u8 	%r514, [%rd92];
	shl.b32 	%r515, %r514, 24;
	ld.local.u8 	%r516, [%rd92+1];
	shl.b32 	%r517, %r516, 16;
	or.b32  	%r518, %r517, %r515;
	ld.local.u8 	%rs215, [%rd92+2];
	mul.wide.u16 	%r519, %rs215, 256;
	or.b32  	%r520, %r518, %r519;
	ld.local.u8 	%r521, [%rd92+3];
	or.b32  	%r522, %r520, %r521;
	ld.local.u8 	%r523, [%rd92+4];
	shl.b32 	%r524, %r523, 24;
	ld.local.u8 	%r525, [%rd92+5];
	shl.b32 	%r526, %r525, 16;
	or.b32  	%r527, %r526, %r524;
	ld.local.u8 	%rs216, [%rd92+6];
	mul.wide.u16 	%r528, %rs216, 256;
	or.b32  	%r529, %r527, %r528;
	ld.local.u8 	%r530, [%rd92+7];
	or.b32  	%r531, %r529, %r530;
	ld.local.u8 	%r532, [%rd92+8];
	shl.b32 	%r533, %r532, 24;
	ld.local.u8 	%r534, [%rd92+9];
	shl.b32 	%r535, %r534, 16;
	or.b32  	%r536, %r535, %r533;
	ld.local.u8 	%rs217, [%rd92+10];
	mul.wide.u16 	%r537, %rs217, 256;
	or.b32  	%r538, %r536, %r537;
	ld.local.u8 	%r539, [%rd92+11];
	or.b32  	%r540, %r538, %r539;
	ld.local.u8 	%r541, [%rd92+12];
	shl.b32 	%r542, %r541, 24;
	ld.local.u8 	%r543, [%rd92+13];
	shl.b32 	%r544, %r543, 16;
	or.b32  	%r545, %r544, %r542;
	ld.local.u8 	%rs218, [%rd92+14];
	mul.wide.u16 	%r546, %rs218, 256;
	or.b32  	%r547, %r545, %r546;
	ld.local.u8 	%r548, [%rd92+15];
	or.b32  	%r549, %r547, %r548;
	st.local.v4.u32 	[%rd4], {%r522, %r531, %r540, %r549};
	ld.local.u8 	%r550, [%rd92+16];
	shl.b32 	%r551, %r550, 24;
	ld.local.u8 	%r552, [%rd92+17];
	shl.b32 	%r553, %r552, 16;
	or.b32  	%r554, %r553, %r551;
	ld.local.u8 	%rs219, [%rd92+18];
	mul.wide.u16 	%r555, %rs219, 256;
	or.b32  	%r556, %r554, %r555;
	ld.local.u8 	%r557, [%rd92+19];
	or.b32  	%r558, %r556, %r557;
	ld.local.u8 	%r559, [%rd92+20];
	shl.b32 	%r560, %r559, 24;
	ld.local.u8 	%r561, [%rd92+21];
	shl.b32 	%r562, %r561, 16;
	or.b32  	%r563, %r562, %r560;
	ld.local.u8 	%rs220, [%rd92+22];
	mul.wide.u16 	%r564, %rs220, 256;
	or.b32  	%r565, %r563, %r564;
	ld.local.u8 	%r566, [%rd92+23];
	or.b32  	%r567, %r565, %r566;
	ld.local.u8 	%r568, [%rd92+24];
	shl.b32 	%r569, %r568, 24;
	ld.local.u8 	%r570, [%rd92+25];
	shl.b32 	%r571, %r570, 16;
	or.b32  	%r572, %r571, %r569;
	ld.local.u8 	%rs221, [%rd92+26];
	mul.wide.u16 	%r573, %rs221, 256;
	or.b32  	%r574, %r572, %r573;
	ld.local.u8 	%r575, [%rd92+27];
	or.b32  	%r576, %r574, %r575;
	ld.local.u8 	%r577, [%rd92+28];
	shl.b32 	%r578, %r577, 24;
	ld.local.u8 	%r579, [%rd92+29];
	shl.b32 	%r580, %r579, 16;
	or.b32  	%r581, %r580, %r578;
	ld.local.u8 	%rs222, [%rd92+30];
	mul.wide.u16 	%r582, %rs222, 256;
	or.b32  	%r583, %r581, %r582;
	ld.local.u8 	%r584, [%rd92+31];
	or.b32  	%r585, %r583, %r584;
	st.local.v4.u32 	[%rd4+16], {%r558, %r567, %r576, %r585};
	ld.local.u8 	%r586, [%rd92+32];
	shl.b32 	%r587, %r586, 24;
	ld.local.u8 	%r588, [%rd92+33];
	shl.b32 	%r589, %r588, 16;
	or.b32  	%r590, %r589, %r587;
	ld.local.u8 	%rs223, [%rd92+34];
	mul.wide.u16 	%r591, %rs223, 256;
	or.b32  	%r592, %r590, %r591;
	ld.local.u8 	%r593, [%rd92+35];
	or.b32  	%r594, %r592, %r593;
	ld.local.u8 	%r595, [%rd92+36];
	shl.b32 	%r596, %r595, 24;
	ld.local.u8 	%r597, [%rd92+37];
	shl.b32 	%r598, %r597, 16;
	or.b32  	%r599, %r598, %r596;
	ld.local.u8 	%rs224, [%rd92+38];
	mul.wide.u16 	%r600, %rs224, 256;
	or.b32  	%r601, %r599, %r600;
	ld.local.u8 	%r602, [%rd92+39];
	or.b32  	%r603, %r601, %r602;
	ld.local.u8 	%r604, [%rd92+40];
	shl.b32 	%r605, %r604, 24;
	ld.local.u8 	%r606, [%rd92+41];
	shl.b32 	%r607, %r606, 16;
	or.b32  	%r608, %r607, %r605;
	ld.local.u8 	%rs225, [%rd92+42];
	mul.wide.u16 	%r609, %rs225, 256;
	or.b32  	%r610, %r608, %r609;
	ld.local.u8 	%r611, [%rd92+43];
	or.b32  	%r612, %r610, %r611;
	ld.local.u8 	%r613, [%rd92+44];
	shl.b32 	%r614, %r613, 24;
	ld.local.u8 	%r615, [%rd92+45];
	shl.b32 	%r616, %r615, 16;
	or.b32  	%r617, %r616, %r614;
	ld.local.u8 	%rs226, [%rd92+46];
	mul.wide.u16 	%r618, %rs226, 256;
	or.b32  	%r619, %r617, %r618;
	ld.local.u8 	%r620, [%rd92+47];
	or.b32  	%r621, %r619, %r620;
	st.local.v4.u32 	[%rd4+32], {%r594, %r603, %r612, %r621};
	ld.local.u8 	%r622, [%rd92+48];
	shl.b32 	%r623, %r622, 24;
	ld.local.u8 	%r624, [%rd92+49];
	shl.b32 	%r625, %r624, 16;
	or.b32  	%r626, %r625, %r623;
	ld.local.u8 	%rs227, [%rd92+50];
	mul.wide.u16 	%r627, %rs227, 256;
	or.b32  	%r628, %r626, %r627;
	ld.local.u8 	%r629, [%rd92+51];
	or.b32  	%r630, %r628, %r629;
	ld.local.u8 	%r631, [%rd92+52];
	shl.b32 	%r632, %r631, 24;
	ld.local.u8 	%r633, [%rd92+53];
	shl.b32 	%r634, %r633, 16;
	or.b32  	%r635, %r634, %r632;
	ld.local.u8 	%rs228, [%rd92+54];
	mul.wide.u16 	%r636, %rs228, 256;
	or.b32  	%r637, %r635, %r636;
	ld.local.u8 	%r638, [%rd92+55];
	or.b32  	%r639, %r637, %r638;
	ld.local.u8 	%r640, [%rd92+56];
	shl.b32 	%r641, %r640, 24;
	ld.local.u8 	%r642, [%rd92+57];
	shl.b32 	%r643, %r642, 16;
	or.b32  	%r644, %r643, %r641;
	ld.local.u8 	%rs229, [%rd92+58];
	mul.wide.u16 	%r645, %rs229, 256;
	or.b32  	%r646, %r644, %r645;
	ld.local.u8 	%r647, [%rd92+59];
	or.b32  	%r648, %r646, %r647;
	ld.local.u8 	%r649, [%rd92+60];
	shl.b32 	%r650, %r649, 24;
	ld.local.u8 	%r651, [%rd92+61];
	shl.b32 	%r652, %r651, 16;
	or.b32  	%r653, %r652, %r650;
	ld.local.u8 	%rs230, [%rd92+62];
	mul.wide.u16 	%r654, %rs230, 256;
	or.b32  	%r655, %r653, %r654;
	ld.local.u8 	%r656, [%rd92+63];
	or.b32  	%r657, %r655, %r656;
	st.local.v4.u32 	[%rd4+48], {%r630, %r639, %r648, %r657};
	xor.b32  	%r658, %r594, %r639;
	xor.b32  	%r659, %r658, %r540;
	xor.b32  	%r660, %r659, %r522;
	shf.l.wrap.b32 	%r661, %r660, %r660, 1;
	xor.b32  	%r662, %r603, %r648;
	xor.b32  	%r663, %r662, %r549;
	xor.b32  	%r664, %r663, %r531;
	shf.l.wrap.b32 	%r665, %r664, %r664, 1;
	xor.b32  	%r666, %r612, %r657;
	xor.b32  	%r667, %r666, %r558;
	xor.b32  	%r668, %r667, %r540;
	shf.l.wrap.b32 	%r669, %r668, %r668, 1;
	xor.b32  	%r670, %r621, %r661;
	xor.b32  	%r671, %r670, %r567;
	xor.b32  	%r672, %r671, %r549;
	shf.l.wrap.b32 	%r673, %r672, %r672, 1;
	st.local.v4.u32 	[%rd4+64], {%r661, %r665, %r669, %r673};
	xor.b32  	%r674, %r630, %r665;
	xor.b32  	%r675, %r674, %r576;
	xor.b32  	%r676, %r675, %r558;
	shf.l.wrap.b32 	%r677, %r676, %r676, 1;
	xor.b32  	%r678, %r639, %r669;
	xor.b32  	%r679, %r678, %r585;
	xor.b32  	%r680, %r679, %r567;
	shf.l.wrap.b32 	%r681, %r680, %r680, 1;
	xor.b32  	%r682, %r648, %r673;
	xor.b32  	%r683, %r682, %r594;
	xor.b32  	%r684, %r683, %r576;
	shf.l.wrap.b32 	%r685, %r684, %r684, 1;
	xor.b32  	%r686, %r657, %r677;
	xor.b32  	%r687, %r686, %r603;
	xor.b32  	%r688, %r687, %r585;
	shf.l.wrap.b32 	%r689, %r688, %r688, 1;
	st.local.v4.u32 	[%rd4+80], {%r677, %r681, %r685, %r689};
	xor.b32  	%r690, %r661, %r681;
	xor.b32  	%r691, %r690, %r612;
	xor.b32  	%r692, %r691, %r594;
	shf.l.wrap.b32 	%r693, %r692, %r692, 1;
	xor.b32  	%r694, %r665, %r685;
	xor.b32  	%r695, %r694, %r621;
	xor.b32  	%r696, %r695, %r603;
	shf.l.wrap.b32 	%r697, %r696, %r696, 1;
	xor.b32  	%r698, %r669, %r689;
	xor.b32  	%r699, %r698, %r630;
	xor.b32  	%r700, %r699, %r612;
	shf.l.wrap.b32 	%r701, %r700, %r700, 1;
	xor.b32  	%r702, %r673, %r693;
	xor.b32  	%r703, %r702, %r639;
	xor.b32  	%r704, %r703, %r621;
	shf.l.wrap.b32 	%r705, %r704, %r704, 1;
	st.local.v4.u32 	[%rd4+96], {%r693, %r697, %r701, %r705};
	xor.b32  	%r706, %r677, %r697;
	xor.b32  	%r707, %r706, %r648;
	xor.b32  	%r708, %r707, %r630;
	shf.l.wrap.b32 	%r709, %r708, %r708, 1;
	xor.b32  	%r710, %r681, %r701;
	xor.b32  	%r711, %r710, %r657;
	xor.b32  	%r712, %r711, %r639;
	shf.l.wrap.b32 	%r713, %r712, %r712, 1;
	xor.b32  	%r714, %r685, %r705;
	xor.b32  	%r715, %r714, %r661;
	xor.b32  	%r716, %r715, %r648;
	shf.l.wrap.b32 	%r717, %r716, %r716, 1;
	xor.b32  	%r718, %r689, %r709;
	xor.b32  	%r719, %r718, %r665;
	xor.b32  	%r720, %r719, %r657;
	shf.l.wrap.b32 	%r721, %r720, %r720, 1;
	st.local.v4.u32 	[%rd4+112], {%r709, %r713, %r717, %r721};
	xor.b32  	%r722, %r693, %r713;
	xor.b32  	%r723, %r722, %r669;
	xor.b32  	%r724, %r723, %r661;
	shf.l.wrap.b32 	%r725, %r724, %r724, 1;
	xor.b32  	%r726, %r697, %r717;
	xor.b32  	%r727, %r726, %r673;
	xor.b32  	%r728, %r727, %r665;
	shf.l.wrap.b32 	%r729, %r728, %r728, 1;
	xor.b32  	%r730, %r701, %r721;
	xor.b32  	%r731, %r730, %r677;
	xor.b32  	%r732, %r731, %r669;
	shf.l.wrap.b32 	%r733, %r732, %r732, 1;
	xor.b32  	%r734, %r705, %r725;
	xor.b32  	%r735, %r734, %r681;
	xor.b32  	%r736, %r735, %r673;
	shf.l.wrap.b32 	%r737, %r736, %r736, 1;
	st.local.v4.u32 	[%rd4+128], {%r725, %r729, %r733, %r737};
	xor.b32  	%r738, %r709, %r729;
	xor.b32  	%r739, %r738, %r685;
	xor.b32  	%r740, %r739, %r677;
	shf.l.wrap.b32 	%r741, %r740, %r740, 1;
	xor.b32  	%r742, %r713, %r733;
	xor.b32  	%r743, %r742, %r689;
	xor.b32  	%r744, %r743, %r681;
	shf.l.wrap.b32 	%r745, %r744, %r744, 1;
	xor.b32  	%r746, %r717, %r737;
	xor.b32  	%r747, %r746, %r693;
	xor.b32  	%r748, %r747, %r685;
	shf.l.wrap.b32 	%r749, %r748, %r748, 1;
	xor.b32  	%r750, %r721, %r741;
	xor.b32  	%r751, %r750, %r697;
	xor.b32  	%r752, %r751, %r689;
	shf.l.wrap.b32 	%r753, %r752, %r752, 1;
	st.local.v4.u32 	[%rd4+144], {%r741, %r745, %r749, %r753};
	xor.b32  	%r754, %r725, %r745;
	xor.b32  	%r755, %r754, %r701;
	xor.b32  	%r756, %r755, %r693;
	shf.l.wrap.b32 	%r757, %r756, %r756, 1;
	xor.b32  	%r758, %r729, %r749;
	xor.b32  	%r759, %r758, %r705;
	xor.b32  	%r760, %r759, %r697;
	shf.l.wrap.b32 	%r761, %r760, %r760, 1;
	xor.b32  	%r762, %r733, %r753;
	xor.b32  	%r763, %r762, %r709;
	xor.b32  	%r764, %r763, %r701;
	shf.l.wrap.b32 	%r765, %r764, %r764, 1;
	xor.b32  	%r766, %r737, %r757;
	xor.b32  	%r767, %r766, %r713;
	xor.b32  	%r768, %r767, %r705;
	shf.l.wrap.b32 	%r769, %r768, %r768, 1;
	st.local.v4.u32 	[%rd4+160], {%r757, %r761, %r765, %r769};
	xor.b32  	%r770, %r741, %r761;
	xor.b32  	%r771, %r770, %r717;
	xor.b32  	%r772, %r771, %r709;
	shf.l.wrap.b32 	%r773, %r772, %r772, 1;
	xor.b32  	%r774, %r745, %r765;
	xor.b32  	%r775, %r774, %r721;
	xor.b32  	%r776, %r775, %r713;
	shf.l.wrap.b32 	%r777, %r776, %r776, 1;
	xor.b32  	%r778, %r749, %r769;
	xor.b32  	%r779, %r778, %r725;
	xor.b32  	%r780, %r779, %r717;
	shf.l.wrap.b32 	%r781, %r780, %r780, 1;
	xor.b32  	%r782, %r753, %r773;
	xor.b32  	%r783, %r782, %r729;
	xor.b32  	%r784, %r783, %r721;
	shf.l.wrap.b32 	%r785, %r784, %r784, 1;
	st.local.v4.u32 	[%rd4+176], {%r773, %r777, %r781, %r785};
	xor.b32  	%r786, %r757, %r777;
	xor.b32  	%r787, %r786, %r733;
	xor.b32  	%r788, %r787, %r725;
	shf.l.wrap.b32 	%r789, %r788, %r788, 1;
	xor.b32  	%r790, %r761, %r781;
	xor.b32  	%r791, %r790, %r737;
	xor.b32  	%r792, %r791, %r729;
	shf.l.wrap.b32 	%r793, %r792, %r792, 1;
	xor.b32  	%r794, %r765, %r785;
	xor.b32  	%r795, %r794, %r741;
	xor.b32  	%r796, %r795, %r733;
	shf.l.wrap.b32 	%r797, %r796, %r796, 1;
	xor.b32  	%r798, %r769, %r789;
	xor.b32  	%r799, %r798, %r745;
	xor.b32  	%r800, %r799, %r737;
	shf.l.wrap.b32 	%r801, %r800, %r800, 1;
	st.local.v4.u32 	[%rd4+192], {%r789, %r793, %r797, %r801};
	xor.b32  	%r802, %r773, %r793;
	xor.b32  	%r803, %r802, %r749;
	xor.b32  	%r804, %r803, %r741;
	shf.l.wrap.b32 	%r805, %r804, %r804, 1;
	xor.b32  	%r806, %r777, %r797;
	xor.b32  	%r807, %r806, %r753;
	xor.b32  	%r808, %r807, %r745;
	shf.l.wrap.b32 	%r809, %r808, %r808, 1;
	xor.b32  	%r810, %r781, %r801;
	xor.b32  	%r811, %r810, %r757;
	xor.b32  	%r812, %r811, %r749;
	shf.l.wrap.b32 	%r813, %r812, %r812, 1;
	xor.b32  	%r814, %r785, %r805;
	xor.b32  	%r815, %r814, %r761;
	xor.b32  	%r816, %r815, %r753;
	shf.l.wrap.b32 	%r817, %r816, %r816, 1;
	st.local.v4.u32 	[%rd4+208], {%r805, %r809, %r813, %r817};
	xor.b32  	%r818, %r789, %r809;
	xor.b32  	%r819, %r818, %r765;
	xor.b32  	%r820, %r819, %r757;
	shf.l.wrap.b32 	%r821, %r820, %r820, 1;
	xor.b32  	%r822, %r793, %r813;
	xor.b32  	%r823, %r822, %r769;
	xor.b32  	%r824, %r823, %r761;
	shf.l.wrap.b32 	%r825, %r824, %r824, 1;
	xor.b32  	%r826, %r797, %r817;
	xor.b32  	%r827, %r826, %r773;
	xor.b32  	%r828, %r827, %r765;
	shf.l.wrap.b32 	%r829, %r828, %r828, 1;
	xor.b32  	%r830, %r801, %r821;
	xor.b32  	%r831, %r830, %r777;
	xor.b32  	%r832, %r831, %r769;
	shf.l.wrap.b32 	%r833, %r832, %r832, 1;
	st.local.v4.u32 	[%rd4+224], {%r821, %r825, %r829, %r833};
	xor.b32  	%r834, %r805, %r825;
	xor.b32  	%r835, %r834, %r781;
	xor.b32  	%r836, %r835, %r773;
	shf.l.wrap.b32 	%r837, %r836, %r836, 1;
	xor.b32  	%r838, %r809, %r829;
	xor.b32  	%r839, %r838, %r785;
	xor.b32  	%r840, %r839, %r777;
	shf.l.wrap.b32 	%r841, %r840, %r840, 1;
	xor.b32  	%r842, %r813, %r833;
	xor.b32  	%r843, %r842, %r789;
	xor.b32  	%r844, %r843, %r781;
	shf.l.wrap.b32 	%r845, %r844, %r844, 1;
	xor.b32  	%r846, %r817, %r837;
	xor.b32  	%r847, %r846, %r793;
	xor.b32  	%r848, %r847, %r785;
	shf.l.wrap.b32 	%r849, %r848, %r848, 1;
	st.local.v4.u32 	[%rd4+240], {%r837, %r841, %r845, %r849};
	xor.b32  	%r850, %r821, %r841;
	xor.b32  	%r851, %r850, %r797;
	xor.b32  	%r852, %r851, %r789;
	shf.l.wrap.b32 	%r853, %r852, %r852, 1;
	xor.b32  	%r854, %r825, %r845;
	xor.b32  	%r855, %r854, %r801;
	xor.b32  	%r856, %r855, %r793;
	shf.l.wrap.b32 	%r857, %r856, %r856, 1;
	xor.b32  	%r858, %r829, %r849;
	xor.b32  	%r859, %r858, %r805;
	xor.b32  	%r860, %r859, %r797;
	shf.l.wrap.b32 	%r861, %r860, %r860, 1;
	xor.b32  	%r862, %r833, %r853;
	xor.b32  	%r863, %r862, %r809;
	xor.b32  	%r864, %r863, %r801;
	shf.l.wrap.b32 	%r865, %r864, %r864, 1;
	st.local.v4.u32 	[%rd4+256], {%r853, %r857, %r861, %r865};
	xor.b32  	%r866, %r837, %r857;
	xor.b32  	%r867, %r866, %r813;
	xor.b32  	%r868, %r867, %r805;
	shf.l.wrap.b32 	%r869, %r868, %r868, 1;
	xor.b32  	%r870, %r841, %r861;
	xor.b32  	%r871, %r870, %r817;
	xor.b32  	%r872, %r871, %r809;
	shf.l.wrap.b32 	%r873, %r872, %r872, 1;
	xor.b32  	%r874, %r845, %r865;
	xor.b32  	%r875, %r874, %r821;
	xor.b32  	%r876, %r875, %r813;
	shf.l.wrap.b32 	%r877, %r876, %r876, 1;
	xor.b32  	%r878, %r849, %r869;
	xor.b32  	%r879, %r878, %r825;
	xor.b32  	%r880, %r879, %r817;
	shf.l.wrap.b32 	%r881, %r880, %r880, 1;
	st.local.v4.u32 	[%rd4+272], {%r869, %r873, %r877, %r881};
	xor.b32  	%r882, %r853, %r873;
	xor.b32  	%r883, %r882, %r829;
	xor.b32  	%r884, %r883, %r821;
	shf.l.wrap.b32 	%r885, %r884, %r884, 1;
	xor.b32  	%r886, %r857, %r877;
	xor.b32  	%r887, %r886, %r833;
	xor.b32  	%r888, %r887, %r825;
	shf.l.wrap.b32 	%r889, %r888, %r888, 1;
	xor.b32  	%r890, %r861, %r881;
	xor.b32  	%r891, %r890, %r837;
	xor.b32  	%r892, %r891, %r829;
	shf.l.wrap.b32 	%r893, %r892, %r892, 1;
	xor.b32  	%r894, %r865, %r885;
	xor.b32  	%r895, %r894, %r841;
	xor.b32  	%r896, %r895, %r833;
	shf.l.wrap.b32 	%r897, %r896, %r896, 1;
	st.local.v4.u32 	[%rd4+288], {%r885, %r889, %r893, %r897};
	xor.b32  	%r898, %r869, %r889;
	xor.b32  	%r899, %r898, %r845;
	xor.b32  	%r900, %r899, %r837;
	shf.l.wrap.b32 	%r901, %r900, %r900, 1;
	xor.b32  	%r902, %r873, %r893;
	xor.b32  	%r903, %r902, %r849;
	xor.b32  	%r904, %r903, %r841;
	shf.l.wrap.b32 	%r905, %r904, %r904, 1;
	xor.b32  	%r906, %r877, %r897;
	xor.b32  	%r907, %r906, %r853;
	xor.b32  	%r908, %r907, %r845;
	shf.l.wrap.b32 	%r909, %r908, %r908, 1;
	xor.b32  	%r910, %r881, %r901;
	xor.b32  	%r911, %r910, %r857;
	xor.b32  	%r912, %r911, %r849;
	shf.l.wrap.b32 	%r913, %r912, %r912, 1;
	st.local.v4.u32 	[%rd4+304], {%r901, %r905, %r909, %r913};
	mov.b32 	%r5026, 0;
	mov.u32 	%r5027, %r5025;
	mov.u32 	%r5028, %r5021;
	mov.u32 	%r5029, %r5022;
	mov.u32 	%r5030, %r5023;
	mov.u32 	%r5031, %r5024;
$L__BB0_5:
	setp.gt.u32 	%p10, %r5026, 19;
	@%p10 bra 	$L__BB0_7;
	and.b32  	%r923, %r5029, %r5030;
	not.b32 	%r924, %r5029;
	and.b32  	%r925, %r5031, %r924;
	or.b32  	%r5032, %r923, %r925;
	mov.b32 	%r5033, 1518500249;
	bra.uni 	$L__BB0_12;
$L__BB0_7:
	setp.gt.u32 	%p11, %r5026, 39;
	@%p11 bra 	$L__BB0_9;
	xor.b32  	%r921, %r5030, %r5031;
	xor.b32  	%r5032, %r921, %r5029;
	mov.b32 	%r5033, 1859775393;
	bra.uni 	$L__BB0_12;
$L__BB0_9:
	setp.gt.u32 	%p12, %r5026, 59;
	@%p12 bra 	$L__BB0_11;
	or.b32  	%r917, %r5030, %r5031;
	and.b32  	%r918, %r5029, %r917;
	and.b32  	%r919, %r5030, %r5031;
	or.b32  	%r5032, %r918, %r919;
	mov.b32 	%r5033, -1894007588;
	bra.uni 	$L__BB0_12;
$L__BB0_11:
	xor.b32  	%r915, %r5030, %r5031;
	xor.b32  	%r5032, %r915, %r5029;
	mov.b32 	%r5033, -899497514;
$L__BB0_12:
	shf.l.wrap.b32 	%r926, %r5028, %r5028, 5;
	mul.wide.u32 	%rd93, %r5026, 4;
	add.s64 	%rd15, %rd4, %rd93;
	ld.local.u32 	%r927, [%rd15];
	add.s32 	%r928, %r5027, %r926;
	add.s32 	%r929, %r928, %r5032;
	add.s32 	%r930, %r929, %r5033;
	add.s32 	%r21, %r930, %r927;
	shf.l.wrap.b32 	%r22, %r5029, %r5029, 30;
	setp.lt.u32 	%p13, %r5026, 19;
	@%p13 bra 	$L__BB0_18;
	setp.lt.u32 	%p14, %r5026, 39;
	@%p14 bra 	$L__BB0_17;
	setp.lt.u32 	%p15, %r5026, 59;
	@%p15 bra 	$L__BB0_16;
	xor.b32  	%r932, %r22, %r5030;
	xor.b32  	%r5034, %r932, %r5028;
	mov.b32 	%r5035, -899497514;
	bra.uni 	$L__BB0_19;
$L__BB0_16:
	or.b32  	%r934, %r22, %r5030;
	and.b32  	%r935, %r5028, %r934;
	and.b32  	%r936, %r22, %r5030;
	or.b32  	%r5034, %r935, %r936;
	mov.b32 	%r5035, -1894007588;
	bra.uni 	$L__BB0_19;
$L__BB0_17:
	xor.b32  	%r938, %r22, %r5030;
	xor.b32  	%r5034, %r938, %r5028;
	mov.b32 	%r5035, 1859775393;
	bra.uni 	$L__BB0_19;
$L__BB0_18:
	and.b32  	%r940, %r5028, %r22;
	not.b32 	%r941, %r5028;
	and.b32  	%r942, %r5030, %r941;
	or.b32  	%r5034, %r940, %r942;
	mov.b32 	%r5035, 1518500249;
$L__BB0_19:
	shf.l.wrap.b32 	%r943, %r21, %r21, 5;
	ld.local.u32 	%r944, [%rd15+4];
	add.s32 	%r945, %r5031, %r943;
	add.s32 	%r946, %r945, %r5034;
	add.s32 	%r947, %r946, %r5035;
	add.s32 	%r29, %r947, %r944;
	shf.l.wrap.b32 	%r5027, %r5028, %r5028, 30;
	setp.lt.u32 	%p16, %r5026, 18;
	@%p16 bra 	$L__BB0_25;
	setp.lt.u32 	%p17, %r5026, 38;
	@%p17 bra 	$L__BB0_24;
	setp.lt.u32 	%p18, %r5026, 58;
	@%p18 bra 	$L__BB0_23;
	xor.b32  	%r949, %r5027, %r22;
	xor.b32  	%r5036, %r949, %r21;
	mov.b32 	%r5037, -899497514;
	bra.uni 	$L__BB0_26;
$L__BB0_23:
	or.b32  	%r951, %r5027, %r22;
	and.b32  	%r952, %r21, %r951;
	and.b32  	%r953, %r5027, %r22;
	or.b32  	%r5036, %r952, %r953;
	mov.b32 	%r5037, -1894007588;
	bra.uni 	$L__BB0_26;
$L__BB0_24:
	xor.b32  	%r955, %r5027, %r22;
	xor.b32  	%r5036, %r955, %r21;
	mov.b32 	%r5037, 1859775393;
	bra.uni 	$L__BB0_26;
$L__BB0_25:
	and.b32  	%r957, %r21, %r5027;
	not.b32 	%r958, %r21;
	and.b32  	%r959, %r22, %r958;
	or.b32  	%r5036, %r957, %r959;
	mov.b32 	%r5037, 1518500249;
$L__BB0_26:
	shf.l.wrap.b32 	%r960, %r29, %r29, 5;
	ld.local.u32 	%r961, [%rd15+8];
	add.s32 	%r962, %r5030, %r960;
	add.s32 	%r963, %r962, %r5036;
	add.s32 	%r964, %r963, %r5037;
	add.s32 	%r5029, %r964, %r961;
	shf.l.wrap.b32 	%r5031, %r21, %r21, 30;
	setp.lt.u32 	%p19, %r5026, 17;
	@%p19 bra 	$L__BB0_32;
	setp.lt.u32 	%p20, %r5026, 37;
	@%p20 bra 	$L__BB0_31;
	setp.lt.u32 	%p21, %r5026, 57;
	@%p21 bra 	$L__BB0_30;
	xor.b32  	%r966, %r5031, %r5027;
	xor.b32  	%r5038, %r966, %r29;
	mov.b32 	%r5039, -899497514;
	bra.uni 	$L__BB0_33;
$L__BB0_30:
	or.b32  	%r968, %r5031, %r5027;
	and.b32  	%r969, %r29, %r968;
	and.b32  	%r970, %r5031, %r5027;
	or.b32  	%r5038, %r969, %r970;
	mov.b32 	%r5039, -1894007588;
	bra.uni 	$L__BB0_33;
$L__BB0_31:
	xor.b32  	%r972, %r5031, %r5027;
	xor.b32  	%r5038, %r972, %r29;
	mov.b32 	%r5039, 1859775393;
	bra.uni 	$L__BB0_33;
$L__BB0_32:
	and.b32  	%r974, %r29, %r5031;
	not.b32 	%r975, %r29;
	and.b32  	%r976, %r5027, %r975;
	or.b32  	%r5038, %r974, %r976;
	mov.b32 	%r5039, 1518500249;
$L__BB0_33:
	shf.l.wrap.b32 	%r977, %r5029, %r5029, 5;
	ld.local.u32 	%r978, [%rd15+12];
	add.s32 	%r979, %r22, %r977;
	add.s32 	%r980, %r979, %r5038;
	add.s32 	%r981, %r980, %r5039;
	add.s32 	%r5028, %r981, %r978;
	shf.l.wrap.b32 	%r5030, %r29, %r29, 30;
	add.s32 	%r5026, %r5026, 4;
	setp.ne.s32 	%p22, %r5026, 80;
	@%p22 bra 	$L__BB0_5;
	add.s32 	%r5021, %r5028, %r5021;
	add.s32 	%r5022, %r5029, %r5022;
	add.s32 	%r5023, %r5030, %r5023;
	add.s32 	%r5024, %r5031, %r5024;
	add.s32 	%r5025, %r5027, %r5025;
	mov.b64 	%rd145, 64;
	mov.pred 	%p165, 0;
	@%p1 bra 	$L__BB0_4;
	shr.u32 	%r987, %r5021, 24;
	shr.u32 	%r988, %r5021, 16;
	shr.u32 	%r989, %r5021, 8;
	shr.u32 	%r990, %r5022, 24;
	shr.u32 	%r991, %r5022, 16;
	shr.u32 	%r992, %r5022, 8;
	shr.u32 	%r993, %r5023, 24;
	shr.u32 	%r994, %r5023, 16;
	shr.u32 	%r995, %r5023, 8;
	shr.u32 	%r996, %r5024, 24;
	shr.u32 	%r997, %r5024, 16;
	shr.u32 	%r998, %r5024, 8;
	shr.u32 	%r999, %r5025, 24;
	shr.u32 	%r1000, %r5025, 16;
	shr.u32 	%r1001, %r5025, 8;
	mov.b32 	%r1002, 0;
	st.local.v4.b32 	[%rd9], {%r1002, %r1002, %r1002, %r1002};
	st.local.v4.b32 	[%rd9+16], {%r1002, %r1002, %r1002, %r1002};
	st.local.v4.b32 	[%rd9+32], {%r1002, %r1002, %r1002, %r1002};
	st.local.v4.b32 	[%rd9+48], {%r1002, %r1002, %r1002, %r1002};
	st.local.v4.b32 	[%rd9+64], {%r1002, %r1002, %r1002, %r1002};
	st.local.v4.b32 	[%rd9+80], {%r1002, %r1002, %r1002, %r1002};
	st.local.v4.b32 	[%rd9+96], {%r1002, %r1002, %r1002, %r1002};
	st.local.v4.b32 	[%rd9+112], {%r1002, %r1002, %r1002, %r1002};
	st.local.v4.b32 	[%rd9+128], {%r1002, %r1002, %r1002, %r1002};
	st.local.v4.b32 	[%rd9+144], {%r1002, %r1002, %r1002, %r1002};
	st.local.v4.b32 	[%rd9+160], {%r1002, %r1002, %r1002, %r1002};
	st.local.v4.b32 	[%rd9+176], {%r1002, %r1002, %r1002, %r1002};
	st.local.v4.b32 	[%rd9+192], {%r1002, %r1002, %r1002, %r1002};
	st.local.v4.b32 	[%rd9+208], {%r1002, %r1002, %r1002, %r1002};
	st.local.v4.b32 	[%rd9+224], {%r1002, %r1002, %r1002, %r1002};
	st.local.v4.b32 	[%rd9+240], {%r1002, %r1002, %r1002, %r1002};
	cvt.u32.u16 	%r1006, %rs12;
	cvt.u32.u16 	%r1007, %rs10;
	prmt.b32 	%r1008, %r1007, %r1006, 0x3340U;
	prmt.b32 	%r53, %r1008, %r1003, 0x5410U;
	mov.b32 	%r64, 1549556828;
	cvt.u32.u16 	%r1009, %rs14;
	bfi.b32 	%r57, %r1009, %r53, 16, 8;
	cvt.u32.u16 	%r1010, %rs16;
	bfi.b32 	%r61, %r1010, %r57, 24, 8;
	cvt.u32.u16 	%r1011, %rs24;
	cvt.u32.u16 	%r1012, %rs22;
	prmt.b32 	%r1013, %r1012, %r1011, 0x3340U;
	cvt.u32.u16 	%r1014, %rs20;
	cvt.u32.u16 	%r1015, %rs18;
	prmt.b32 	%r1016, %r1015, %r1014, 0x3340U;
	prmt.b32 	%r1017, %r1016, %r1013, 0x5410U;
	prmt.b32 	%r1018, %r1009, %r1010, 0x3340U;
	prmt.b32 	%r1019, %r1008, %r1018, 0x5410U;
	st.local.v4.b32 	[%rd9], {%r1019, %r1017, %r64, %r64};
	st.local.v4.b32 	[%rd9+16], {%r64, %r64, %r64, %r64};
	st.local.v4.b32 	[%rd9+32], {%r64, %r64, %r64, %r64};
	st.local.v4.b32 	[%rd9+48], {%r64, %r64, %r64, %r64};
	prmt.b32 	%r1020, %r998, %r5024, 0x3340U;
	prmt.b32 	%r1021, %r996, %r997, 0x3340U;
	prmt.b32 	%r1022, %r1021, %r1020, 0x5410U;
	prmt.b32 	%r1023, %r995, %r5023, 0x3340U;
	prmt.b32 	%r1024, %r993, %r994, 0x3340U;
	prmt.b32 	%r1025, %r1024, %r1023, 0x5410U;
	prmt.b32 	%r1026, %r992, %r5022, 0x3340U;
	prmt.b32 	%r1027, %r990, %r991, 0x3340U;
	prmt.b32 	%r1028, %r1027, %r1026, 0x5410U;
	prmt.b32 	%r1029, %r989, %r5021, 0x3340U;
	prmt.b32 	%r1030, %r987, %r988, 0x3340U;
	prmt.b32 	%r1031, %r1030, %r1029, 0x5410U;
	st.local.v4.b32 	[%rd9+64], {%r1031, %r1028, %r1025, %r1022};
	prmt.b32 	%r1032, %r1001, %r5025, 0x3340U;
	prmt.b32 	%r1033, %r999, %r1000, 0x3340U;
	prmt.b32 	%r1034, %r1033, %r1032, 0x5410U;
	st.local.u32 	[%rd9+80], %r1034;
	mov.b16 	%rs231, 128;
	st.local.u8 	[%rd9+84], %rs231;
	mov.b32 	%r1035, -1610481664;
	st.local.v2.b32 	[%rd9+120], {%r1002, %r1035};
	mov.b64 	%rd146, 0;
	mov.pred 	%p166, -1;
	mov.b32 	%r5044, -1009589776;
	mov.b32 	%r5043, 271733878;
	mov.b32 	%r5042, -1732584194;
	mov.b32 	%r5041, -271733879;
	mov.b32 	%r5040, 1732584193;
$L__BB0_36:
	mov.pred 	%p2, %p166;
	add.s64 	%rd96, %rd9, %rd146;
	ld.local.u8 	%r1037, [%rd96];
	shl.b32 	%r1038, %r1037, 24;
	ld.local.u8 	%r1039, [%rd96+1];
	shl.b32 	%r1040, %r1039, 16;
	or.b32  	%r1041, %r1040, %r1038;
	ld.local.u8 	%rs232, [%rd96+2];
	mul.wide.u16 	%r1042, %rs232, 256;
	or.b32  	%r1043, %r1041, %r1042;
	ld.local.u8 	%r1044, [%rd96+3];
	or.b32  	%r1045, %r1043, %r1044;
	ld.local.u8 	%r1046, [%rd96+4];
	shl.b32 	%r1047, %r1046, 24;
	ld.local.u8 	%r1048, [%rd96+5];
	shl.b32 	%r1049, %r1048, 16;
	or.b32  	%r1050, %r1049, %r1047;
	ld.local.u8 	%rs233, [%rd96+6];
	mul.wide.u16 	%r1051, %rs233, 256;
	or.b32  	%r1052, %r1050, %r1051;
	ld.local.u8 	%r1053, [%rd96+7];
	or.b32  	%r1054, %r1052, %r1053;
	ld.local.u8 	%r1055, [%rd96+8];
	shl.b32 	%r1056, %r1055, 24;
	ld.local.u8 	%r1057, [%rd96+9];
	shl.b32 	%r1058, %r1057, 16;
	or.b32  	%r1059, %r1058, %r1056;
	ld.local.u8 	%rs234, [%rd96+10];
	mul.wide.u16 	%r1060, %rs234, 256;
	or.b32  	%r1061, %r1059, %r1060;
	ld.local.u8 	%r1062, [%rd96+11];
	or.b32  	%r1063, %r1061, %r1062;
	ld.local.u8 	%r1064, [%rd96+12];
	shl.b32 	%r1065, %r1064, 24;
	ld.local.u8 	%r1066, [%rd96+13];
	shl.b32 	%r1067, %r1066, 16;
	or.b32  	%r1068, %r1067, %r1065;
	ld.local.u8 	%rs235, [%rd96+14];
	mul.wide.u16 	%r1069, %rs235, 256;
	or.b32  	%r1070, %r1068, %r1069;
	ld.local.u8 	%r1071, [%rd96+15];
	or.b32  	%r1072, %r1070, %r1071;
	st.local.v4.u32 	[%rd10], {%r1045, %r1054, %r1063, %r1072};
	ld.local.u8 	%r1073, [%rd96+16];
	shl.b32 	%r1074, %r1073, 24;
	ld.local.u8 	%r1075, [%rd96+17];
	shl.b32 	%r1076, %r1075, 16;
	or.b32  	%r1077, %r1076, %r1074;
	ld.local.u8 	%rs236, [%rd96+18];
	mul.wide.u16 	%r1078, %rs236, 256;
	or.b32  	%r1079, %r1077, %r1078;
	ld.local.u8 	%r1080, [%rd96+19];
	or.b32  	%r1081, %r1079, %r1080;
	ld.local.u8 	%r1082, [%rd96+20];
	shl.b32 	%r1083, %r1082, 24;
	ld.local.u8 	%r1084, [%rd96+21];
	shl.b32 	%r1085, %r1084, 16;
	or.b32  	%r1086, %r1085, %r1083;
	ld.local.u8 	%rs237, [%rd96+22];
	mul.wide.u16 	%r1087, %rs237, 256;
	or.b32  	%r1088, %r1086, %r1087;
	ld.local.u8 	%r1089, [%rd96+23];
	or.b32  	%r1090, %r1088, %r1089;
	ld.local.u8 	%r1091, [%rd96+24];
	shl.b32 	%r1092, %r1091, 24;
	ld.local.u8 	%r1093, [%rd96+25];
	shl.b32 	%r1094, %r1093, 16;
	or.b32  	%r1095, %r1094, %r1092;
	ld.local.u8 	%rs238, [%rd96+26];
	mul.wide.u16 	%r1096, %rs238, 256;
	or.b32  	%r1097, %r1095, %r1096;
	ld.local.u8 	%r1098, [%rd96+27];
	or.b32  	%r1099, %r1097, %r1098;
	ld.local.u8 	%r1100, [%rd96+28];
	shl.b32 	%r1101, %r1100, 24;
	ld.local.u8 	%r1102, [%rd96+29];
	shl.b32 	%r1103, %r1102, 16;
	or.b32  	%r1104, %r1103, %r1101;
	ld.local.u8 	%rs239, [%rd96+30];
	mul.wide.u16 	%r1105, %rs239, 256;
	or.b32  	%r1106, %r1104, %r1105;
	ld.local.u8 	%r1107, [%rd96+31];
	or.b32  	%r1108, %r1106, %r1107;
	st.local.v4.u32 	[%rd10+16], {%r1081, %r1090, %r1099, %r1108};
	ld.local.u8 	%r1109, [%rd96+32];
	shl.b32 	%r1110, %r1109, 24;
	ld.local.u8 	%r1111, [%rd96+33];
	shl.b32 	%r1112, %r1111, 16;
	or.b32  	%r1113, %r1112, %r1110;
	ld.local.u8 	%rs240, [%rd96+34];
	mul.wide.u16 	%r1114, %rs240, 256;
	or.b32  	%r1115, %r1113, %r1114;
	ld.local.u8 	%r1116, [%rd96+35];
	or.b32  	%r1117, %r1115, %r1116;
	ld.local.u8 	%r1118, [%rd96+36];
	shl.b32 	%r1119, %r1118, 24;
	ld.local.u8 	%r1120, [%rd96+37];
	shl.b32 	%r1121, %r1120, 16;
	or.b32  	%r1122, %r1121, %r1119;
	ld.local.u8 	%rs241, [%rd96+38];
	mul.wide.u16 	%r1123, %rs241, 256;
	or.b32  	%r1124, %r1122, %r1123;
	ld.local.u8 	%r1125, [%rd96+39];
	or.b32  	%r1126, %r1124, %r1125;
	ld.local.u8 	%r1127, [%rd96+40];
	shl.b32 	%r1128, %r1127, 24;
	ld.local.u8 	%r1129, [%rd96+41];
	shl.b32 	%r1130, %r1129, 16;
	or.b32  	%r1131, %r1130, %r1128;
	ld.local.u8 	%rs242, [%rd96+42];
	mul.wide.u16 	%r1132, %rs242, 256;
	or.b32  	%r1133, %r1131, %r1132;
	ld.local.u8 	%r1134, [%rd96+43];
	or.b32  	%r1135, %r1133, %r1134;
	ld.local.u8 	%r1136, [%rd96+44];
	shl.b32 	%r1137, %r1136, 24;
	ld.local.u8 	%r1138, [%rd96+45];
	shl.b32 	%r1139, %r1138, 16;
	or.b32  	%r1140, %r1139, %r1137;
	ld.local.u8 	%rs243, [%rd96+46];
	mul.wide.u16 	%r1141, %rs243, 256;
	or.b32  	%r1142, %r1140, %r1141;
	ld.local.u8 	%r1143, [%rd96+47];
	or.b32  	%r1144, %r1142, %r1143;
	st.local.v4.u32 	[%rd10+32], {%r1117, %r1126, %r1135, %r1144};
	ld.local.u8 	%r1145, [%rd96+48];
	shl.b32 	%r1146, %r1145, 24;
	ld.local.u8 	%r1147, [%rd96+49];
	shl.b32 	%r1148, %r1147, 16;
	or.b32  	%r1149, %r1148, %r1146;
	ld.local.u8 	%rs244, [%rd96+50];
	mul.wide.u16 	%r1150, %rs244, 256;
	or.b32  	%r1151, %r1149, %r1150;
	ld.local.u8 	%r1152, [%rd96+51];
	or.b32  	%r1153, %r1151, %r1152;
	ld.local.u8 	%r1154, [%rd96+52];
	shl.b32 	%r1155, %r1154, 24;
	ld.local.u8 	%r1156, [%rd96+53];
	shl.b32 	%r1157, %r1156, 16;
	or.b32  	%r1158, %r1157, %r1155;
	ld.local.u8 	%rs245, [%rd96+54];
	mul.wide.u16 	%r1159, %rs245, 256;
	or.b32  	%r1160, %r1158, %r1159;
	ld.local.u8 	%r1161, [%rd96+55];
	or.b32  	%r1162, %r1160, %r1161;
	ld.local.u8 	%r1163, [%rd96+56];
	shl.b32 	%r1164, %r1163, 24;
	ld.local.u8 	%r1165, [%rd96+57];
	shl.b32 	%r1166, %r1165, 16;
	or.b32  	%r1167, %r1166, %r1164;
	ld.local.u8 	%rs246, [%rd96+58];
	mul.wide.u16 	%r1168, %rs246, 256;
	or.b32  	%r1169, %r1167, %r1168;
	ld.local.u8 	%r1170, [%rd96+59];
	or.b32  	%r1171, %r1169, %r1170;
	ld.local.u8 	%r1172, [%rd96+60];
	shl.b32 	%r1173, %r1172, 24;
	ld.local.u8 	%r1174, [%rd96+61];
	shl.b32 	%r1175, %r1174, 16;
	or.b32  	%r1176, %r1175, %r1173;
	ld.local.u8 	%rs247, [%rd96+62];
	mul.wide.u16 	%r1177, %rs247, 256;
	or.b32  	%r1178, %r1176, %r1177;
	ld.local.u8 	%r1179, [%rd96+63];
	or.b32  	%r1180, %r1178, %r1179;
	st.local.v4.u32 	[%rd10+48], {%r1153, %r1162, %r1171, %r1180};
	xor.b32  	%r1181, %r1117, %r1162;
	xor.b32  	%r1182, %r1181, %r1063;
	xor.b32  	%r1183, %r1182, %r1045;
	shf.l.wrap.b32 	%r1184, %r1183, %r1183, 1;
	xor.b32  	%r1185, %r1126, %r1171;
	xor.b32  	%r1186, %r1185, %r1072;
	xor.b32  	%r1187, %r1186, %r1054;
	shf.l.wrap.b32 	%r1188, %r1187, %r1187, 1;
	xor.b32  	%r1189, %r1135, %r1180;
	xor.b32  	%r1190, %r1189, %r1081;
	xor.b32  	%r1191, %r1190, %r1063;
	shf.l.wrap.b32 	%r1192, %r1191, %r1191, 1;
	xor.b32  	%r1193, %r1144, %r1184;
	xor.b32  	%r1194, %r1193, %r1090;
	xor.b32  	%r1195, %r1194, %r1072;
	shf.l.wrap.b32 	%r1196, %r1195, %r1195, 1;
	st.local.v4.u32 	[%rd10+64], {%r1184, %r1188, %r1192, %r1196};
	xor.b32  	%r1197, %r1153, %r1188;
	xor.b32  	%r1198, %r1197, %r1099;
	xor.b32  	%r1199, %r1198, %r1081;
	shf.l.wrap.b32 	%r1200, %r1199, %r1199, 1;
	xor.b32  	%r1201, %r1162, %r1192;
	xor.b32  	%r1202, %r1201, %r1108;
	xor.b32  	%r1203, %r1202, %r1090;
	shf.l.wrap.b32 	%r1204, %r1203, %r1203, 1;
	xor.b32  	%r1205, %r1171, %r1196;
	xor.b32  	%r1206, %r1205, %r1117;
	xor.b32  	%r1207, %r1206, %r1099;
	shf.l.wrap.b32 	%r1208, %r1207, %r1207, 1;
	xor.b32  	%r1209, %r1180, %r1200;
	xor.b32  	%r1210, %r1209, %r1126;
	xor.b32  	%r1211, %r1210, %r1108;
	shf.l.wrap.b32 	%r1212, %r1211, %r1211, 1;
	st.local.v4.u32 	[%rd10+80], {%r1200, %r1204, %r1208, %r1212};
	xor.b32  	%r1213, %r1184, %r1204;
	xor.b32  	%r1214, %r1213, %r1135;
	xor.b32  	%r1215, %r1214, %r1117;
	shf.l.wrap.b32 	%r1216, %r1215, %r1215, 1;
	xor.b32  	%r1217, %r1188, %r1208;
	xor.b32  	%r1218, %r1217, %r1144;
	xor.b32  	%r1219, %r1218, %r1126;
	shf.l.wrap.b32 	%r1220, %r1219, %r1219, 1;
	xor.b32  	%r1221, %r1192, %r1212;
	xor.b32  	%r1222, %r1221, %r1153;
	xor.b32  	%r1223, %r1222, %r1135;
	shf.l.wrap.b32 	%r1224, %r1223, %r1223, 1;
	xor.b32  	%r1225, %r1196, %r1216;
	xor.b32  	%r1226, %r1225, %r1162;
	xor.b32  	%r1227, %r1226, %r1144;
	shf.l.wrap.b32 	%r1228, %r1227, %r1227, 1;
	st.local.v4.u32 	[%rd10+96], {%r1216, %r1220, %r1224, %r1228};
	xor.b32  	%r1229, %r1200, %r1220;
	xor.b32  	%r1230, %r1229, %r1171;
	xor.b32  	%r1231, %r1230, %r1153;
	shf.l.wrap.b32 	%r1232, %r1231, %r1231, 1;
	xor.b32  	%r1233, %r1204, %r1224;
	xor.b32  	%r1234, %r1233, %r1180;
	xor.b32  	%r1235, %r1234, %r1162;
	shf.l.wrap.b32 	%r1236, %r1235, %r1235, 1;
	xor.b32  	%r1237, %r1208, %r1228;
	xor.b32  	%r1238, %r1237, %r1184;
	xor.b32  	%r1239, %r1238, %r1171;
	shf.l.wrap.b32 	%r1240, %r1239, %r1239, 1;
	xor.b32  	%r1241, %r1212, %r1232;
	xor.b32  	%r1242, %r1241, %r1188;
	xor.b32  	%r1243, %r1242, %r1180;
	shf.l.wrap.b32 	%r1244, %r1243, %r1243, 1;
	st.local.v4.u32 	[%rd10+112], {%r1232, %r1236, %r1240, %r1244};
	xor.b32  	%r1245, %r1216, %r1236;
	xor.b32  	%r1246, %r1245, %r1192;
	xor.b32  	%r1247, %r1246, %r1184;
	shf.l.wrap.b32 	%r1248, %r1247, %r1247, 1;
	xor.b32  	%r1249, %r1220, %r1240;
	xor.b32  	%r1250, %r1249, %r1196;
	xor.b32  	%r1251, %r1250, %r1188;
	shf.l.wrap.b32 	%r1252, %r1251, %r1251, 1;
	xor.b32  	%r1253, %r1224, %r1244;
	xor.b32  	%r1254, %r1253, %r1200;
	xor.b32  	%r1255, %r1254, %r1192;
	shf.l.wrap.b32 	%r1256, %r1255, %r1255, 1;
	xor.b32  	%r1257, %r1228, %r1248;
	xor.b32  	%r1258, %r1257, %r1204;
	xor.b32  	%r1259, %r1258, %r1196;
	shf.l.wrap.b32 	%r1260, %r1259, %r1259, 1;
	st.local.v4.u32 	[%rd10+128], {%r1248, %r1252, %r1256, %r1260};
	xor.b32  	%r1261, %r1232, %r1252;
	xor.b32  	%r1262, %r1261, %r1208;
	xor.b32  	%r1263, %r1262, %r1200;
	shf.l.wrap.b32 	%r1264, %r1263, %r1263, 1;
	xor.b32  	%r1265, %r1236, %r1256;
	xor.b32  	%r1266, %r1265, %r1212;
	xor.b32  	%r1267, %r1266, %r1204;
	shf.l.wrap.b32 	%r1268, %r1267, %r1267, 1;
	xor.b32  	%r1269, %r1240, %r1260;
	xor.b32  	%r1270, %r1269, %r1216;
	xor.b32  	%r1271, %r1270, %r1208;
	shf.l.wrap.b32 	%r1272, %r1271, %r1271, 1;
	xor.b32  	%r1273, %r1244, %r1264;
	xor.b32  	%r1274, %r1273, %r1220;
	xor.b32  	%r1275, %r1274, %r1212;
	shf.l.wrap.b32 	%r1276, %r1275, %r1275, 1;
	st.local.v4.u32 	[%rd10+144], {%r1264, %r1268, %r1272, %r1276};
	xor.b32  	%r1277, %r1248, %r1268;
	xor.b32  	%r1278, %r1277, %r1224;
	xor.b32  	%r1279, %r1278, %r1216;
	shf.l.wrap.b32 	%r1280, %r1279, %r1279, 1;
	xor.b32  	%r1281, %r1252, %r1272;
	xor.b32  	%r1282, %r1281, %r1228;
	xor.b32  	%r1283, %r1282, %r1220;
	shf.l.wrap.b32 	%r1284, %r1283, %r1283, 1;
	xor.b32  	%r1285, %r1256, %r1276;
	xor.b32  	%r1286, %r1285, %r1232;
	xor.b32  	%r1287, %r1286, %r1224;
	shf.l.wrap.b32 	%r1288, %r1287, %r1287, 1;
	xor.b32  	%r1289, %r1260, %r1280;
	xor.b32  	%r1290, %r1289, %r1236;
	xor.b32  	%r1291, %r1290, %r1228;
	shf.l.wrap.b32 	%r1292, %r1291, %r1291, 1;
	st.local.v4.u32 	[%rd10+160], {%r1280, %r1284, %r1288, %r1292};
	xor.b32  	%r1293, %r1264, %r1284;
	xor.b32  	%r1294, %r1293, %r1240;
	xor.b32  	%r1295, %r1294, %r1232;
	shf.l.wrap.b32 	%r1296, %r1295, %r1295, 1;
	xor.b32  	%r1297, %r1268, %r1288;
	xor.b32  	%r1298, %r1297, %r1244;
	xor.b32  	%r1299, %r1298, %r1236;
	shf.l.wrap.b32 	%r1300, %r1299, %r1299, 1;
	xor.b32  	%r1301, %r1272, %r1292;
	xor.b32  	%r1302, %r1301, %r1248;
	xor.b32  	%r1303, %r1302, %r1240;
	shf.l.wrap.b32 	%r1304, %r1303, %r1303, 1;
	xor.b32  	%r1305, %r1276, %r1296;
	xor.b32  	%r1306, %r1305, %r1252;
	xor.b32  	%r1307, %r1306, %r1244;
	shf.l.wrap.b32 	%r1308, %r1307, %r1307, 1;
	st.local.v4.u32 	[%rd10+176], {%r1296, %r1300, %r1304, %r1308};
	xor.b32  	%r1309, %r1280, %r1300;
	xor.b32  	%r1310, %r1309, %r1256;
	xor.b32  	%r1311, %r1310, %r1248;
	shf.l.wrap.b32 	%r1312, %r1311, %r1311, 1;
	xor.b32  	%r1313, %r1284, %r1304;
	xor.b32  	%r1314, %r1313, %r1260;
	xor.b32  	%r1315, %r1314, %r1252;
	shf.l.wrap.b32 	%r1316, %r1315, %r1315, 1;
	xor.b32  	%r1317, %r1288, %r1308;
	xor.b32  	%r1318, %r1317, %r1264;
	xor.b32  	%r1319, %r1318, %r1256;
	shf.l.wrap.b32 	%r1320, %r1319, %r1319, 1;
	xor.b32  	%r1321, %r1292, %r1312;
	xor.b32  	%r1322, %r1321, %r1268;
	xor.b32  	%r1323, %r1322, %r1260;
	shf.l.wrap.b32 	%r1324, %r1323, %r1323, 1;
	st.local.v4.u32 	[%rd10+192], {%r1312, %r1316, %r1320, %r1324};
	xor.b32  	%r1325, %r1296, %r1316;
	xor.b32  	%r1326, %r1325, %r1272;
	xor.b32  	%r1327, %r1326, %r1264;
	shf.l.wrap.b32 	%r1328, %r1327, %r1327, 1;
	xor.b32  	%r1329, %r1300, %r1320;
	xor.b32  	%r1330, %r1329, %r1276;
	xor.b32  	%r1331, %r1330, %r1268;
	shf.l.wrap.b32 	%r1332, %r1331, %r1331, 1;
	xor.b32  	%r1333, %r1304, %r1324;
	xor.b32  	%r1334, %r1333, %r1280;
	xor.b32  	%r1335, %r1334, %r1272;
	shf.l.wrap.b32 	%r1336, %r1335, %r1335, 1;
	xor.b32  	%r1337, %r1308, %r1328;
	xor.b32  	%r1338, %r1337, %r1284;
	xor.b32  	%r1339, %r1338, %r1276;
	shf.l.wrap.b32 	%r1340, %r1339, %r1339, 1;
	st.local.v4.u32 	[%rd10+208], {%r1328, %r1332, %r1336, %r1340};
	xor.b32  	%r1341, %r1312, %r1332;
	xor.b32  	%r1342, %r1341, %r1288;
	xor.b32  	%r1343, %r1342, %r1280;
	shf.l.wrap.b32 	%r1344, %r1343, %r1343, 1;
	xor.b32  	%r1345, %r1316, %r1336;
	xor.b32  	%r1346, %r1345, %r1292;
	xor.b32  	%r1347, %r1346, %r1284;
	shf.l.wrap.b32 	%r1348, %r1347, %r1347, 1;
	xor.b32  	%r1349, %r1320, %r1340;
	xor.b32  	%r1350, %r1349, %r1296;
	xor.b32  	%r1351, %r1350, %r1288;
	shf.l.wrap.b32 	%r1352, %r1351, %r1351, 1;
	xor.b32  	%r1353, %r1324, %r1344;
	xor.b32  	%r1354, %r1353, %r1300;
	xor.b32  	%r1355, %r1354, %r1292;
	shf.l.wrap.b32 	%r1356, %r1355, %r1355, 1;
	st.local.v4.u32 	[%rd10+224], {%r1344, %r1348, %r1352, %r1356};
	xor.b32  	%r1357, %r1328, %r1348;
	xor.b32  	%r1358, %r1357, %r1304;
	xor.b32  	%r1359, %r1358, %r1296;
	shf.l.wrap.b32 	%r1360, %r1359, %r1359, 1;
	xor.b32  	%r1361, %r1332, %r1352;
	xor.b32  	%r1362, %r1361, %r1308;
	xor.b32  	%r1363, %r1362, %r1300;
	shf.l.wrap.b32 	%r1364, %r1363, %r1363, 1;
	xor.b32  	%r1365, %r1336, %r1356;
	xor.b32  	%r1366, %r1365, %r1312;
	xor.b32  	%r1367, %r1366, %r1304;
	shf.l.wrap.b32 	%r1368, %r1367, %r1367, 1;
	xor.b32  	%r1369, %r1340, %r1360;
	xor.b32  	%r1370, %r1369, %r1316;
	xor.b32  	%r1371, %r1370, %r1308;
	shf.l.wrap.b32 	%r1372, %r1371, %r1371, 1;
	st.local.v4.u32 	[%rd10+240], {%r1360, %r1364, %r1368, %r1372};
	xor.b32  	%r1373, %r1344, %r1364;
	xor.b32  	%r1374, %r1373, %r1320;
	xor.b32  	%r1375, %r1374, %r1312;
	shf.l.wrap.b32 	%r1376, %r1375, %r1375, 1;
	xor.b32  	%r1377, %r1348, %r1368;
	xor.b32  	%r1378, %r1377, %r1324;
	xor.b32  	%r1379, %r1378, %r1316;
	shf.l.wrap.b32 	%r1380, %r1379, %r1379, 1;
	xor.b32  	%r1381, %r1352, %r1372;
	xor.b32  	%r1382, %r1381, %r1328;
	xor.b32  	%r1383, %r1382, %r1320;
	shf.l.wrap.b32 	%r1384, %r1383, %r1383, 1;
	xor.b32  	%r1385, %r1356, %r1376;
	xor.b32  	%r1386, %r1385, %r1332;
	xor.b32  	%r1387, %r1386, %r1324;
	shf.l.wrap.b32 	%r1388, %r1387, %r1387, 1;
	st.local.v4.u32 	[%rd10+256], {%r1376, %r1380, %r1384, %r1388};
	xor.b32  	%r1389, %r1360, %r1380;
	xor.b32  	%r1390, %r1389, %r1336;
	xor.b32  	%r1391, %r1390, %r1328;
	shf.l.wrap.b32 	%r1392, %r1391, %r1391, 1;
	xor.b32  	%r1393, %r1364, %r1384;
	xor.b32  	%r1394, %r1393, %r1340;
	xor.b32  	%r1395, %r1394, %r1332;
	shf.l.wrap.b32 	%r1396, %r1395, %r1395, 1;
	xor.b32  	%r1397, %r1368, %r1388;
	xor.b32  	%r1398, %r1397, %r1344;
	xor.b32  	%r1399, %r1398, %r1336;
	shf.l.wrap.b32 	%r1400, %r1399, %r1399, 1;
	xor.b32  	%r1401, %r1372, %r1392;
	xor.b32  	%r1402, %r1401, %r1348;
	xor.b32  	%r1403, %r1402, %r1340;
	shf.l.wrap.b32 	%r1404, %r1403, %r1403, 1;
	st.local.v4.u32 	[%rd10+272], {%r1392, %r1396, %r1400, %r1404};
	xor.b32  	%r1405, %r1376, %r1396;
	xor.b32  	%r1406, %r1405, %r1352;
	xor.b32  	%r1407, %r1406, %r1344;
	shf.l.wrap.b32 	%r1408, %r1407, %r1407, 1;
	xor.b32  	%r1409, %r1380, %r1400;
	xor.b32  	%r1410, %r1409, %r1356;
	xor.b32  	%r1411, %r1410, %r1348;
	shf.l.wrap.b32 	%r1412, %r1411, %r1411, 1;
	xor.b32  	%r1413, %r1384, %r1404;
	xor.b32  	%r1414, %r1413, %r1360;
	xor.b32  	%r1415, %r1414, %r1352;
	shf.l.wrap.b32 	%r1416, %r1415, %r1415, 1;
	xor.b32  	%r1417, %r1388, %r1408;
	xor.b32  	%r1418, %r1417, %r1364;
	xor.b32  	%r1419, %r1418, %r1356;
	shf.l.wrap.b32 	%r1420, %r1419, %r1419, 1;
	st.local.v4.u32 	[%rd10+288], {%r1408, %r1412, %r1416, %r1420};
	xor.b32  	%r1421, %r1392, %r1412;
	xor.b32  	%r1422, %r1421, %r1368;
	xor.b32  	%r1423, %r1422, %r1360;
	shf.l.wrap.b32 	%r1424, %r1423, %r1423, 1;
	xor.b32  	%r1425, %r1396, %r1416;
	xor.b32  	%r1426, %r1425, %r1372;
	xor.b32  	%r1427, %r1426, %r1364;
	shf.l.wrap.b32 	%r1428, %r1427, %r1427, 1;
	xor.b32  	%r1429, %r1400, %r1420;
	xor.b32  	%r1430, %r1429, %r1376;
	xor.b32  	%r1431, %r1430, %r1368;
	shf.l.wrap.b32 	%r1432, %r1431, %r1431, 1;
	xor.b32  	%r1433, %r1404, %r1424;
	xor.b32  	%r1434, %r1433, %r1380;
	xor.b32  	%r1435, %r1434, %r1372;
	shf.l.wrap.b32 	%r1436, %r1435, %r1435, 1;
	st.local.v4.u32 	[%rd10+304], {%r1424, %r1428, %r1432, %r1436};
	mov.b32 	%r5045, 0;
	mov.u32 	%r5046, %r5044;
	mov.u32 	%r5047, %r5040;
	mov.u32 	%r5048, %r5041;
	mov.u32 	%r5049, %r5042;
	mov.u32 	%r5050, %r5043;
$L__BB0_37:
	setp.gt.u32 	%p25, %r5045, 19;
	@%p25 bra 	$L__BB0_39;
	and.b32  	%r1446, %r5048, %r5049;
	not.b32 	%r1447, %r5048;
	and.b32  	%r1448, %r5050, %r1447;
	or.b32  	%r5051, %r1446, %r1448;
	mov.b32 	%r5052, 1518500249;
	bra.uni 	$L__BB0_44;
$L__BB0_39:
	setp.gt.u32 	%p26, %r5045, 39;
	@%p26 bra 	$L__BB0_41;
	xor.b32  	%r1444, %r5049, %r5050;
	xor.b32  	%r5051, %r1444, %r5048;
	mov.b32 	%r5052, 1859775393;
	bra.uni 	$L__BB0_44;
$L__BB0_41:
	setp.gt.u32 	%p27, %r5045, 59;
	@%p27 bra 	$L__BB0_43;
	or.b32  	%r1440, %r5049, %r5050;
	and.b32  	%r1441, %r5048, %r1440;
	and.b32  	%r1442, %r5049, %r5050;
	or.b32  	%r5051, %r1441, %r1442;
	mov.b32 	%r5052, -1894007588;
	bra.uni 	$L__BB0_44;
$L__BB0_43:
	xor.b32  	%r1438, %r5049, %r5050;
	xor.b32  	%r5051, %r1438, %r5048;
	mov.b32 	%r5052, -899497514;
$L__BB0_44:
	shf.l.wrap.b32 	%r1449, %r5047, %r5047, 5;
	mul.wide.u32 	%rd97, %r5045, 4;
	add.s64 	%rd17, %rd10, %rd97;
	ld.local.u32 	%r1450, [%rd17];
	add.s32 	%r1451, %r5046, %r1449;
	add.s32 	%r1452, %r1451, %r5051;
	add.s32 	%r1453, %r1452, %r5052;
	add.s32 	%r82, %r1453, %r1450;
	shf.l.wrap.b32 	%r83, %r5048, %r5048, 30;
	setp.lt.u32 	%p28, %r5045, 19;
	@%p28 bra 	$L__BB0_50;
	setp.lt.u32 	%p29, %r5045, 39;
	@%p29 bra 	$L__BB0_49;
	setp.lt.u32 	%p30, %r5045, 59;
	@%p30 bra 	$L__BB0_48;
	xor.b32  	%r1455, %r83, %r5049;
	xor.b32  	%r5053, %r1455, %r5047;
	mov.b32 	%r5054, -899497514;
	bra.uni 	$L__BB0_51;
$L__BB0_48:
	or.b32  	%r1457, %r83, %r5049;
	and.b32  	%r1458, %r5047, %r1457;
	and.b32  	%r1459, %r83, %r5049;
	or.b32  	%r5053, %r1458, %r1459;
	mov.b32 	%r5054, -1894007588;
	bra.uni 	$L__BB0_51;
$L__BB0_49:
	xor.b32  	%r1461, %r83, %r5049;
	xor.b32  	%r5053, %r1461, %r5047;
	mov.b32 	%r5054, 1859775393;
	bra.uni 	$L__BB0_51;
$L__BB0_50:
	and.b32  	%r1463, %r5047, %r83;
	not.b32 	%r1464, %r5047;
	and.b32  	%r1465, %r5049, %r1464;
	or.b32  	%r5053, %r1463, %r1465;
	mov.b32 	%r5054, 1518500249;
$L__BB0_51:
	shf.l.wrap.b32 	%r1466, %r82, %r82, 5;
	ld.local.u32 	%r1467, [%rd17+4];
	add.s32 	%r1468, %r5050, %r1466;
	add.s32 	%r1469, %r1468, %r5053;
	add.s32 	%r1470, %r1469, %r5054;
	add.s32 	%r90, %r1470, %r1467;
	shf.l.wrap.b32 	%r5046, %r5047, %r5047, 30;
	setp.lt.u32 	%p31, %r5045, 18;
	@%p31 bra 	$L__BB0_57;
	setp.lt.u32 	%p32, %r5045, 38;
	@%p32 bra 	$L__BB0_56;
	setp.lt.u32 	%p33, %r5045, 58;
	@%p33 bra 	$L__BB0_55;
	xor.b32  	%r1472, %r5046, %r83;
	xor.b32  	%r5055, %r1472, %r82;
	mov.b32 	%r5056, -899497514;
	bra.uni 	$L__BB0_58;
$L__BB0_55:
	or.b32  	%r1474, %r5046, %r83;
	and.b32  	%r1475, %r82, %r1474;
	and.b32  	%r1476, %r5046, %r83;
	or.b32  	%r5055, %r1475, %r1476;
	mov.b32 	%r5056, -1894007588;
	bra.uni 	$L__BB0_58;
$L__BB0_56:
	xor.b32  	%r1478, %r5046, %r83;
	xor.b32  	%r5055, %r1478, %r82;
	mov.b32 	%r5056, 1859775393;
	bra.uni 	$L__BB0_58;
$L__BB0_57:
	and.b32  	%r1480, %r82, %r5046;
	not.b32 	%r1481, %r82;
	and.b32  	%r1482, %r83, %r1481;
	or.b32  	%r5055, %r1480, %r1482;
	mov.b32 	%r5056, 1518500249;
$L__BB0_58:
	shf.l.wrap.b32 	%r1483, %r90, %r90, 5;
	ld.local.u32 	%r1484, [%rd17+8];
	add.s32 	%r1485, %r5049, %r1483;
	add.s32 	%r1486, %r1485, %r5055;
	add.s32 	%r1487, %r1486, %r5056;
	add.s32 	%r5048, %r1487, %r1484;
	shf.l.wrap.b32 	%r5050, %r82, %r82, 30;
	setp.lt.u32 	%p34, %r5045, 17;
	@%p34 bra 	$L__BB0_64;
	setp.lt.u32 	%p35, %r5045, 37;
	@%p35 bra 	$L__BB0_63;
	setp.lt.u32 	%p36, %r5045, 57;
	@%p36 bra 	$L__BB0_62;
	xor.b32  	%r1489, %r5050, %r5046;
	xor.b32  	%r5057, %r1489, %r90;
	mov.b32 	%r5058, -899497514;
	bra.uni 	$L__BB0_65;
$L__BB0_62:
	or.b32  	%r1491, %r5050, %r5046;
	and.b32  	%r1492, %r90, %r1491;
	and.b32  	%r1493, %r5050, %r5046;
	or.b32  	%r5057, %r1492, %r1493;
	mov.b32 	%r5058, -1894007588;
	bra.uni 	$L__BB0_65;
$L__BB0_63:
	xor.b32  	%r1495, %r5050, %r5046;
	xor.b32  	%r5057, %r1495, %r90;
	mov.b32 	%r5058, 1859775393;
	bra.uni 	$L__BB0_65;
$L__BB0_64:
	and.b32  	%r1497, %r90, %r5050;
	not.b32 	%r1498, %r90;
	and.b32  	%r1499, %r5046, %r1498;
	or.b32  	%r5057, %r1497, %r1499;
	mov.b32 	%r5058, 1518500249;
$L__BB0_65:
	shf.l.wrap.b32 	%r1500, %r5048, %r5048, 5;
	ld.local.u32 	%r1501, [%rd17+12];
	add.s32 	%r1502, %r83, %r1500;
	add.s32 	%r1503, %r1502, %r5057;
	add.s32 	%r1504, %r1503, %r5058;
	add.s32 	%r5047, %r1504, %r1501;
	shf.l.wrap.b32 	%r5049, %r90, %r90, 30;
	add.s32 	%r5045, %r5045, 4;
	setp.ne.s32 	%p37, %r5045, 80;
	@%p37 bra 	$L__BB0_37;
	add.s32 	%r5040, %r5047, %r5040;
	add.s32 	%r5041, %r5048, %r5041;
	add.s32 	%r5042, %r5049, %r5042;
	add.s32 	%r5043, %r5050, %r5043;
	add.s32 	%r5044, %r5046, %r5044;
	mov.b64 	%rd146, 64;
	mov.pred 	%p166, 0;
	@%p2 bra 	$L__BB0_36;
	shr.u32 	%r1506, %r5040, 24;
	cvt.u16.u32 	%rs529, %r1506;
	shr.u32 	%r1507, %r5040, 16;
	{ .reg .b16 tmp; mov.b32 {tmp, %rs528}, %r5040; }
	shr.u32 	%r1508, %r5040, 8;
	cvt.u16.u32 	%rs527, %r1508;
	cvt.u16.u32 	%rs526, %r5040;
	shr.u32 	%r1509, %r5041, 24;
	cvt.u16.u32 	%rs525, %r1509;
	shr.u32 	%r1510, %r5041, 16;
	{ .reg .b16 tmp; mov.b32 {tmp, %rs524}, %r5041; }
	shr.u32 	%r1511, %r5041, 8;
	cvt.u16.u32 	%rs523, %r1511;
	cvt.u16.u32 	%rs522, %r5041;
	shr.u32 	%r1512, %r5042, 24;
	cvt.u16.u32 	%rs521, %r1512;
	shr.u32 	%r1513, %r5042, 16;
	{ .reg .b16 tmp; mov.b32 {tmp, %rs520}, %r5042; }
	shr.u32 	%r1514, %r5042, 8;
	cvt.u16.u32 	%rs519, %r1514;
	cvt.u16.u32 	%rs518, %r5042;
	shr.u32 	%r1515, %r5043, 24;
	cvt.u16.u32 	%rs517, %r1515;
	shr.u32 	%r1516, %r5043, 16;
	{ .reg .b16 tmp; mov.b32 {tmp, %rs516}, %r5043; }
	shr.u32 	%r1517, %r5043, 8;
	cvt.u16.u32 	%rs515, %r1517;
	cvt.u16.u32 	%rs514, %r5043;
	shr.u32 	%r1518, %r5044, 24;
	cvt.u16.u32 	%rs513, %r1518;
	shr.u32 	%r1519, %r5044, 16;
	{ .reg .b16 tmp; mov.b32 {tmp, %rs512}, %r5044; }
	shr.u32 	%r1520, %r5044, 8;
	cvt.u16.u32 	%rs511, %r1520;
	cvt.u16.u32 	%rs510, %r5044;
	prmt.b32 	%r1521, %r1508, %r5040, 0x3340U;
	prmt.b32 	%r1522, %r1506, %r1507, 0x3340U;
	prmt.b32 	%r1523, %r1522, %r1521, 0x5410U;
	st.local.u32 	[%rd11], %r1523;
	prmt.b32 	%r1524, %r1511, %r5041, 0x3340U;
	prmt.b32 	%r1525, %r1509, %r1510, 0x3340U;
	prmt.b32 	%r1526, %r1525, %r1524, 0x5410U;
	st.local.u32 	[%rd11+4], %r1526;
	prmt.b32 	%r1527, %r1514, %r5042, 0x3340U;
	prmt.b32 	%r1528, %r1512, %r1513, 0x3340U;
	prmt.b32 	%r1529, %r1528, %r1527, 0x5410U;
	st.local.u32 	[%rd11+8], %r1529;
	prmt.b32 	%r1530, %r1517, %r5043, 0x3340U;
	prmt.b32 	%r1531, %r1515, %r1516, 0x3340U;
	prmt.b32 	%r1532, %r1531, %r1530, 0x5410U;
	st.local.u32 	[%rd11+12], %r1532;
	prmt.b32 	%r1533, %r1520, %r5044, 0x3340U;
	prmt.b32 	%r1534, %r1518, %r1519, 0x3340U;
	prmt.b32 	%r1535, %r1534, %r1533, 0x5410U;
	st.local.u32 	[%rd11+16], %r1535;
	mov.b32 	%r5059, 1;
	mov.u16 	%rs530, %rs529;
	mov.u16 	%rs531, %rs528;
	mov.u16 	%rs532, %rs527;
	mov.u16 	%rs533, %rs526;
	mov.u16 	%rs534, %rs525;
	mov.u16 	%rs535, %rs524;
	mov.u16 	%rs536, %rs523;
	mov.u16 	%rs537, %rs522;
	mov.u16 	%rs538, %rs521;
	mov.u16 	%rs539, %rs520;
	mov.u16 	%rs540, %rs519;
	mov.u16 	%rs541, %rs518;
	mov.u16 	%rs542, %rs517;
	mov.u16 	%rs543, %rs516;
	mov.u16 	%rs544, %rs515;
	mov.u16 	%rs545, %rs514;
	mov.u16 	%rs546, %rs513;
	mov.u16 	%rs547, %rs512;
	mov.u16 	%rs548, %rs511;
	mov.u16 	%rs549, %rs510;
$L__BB0_68:
	mov.b32 	%r1541, 0;
	st.local.v4.b32 	[%rd5], {%r1541, %r1541, %r1541, %r1541};
	st.local.v4.b32 	[%rd5+16], {%r1541, %r1541, %r1541, %r1541};
	st.local.v4.b32 	[%rd5+32], {%r1541, %r1541, %r1541, %r1541};
	st.local.v4.b32 	[%rd5+48], {%r1541, %r1541, %r1541, %r1541};
	st.local.v4.b32 	[%rd5+64], {%r1541, %r1541, %r1541, %r1541};
	st.local.v4.b32 	[%rd5+80], {%r1541, %r1541, %r1541, %r1541};
	st.local.v4.b32 	[%rd5+96], {%r1541, %r1541, %r1541, %r1541};
	st.local.v4.b32 	[%rd5+112], {%r1541, %r1541, %r1541, %r1541};
	st.local.v4.b32 	[%rd5+128], {%r1541, %r1541, %r1541, %r1541};
	st.local.v4.b32 	[%rd5+144], {%r1541, %r1541, %r1541, %r1541};
	st.local.v4.b32 	[%rd5+160], {%r1541, %r1541, %r1541, %r1541};
	st.local.v4.b32 	[%rd5+176], {%r1541, %r1541, %r1541, %r1541};
	st.local.v4.b32 	[%rd5+192], {%r1541, %r1541, %r1541, %r1541};
	st.local.v4.b32 	[%rd5+208], {%r1541, %r1541, %r1541, %r1541};
	st.local.v4.b32 	[%rd5+224], {%r1541, %r1541, %r1541, %r1541};
	st.local.v4.b32 	[%rd5+240], {%r1541, %r1541, %r1541, %r1541};
	mov.b32 	%r1556, 909522486;
	st.local.v4.b32 	[%rd5], {%r505, %r498, %r1556, %r1556};
	st.local.v4.b32 	[%rd5+16], {%r1556, %r1556, %r1556, %r1556};
	st.local.v4.b32 	[%rd5+32], {%r1556, %r1556, %r1556, %r1556};
	st.local.v4.b32 	[%rd5+48], {%r1556, %r1556, %r1556, %r1556};
	cvt.u32.u16 	%r1557, %rs545;
	cvt.u32.u16 	%r1558, %rs544;
	prmt.b32 	%r1559, %r1558, %r1557, 0x3340U;
	cvt.u32.u16 	%r1560, %rs543;
	cvt.u32.u16 	%r1561, %rs542;
	prmt.b32 	%r1562, %r1561, %r1560, 0x3340U;
	prmt.b32 	%r1563, %r1562, %r1559, 0x5410U;
	cvt.u32.u16 	%r1564, %rs541;
	cvt.u32.u16 	%r1565, %rs540;
	prmt.b32 	%r1566, %r1565, %r1564, 0x3340U;
	cvt.u32.u16 	%r1567, %rs539;
	cvt.u32.u16 	%r1568, %rs538;
	prmt.b32 	%r1569, %r1568, %r1567, 0x3340U;
	prmt.b32 	%r1570, %r1569, %r1566, 0x5410U;
	cvt.u32.u16 	%r1571, %rs537;
	cvt.u32.u16 	%r1572, %rs536;
	prmt.b32 	%r1573, %r1572, %r1571, 0x3340U;
	cvt.u32.u16 	%r1574, %rs535;
	cvt.u32.u16 	%r1575, %rs534;
	prmt.b32 	%r1576, %r1575, %r1574, 0x3340U;
	prmt.b32 	%r1577, %r1576, %r1573, 0x5410U;
	cvt.u32.u16 	%r1578, %rs533;
	cvt.u32.u16 	%r1579, %rs532;
	prmt.b32 	%r1580, %r1579, %r1578, 0x3340U;
	cvt.u32.u16 	%r1581, %rs531;
	cvt.u32.u16 	%r1582, %rs530;
	prmt.b32 	%r1583, %r1582, %r1581, 0x3340U;
	prmt.b32 	%r1584, %r1583, %r1580, 0x5410U;
	st.local.v4.b32 	[%rd5+64], {%r1584, %r1577, %r1570, %r1563};
	cvt.u32.u16 	%r1585, %rs549;
	cvt.u32.u16 	%r1586, %rs548;
	prmt.b32 	%r1587, %r1586, %r1585, 0x3340U;
	cvt.u32.u16 	%r1588, %rs547;
	cvt.u32.u16 	%r1589, %rs546;
	prmt.b32 	%r1590, %r1589, %r1588, 0x3340U;
	prmt.b32 	%r1591, %r1590, %r1587, 0x5410U;
	st.local.u32 	[%rd5+80], %r1591;
	mov.b16 	%rs248, 128;
	st.local.u8 	[%rd5+84], %rs248;
	mov.b32 	%r1592, -1610481664;
	st.local.v2.b32 	[%rd5+120], {%r1541, %r1592};
	mov.b64 	%rd147, 0;
	mov.pred 	%p167, -1;
	mov.b32 	%r5064, -1009589776;
	mov.b32 	%r5063, 271733878;
	mov.b32 	%r5062, -1732584194;
	mov.b32 	%r5061, -271733879;
	mov.b32 	%r5060, 1732584193;
$L__BB0_69:
	mov.pred 	%p3, %p167;
	add.s64 	%rd100, %rd5, %rd147;
	ld.local.u8 	%r1594, [%rd100];
	shl.b32 	%r1595, %r1594, 24;
	ld.local.u8 	%r1596, [%rd100+1];
	shl.b32 	%r1597, %r1596, 16;
	or.b32  	%r1598, %r1597, %r1595;
	ld.local.u8 	%rs249, [%rd100+2];
	mul.wide.u16 	%r1599, %rs249, 256;
	or.b32  	%r1600, %r1598, %r1599;
	ld.local.u8 	%r1601, [%rd100+3];
	or.b32  	%r1602, %r1600, %r1601;
	ld.local.u8 	%r1603, [%rd100+4];
	shl.b32 	%r1604, %r1603, 24;
	ld.local.u8 	%r1605, [%rd100+5];
	shl.b32 	%r1606, %r1605, 16;
	or.b32  	%r1607, %r1606, %r1604;
	ld.local.u8 	%rs250, [%rd100+6];
	mul.wide.u16 	%r1608, %rs250, 256;
	or.b32  	%r1609, %r1607, %r1608;
	ld.local.u8 	%r1610, [%rd100+7];
	or.b32  	%r1611, %r1609, %r1610;
	ld.local.u8 	%r1612, [%rd100+8];
	shl.b32 	%r1613, %r1612, 24;
	ld.local.u8 	%r1614, [%rd100+9];
	shl.b32 	%r1615, %r1614, 16;
	or.b32  	%r1616, %r1615, %r1613;
	ld.local.u8 	%rs251, [%rd100+10];
	mul.wide.u16 	%r1617, %rs251, 256;
	or.b32  	%r1618, %r1616, %r1617;
	ld.local.u8 	%r1619, [%rd100+11];
	or.b32  	%r1620, %r1618, %r1619;
	ld.local.u8 	%r1621, [%rd100+12];
	shl.b32 	%r1622, %r1621, 24;
	ld.local.u8 	%r1623, [%rd100+13];
	shl.b32 	%r1624, %r1623, 16;
	or.b32  	%r1625, %r1624, %r1622;
	ld.local.u8 	%rs252, [%rd100+14];
	mul.wide.u16 	%r1626, %rs252, 256;
	or.b32  	%r1627, %r1625, %r1626;
	ld.local.u8 	%r1628, [%rd100+15];
	or.b32  	%r1629, %r1627, %r1628;
	st.local.v4.u32 	[%rd6], {%r1602, %r1611, %r1620, %r1629};
	ld.local.u8 	%r1630, [%rd100+16];
	shl.b32 	%r1631, %r1630, 24;
	ld.local.u8 	%r1632, [%rd100+17];
	shl.b32 	%r1633, %r1632, 16;
	or.b32  	%r1634, %r1633, %r1631;
	ld.local.u8 	%rs253, [%rd100+18];
	mul.wide.u16 	%r1635, %rs253, 256;
	or.b32  	%r1636, %r1634, %r1635;
	ld.local.u8 	%r1637, [%rd100+19];
	or.b32  	%r1638, %r1636, %r1637;
	ld.local.u8 	%r1639, [%rd100+20];
	shl.b32 	%r1640, %r1639, 24;
	ld.local.u8 	%r1641, [%rd100+21];
	shl.b32 	%r1642, %r1641, 16;
	or.b32  	%r1643, %r1642, %r1640;
	ld.local.u8 	%rs254, [%rd100+22];
	mul.wide.u16 	%r1644, %rs254, 256;
	or.b32  	%r1645, %r1643, %r1644;
	ld.local.u8 	%r1646, [%rd100+23];
	or.b32  	%r1647, %r1645, %r1646;
	ld.local.u8 	%r1648, [%rd100+24];
	shl.b32 	%r1649, %r1648, 24;
	ld.local.u8 	%r1650, [%rd100+25];
	shl.b32 	%r1651, %r1650, 16;
	or.b32  	%r1652, %r1651, %r1649;
	ld.local.u8 	%rs255, [%rd100+26];
	mul.wide.u16 	%r1653, %rs255, 256;
	or.b32  	%r1654, %r1652, %r1653;
	ld.local.u8 	%r1655, [%rd100+27];
	or.b32  	%r1656, %r1654, %r1655;
	ld.local.u8 	%r1657, [%rd100+28];
	shl.b32 	%r1658, %r1657, 24;
	ld.local.u8 	%r1659, [%rd100+29];
	shl.b32 	%r1660, %r1659, 16;
	or.b32  	%r1661, %r1660, %r1658;
	ld.local.u8 	%rs256, [%rd100+30];
	mul.wide.u16 	%r1662, %rs256, 256;
	or.b32  	%r1663, %r1661, %r1662;
	ld.local.u8 	%r1664, [%rd100+31];
	or.b32  	%r1665, %r1663, %r1664;
	st.local.v4.u32 	[%rd6+16], {%r1638, %r1647, %r1656, %r1665};
	ld.local.u8 	%r1666, [%rd100+32];
	shl.b32 	%r1667, %r1666, 24;
	ld.local.u8 	%r1668, [%rd100+33];
	shl.b32 	%r1669, %r1668, 16;
	or.b32  	%r1670, %r1669, %r1667;
	ld.local.u8 	%rs257, [%rd100+34];
	mul.wide.u16 	%r1671, %rs257, 256;
	or.b32  	%r1672, %r1670, %r1671;
	ld.local.u8 	%r1673, [%rd100+35];
	or.b32  	%r1674, %r1672, %r1673;
	ld.local.u8 	%r1675, [%rd100+36];
	shl.b32 	%r1676, %r1675, 24;
	ld.local.u8 	%r1677, [%rd100+37];
	shl.b32 	%r1678, %r1677, 16;
	or.b32  	%r1679, %r1678, %r1676;
	ld.local.u8 	%rs258, [%rd100+38];
	mul.wide.u16 	%r1680, %rs258, 256;
	or.b32  	%r1681, %r1679, %r1680;
	ld.local.u8 	%r1682, [%rd100+39];
	or.b32  	%r1683, %r1681, %r1682;
	ld.local.u8 	%r1684, [%rd100+40];
	shl.b32 	%r1685, %r1684, 24;
	ld.local.u8 	%r1686, [%rd100+41];
	shl.b32 	%r1687, %r1686, 16;
	or.b32  	%r1688, %r1687, %r1685;
	ld.local.u8 	%rs259, [%rd100+42];
	mul.wide.u16 	%r1689, %rs259, 256;
	or.b32  	%r1690, %r1688, %r1689;
	ld.local.u8 	%r1691, [%rd100+43];
	or.b32  	%r1692, %r1690, %r1691;
	ld.local.u8 	%r1693, [%rd100+44];
	shl.b32 	%r1694, %r1693, 24;
	ld.local.u8 	%r1695, [%rd100+45];
	shl.b32 	%r1696, %r1695, 16;
	or.b32  	%r1697, %r1696, %r1694;
	ld.local.u8 	%rs260, [%rd100+46];
	mul.wide.u16 	%r1698, %rs260, 256;
	or.b32  	%r1699, %r1697, %r1698;
	ld.local.u8 	%r1700, [%rd100+47];
	or.b32  	%r1701, %r1699, %r1700;
	st.local.v4.u32 	[%rd6+32], {%r1674, %r1683, %r1692, %r1701};
	ld.local.u8 	%r1702, [%rd100+48];
	shl.b32 	%r1703, %r1702, 24;
	ld.local.u8 	%r1704, [%rd100+49];
	shl.b32 	%r1705, %r1704, 16;
	or.b32  	%r1706, %r1705, %r1703;
	ld.local.u8 	%rs261, [%rd100+50];
	mul.wide.u16 	%r1707, %rs261, 256;
	or.b32  	%r1708, %r1706, %r1707;
	ld.local.u8 	%r1709, [%rd100+51];
	or.b32  	%r1710, %r1708, %r1709;
	ld.local.u8 	%r1711, [%rd100+52];
	shl.b32 	%r1712, %r1711, 24;
	ld.local.u8 	%r1713, [%rd100+53];
	shl.b32 	%r1714, %r1713, 16;
	or.b32  	%r1715, %r1714, %r1712;
	ld.local.u8 	%rs262, [%rd100+54];
	mul.wide.u16 	%r1716, %rs262, 256;
	or.b32  	%r1717, %r1715, %r1716;
	ld.local.u8 	%r1718, [%rd100+55];
	or.b32  	%r1719, %r1717, %r1718;
	ld.local.u8 	%r1720, [%rd100+56];
	shl.b32 	%r1721, %r1720, 24;
	ld.local.u8 	%r1722, [%rd100+57];
	shl.b32 	%r1723, %r1722, 16;
	or.b32  	%r1724, %r1723, %r1721;
	ld.local.u8 	%rs263, [%rd100+58];
	mul.wide.u16 	%r1725, %rs263, 256;
	or.b32  	%r1726, %r1724, %r1725;
	ld.local.u8 	%r1727, [%rd100+59];
	or.b32  	%r1728, %r1726, %r1727;
	ld.local.u8 	%r1729, [%rd100+60];
	shl.b32 	%r1730, %r1729, 24;
	ld.local.u8 	%r1731, [%rd100+61];
	shl.b32 	%r1732, %r1731, 16;
	or.b32  	%r1733, %r1732, %r1730;
	ld.local.u8 	%rs264, [%rd100+62];
	mul.wide.u16 	%r1734, %rs264, 256;
	or.b32  	%r1735, %r1733, %r1734;
	ld.local.u8 	%r1736, [%rd100+63];
	or.b32  	%r1737, %r1735, %r1736;
	st.local.v4.u32 	[%rd6+48], {%r1710, %r1719, %r1728, %r1737};
	xor.b32  	%r1738, %r1674, %r1719;
	xor.b32  	%r1739, %r1738, %r1620;
	xor.b32  	%r1740, %r1739, %r1602;
	shf.l.wrap.b32 	%r1741, %r1740, %r1740, 1;
	xor.b32  	%r1742, %r1683, %r1728;
	xor.b32  	%r1743, %r1742, %r1629;
	xor.b32  	%r1744, %r1743, %r1611;
	shf.l.wrap.b32 	%r1745, %r1744, %r1744, 1;
	xor.b32  	%r1746, %r1692, %r1737;
	xor.b32  	%r1747, %r1746, %r1638;
	xor.b32  	%r1748, %r1747, %r1620;
	shf.l.wrap.b32 	%r1749, %r1748, %r1748, 1;
	xor.b32  	%r1750, %r1701, %r1741;
	xor.b32  	%r1751, %r1750, %r1647;
	xor.b32  	%r1752, %r1751, %r1629;
	shf.l.wrap.b32 	%r1753, %r1752, %r1752, 1;
	st.local.v4.u32 	[%rd6+64], {%r1741, %r1745, %r1749, %r1753};
	xor.b32  	%r1754, %r1710, %r1745;
	xor.b32  	%r1755, %r1754, %r1656;
	xor.b32  	%r1756, %r1755, %r1638;
	shf.l.wrap.b32 	%r1757, %r1756, %r1756, 1;
	xor.b32  	%r1758, %r1719, %r1749;
	xor.b32  	%r1759, %r1758, %r1665;
	xor.b32  	%r1760, %r1759, %r1647;
	shf.l.wrap.b32 	%r1761, %r1760, %r1760, 1;
	xor.b32  	%r1762, %r1728, %r1753;
	xor.b32  	%r1763, %r1762, %r1674;
	xor.b32  	%r1764, %r1763, %r1656;
	shf.l.wrap.b32 	%r1765, %r1764, %r1764, 1;
	xor.b32  	%r1766, %r1737, %r1757;
	xor.b32  	%r1767, %r1766, %r1683;
	xor.b32  	%r1768, %r1767, %r1665;
	shf.l.wrap.b32 	%r1769, %r1768, %r1768, 1;
	st.local.v4.u32 	[%rd6+80], {%r1757, %r1761, %r1765, %r1769};
	xor.b32  	%r1770, %r1741, %r1761;
	xor.b32  	%r1771, %r1770, %r1692;
	xor.b32  	%r1772, %r1771, %r1674;
	shf.l.wrap.b32 	%r1773, %r1772, %r1772, 1;
	xor.b32  	%r1774, %r1745, %r1765;
	xor.b32  	%r1775, %r1774, %r1701;
	xor.b32  	%r1776, %r1775, %r1683;
	shf.l.wrap.b32 	%r1777, %r1776, %r1776, 1;
	xor.b32  	%r1778, %r1749, %r1769;
	xor.b32  	%r1779, %r1778, %r1710;
	xor.b32  	%r1780, %r1779, %r1692;
	shf.l.wrap.b32 	%r1781, %r1780, %r1780, 1;
	xor.b32  	%r1782, %r1753, %r1773;
	xor.b32  	%r1783, %r1782, %r1719;
	xor.b32  	%r1784, %r1783, %r1701;
	shf.l.wrap.b32 	%r1785, %r1784, %r1784, 1;
	st.local.v4.u32 	[%rd6+96], {%r1773, %r1777, %r1781, %r1785};
	xor.b32  	%r1786, %r1757, %r1777;
	xor.b32  	%r1787, %r1786, %r1728;
	xor.b32  	%r1788, %r1787, %r1710;
	shf.l.wrap.b32 	%r1789, %r1788, %r1788, 1;
	xor.b32  	%r1790, %r1761, %r1781;
	xor.b32  	%r1791, %r1790, %r1737;
	xor.b32  	%r1792, %r1791, %r1719;
	shf.l.wrap.b32 	%r1793, %r1792, %r1792, 1;
	xor.b32  	%r1794, %r1765, %r1785;
	xor.b32  	%r1795, %r1794, %r1741;
	xor.b32  	%r1796, %r1795, %r1728;
	shf.l.wrap.b32 	%r1797, %r1796, %r1796, 1;
	xor.b32  	%r1798, %r1769, %r1789;
	xor.b32  	%r1799, %r1798, %r1745;
	xor.b32  	%r1800, %r1799, %r1737;
	shf.l.wrap.b32 	%r1801, %r1800, %r1800, 1;
	st.local.v4.u32 	[%rd6+112], {%r1789, %r1793, %r1797, %r1801};
	xor.b32  	%r1802, %r1773, %r1793;
	xor.b32  	%r1803, %r1802, %r1749;
	xor.b32  	%r1804, %r1803, %r1741;
	shf.l.wrap.b32 	%r1805, %r1804, %r1804, 1;
	xor.b32  	%r1806, %r1777, %r1797;
	xor.b32  	%r1807, %r1806, %r1753;
	xor.b32  	%r1808, %r1807, %r1745;
	shf.l.wrap.b32 	%r1809, %r1808, %r1808, 1;
	xor.b32  	%r1810, %r1781, %r1801;
	xor.b32  	%r1811, %r1810, %r1757;
	xor.b32  	%r1812, %r1811, %r1749;
	shf.l.wrap.b32 	%r1813, %r1812, %r1812, 1;
	xor.b32  	%r1814, %r1785, %r1805;
	xor.b32  	%r1815, %r1814, %r1761;
	xor.b32  	%r1816, %r1815, %r1753;
	shf.l.wrap.b32 	%r1817, %r1816, %r1816, 1;
	st.local.v4.u32 	[%rd6+128], {%r1805, %r1809, %r1813, %r1817};
	xor.b32  	%r1818, %r1789, %r1809;
	xor.b32  	%r1819, %r1818, %r1765;
	xor.b32  	%r1820, %r1819, %r1757;
	shf.l.wrap.b32 	%r1821, %r1820, %r1820, 1;
	xor.b32  	%r1822, %r1793, %r1813;
	xor.b32  	%r1823, %r1822, %r1769;
	xor.b32  	%r1824, %r1823, %r1761;
	shf.l.wrap.b32 	%r1825, %r1824, %r1824, 1;
	xor.b32  	%r1826, %r1797, %r1817;
	xor.b32  	%r1827, %r1826, %r1773;
	xor.b32  	%r1828, %r1827, %r1765;
	shf.l.wrap.b32 	%r1829, %r1828, %r1828, 1;
	xor.b32  	%r1830, %r1801, %r1821;
	xor.b32  	%r1831, %r1830, %r1777;
	xor.b32  	%r1832, %r1831, %r1769;
	shf.l.wrap.b32 	%r1833, %r1832, %r1832, 1;
	st.local.v4.u32 	[%rd6+144], {%r1821, %r1825, %r1829, %r1833};
	xor.b32  	%r1834, %r1805, %r1825;
	xor.b32  	%r1835, %r1834, %r1781;
	xor.b32  	%r1836, %r1835, %r1773;
	shf.l.wrap.b32 	%r1837, %r1836, %r1836, 1;
	xor.b32  	%r1838, %r1809, %r1829;
	xor.b32  	%r1839, %r1838, %r1785;
	xor.b32  	%r1840, %r1839, %r1777;
	shf.l.wrap.b32 	%r1841, %r1840, %r1840, 1;
	xor.b32  	%r1842, %r1813, %r1833;
	xor.b32  	%r1843, %r1842, %r1789;
	xor.b32  	%r1844, %r1843, %r1781;
	shf.l.wrap.b32 	%r1845, %r1844, %r1844, 1;
	xor.b32  	%r1846, %r1817, %r1837;
	xor.b32  	%r1847, %r1846, %r1793;
	xor.b32  	%r1848, %r1847, %r1785;
	shf.l.wrap.b32 	%r1849, %r1848, %r1848, 1;
	st.local.v4.u32 	[%rd6+160], {%r1837, %r1841, %r1845, %r1849};
	xor.b32  	%r1850, %r1821, %r1841;
	xor.b32  	%r1851, %r1850, %r1797;
	xor.b32  	%r1852, %r1851, %r1789;
	shf.l.wrap.b32 	%r1853, %r1852, %r1852, 1;
	xor.b32  	%r1854, %r1825, %r1845;
	xor.b32  	%r1855, %r1854, %r1801;
	xor.b32  	%r1856, %r1855, %r1793;
	shf.l.wrap.b32 	%r1857, %r1856, %r1856, 1;
	xor.b32  	%r1858, %r1829, %r1849;
	xor.b32  	%r1859, %r1858, %r1805;
	xor.b32  	%r1860, %r1859, %r1797;
	shf.l.wrap.b32 	%r1861, %r1860, %r1860, 1;
	xor.b32  	%r1862, %r1833, %r1853;
	xor.b32  	%r1863, %r1862, %r1809;
	xor.b32  	%r1864, %r1863, %r1801;
	shf.l.wrap.b32 	%r1865, %r1864, %r1864, 1;
	st.local.v4.u32 	[%rd6+176], {%r1853, %r1857, %r1861, %r1865};
	xor.b32  	%r1866, %r1837, %r1857;
	xor.b32  	%r1867, %r1866, %r1813;
	xor.b32  	%r1868, %r1867, %r1805;
	shf.l.wrap.b32 	%r1869, %r1868, %r1868, 1;
	xor.b32  	%r1870, %r1841, %r1861;
	xor.b32  	%r1871, %r1870, %r1817;
	xor.b32  	%r1872, %r1871, %r1809;
	shf.l.wrap.b32 	%r1873, %r1872, %r1872, 1;
	xor.b32  	%r1874, %r1845, %r1865;
	xor.b32  	%r1875, %r1874, %r1821;
	xor.b32  	%r1876, %r1875, %r1813;
	shf.l.wrap.b32 	%r1877, %r1876, %r1876, 1;
	xor.b32  	%r1878, %r1849, %r1869;
	xor.b32  	%r1879, %r1878, %r1825;
	xor.b32  	%r1880, %r1879, %r1817;
	shf.l.wrap.b32 	%r1881, %r1880, %r1880, 1;
	st.local.v4.u32 	[%rd6+192], {%r1869, %r1873, %r1877, %r1881};
	xor.b32  	%r1882, %r1853, %r1873;
	xor.b32  	%r1883, %r1882, %r1829;
	xor.b32  	%r1884, %r1883, %r1821;
	shf.l.wrap.b32 	%r1885, %r1884, %r1884, 1;
	xor.b32  	%r1886, %r1857, %r1877;
	xor.b32  	%r1887, %r1886, %r1833;
	xor.b32  	%r1888, %r1887, %r1825;
	shf.l.wrap.b32 	%r1889, %r1888, %r1888, 1;
	xor.b32  	%r1890, %r1861, %r1881;
	xor.b32  	%r1891, %r1890, %r1837;
	xor.b32  	%r1892, %r1891, %r1829;
	shf.l.wrap.b32 	%r1893, %r1892, %r1892, 1;
	xor.b32  	%r1894, %r1865, %r1885;
	xor.b32  	%r1895, %r1894, %r1841;
	xor.b32  	%r1896, %r1895, %r1833;
	shf.l.wrap.b32 	%r1897, %r1896, %r1896, 1;
	st.local.v4.u32 	[%rd6+208], {%r1885, %r1889, %r1893, %r1897};
	xor.b32  	%r1898, %r1869, %r1889;
	xor.b32  	%r1899, %r1898, %r1845;
	xor.b32  	%r1900, %r1899, %r1837;
	shf.l.wrap.b32 	%r1901, %r1900, %r1900, 1;
	xor.b32  	%r1902, %r1873, %r1893;
	xor.b32  	%r1903, %r1902, %r1849;
	xor.b32  	%r1904, %r1903, %r1841;
	shf.l.wrap.b32 	%r1905, %r1904, %r1904, 1;
	xor.b32  	%r1906, %r1877, %r1897;
	xor.b32  	%r1907, %r1906, %r1853;
	xor.b32  	%r1908, %r1907, %r1845;
	shf.l.wrap.b32 	%r1909, %r1908, %r1908, 1;
	xor.b32  	%r1910, %r1881, %r1901;
	xor.b32  	%r1911, %r1910, %r1857;
	xor.b32  	%r1912, %r1911, %r1849;
	shf.l.wrap.b32 	%r1913, %r1912, %r1912, 1;
	st.local.v4.u32 	[%rd6+224], {%r1901, %r1905, %r1909, %r1913};
	xor.b32  	%r1914, %r1885, %r1905;
	xor.b32  	%r1915, %r1914, %r1861;
	xor.b32  	%r1916, %r1915, %r1853;
	shf.l.wrap.b32 	%r1917, %r1916, %r1916, 1;
	xor.b32  	%r1918, %r1889, %r1909;
	xor.b32  	%r1919, %r1918, %r1865;
	xor.b32  	%r1920, %r1919, %r1857;
	shf.l.wrap.b32 	%r1921, %r1920, %r1920, 1;
	xor.b32  	%r1922, %r1893, %r1913;
	xor.b32  	%r1923, %r1922, %r1869;
	xor.b32  	%r1924, %r1923, %r1861;
	shf.l.wrap.b32 	%r1925, %r1924, %r1924, 1;
	xor.b32  	%r1926, %r1897, %r1917;
	xor.b32  	%r1927, %r1926, %r1873;
	xor.b32  	%r1928, %r1927, %r1865;
	shf.l.wrap.b32 	%r1929, %r1928, %r1928, 1;
	st.local.v4.u32 	[%rd6+240], {%r1917, %r1921, %r1925, %r1929};
	xor.b32  	%r1930, %r1901, %r1921;
	xor.b32  	%r1931, %r1930, %r1877;
	xor.b32  	%r1932, %r1931, %r1869;
	shf.l.wrap.b32 	%r1933, %r1932, %r1932, 1;
	xor.b32  	%r1934, %r1905, %r1925;
	xor.b32  	%r1935, %r1934, %r1881;
	xor.b32  	%r1936, %r1935, %r1873;
	shf.l.wrap.b32 	%r1937, %r1936, %r1936, 1;
	xor.b32  	%r1938, %r1909, %r1929;
	xor.b32  	%r1939, %r1938, %r1885;
	xor.b32  	%r1940, %r1939, %r1877;
	shf.l.wrap.b32 	%r1941, %r1940, %r1940, 1;
	xor.b32  	%r1942, %r1913, %r1933;
	xor.b32  	%r1943, %r1942, %r1889;
	xor.b32  	%r1944, %r1943, %r1881;
	shf.l.wrap.b32 	%r1945, %r1944, %r1944, 1;
	st.local.v4.u32 	[%rd6+256], {%r1933, %r1937, %r1941, %r1945};
	xor.b32  	%r1946, %r1917, %r1937;
	xor.b32  	%r1947, %r1946, %r1893;
	xor.b32  	%r1948, %r1947, %r1885;
	shf.l.wrap.b32 	%r1949, %r1948, %r1948, 1;
	xor.b32  	%r1950, %r1921, %r1941;
	xor.b32  	%r1951, %r1950, %r1897;
	xor.b32  	%r1952, %r1951, %r1889;
	shf.l.wrap.b32 	%r1953, %r1952, %r1952, 1;
	xor.b32  	%r1954, %r1925, %r1945;
	xor.b32  	%r1955, %r1954, %r1901;
	xor.b32  	%r1956, %r1955, %r1893;
	shf.l.wrap.b32 	%r1957, %r1956, %r1956, 1;
	xor.b32  	%r1958, %r1929, %r1949;
	xor.b32  	%r1959, %r1958, %r1905;
	xor.b32  	%r1960, %r1959, %r1897;
	shf.l.wrap.b32 	%r1961, %r1960, %r1960, 1;
	st.local.v4.u32 	[%rd6+272], {%r1949, %r1953, %r1957, %r1961};
	xor.b32  	%r1962, %r1933, %r1953;
	xor.b32  	%r1963, %r1962, %r1909;
	xor.b32  	%r1964, %r1963, %r1901;
	shf.l.wrap.b32 	%r1965, %r1964, %r1964, 1;
	xor.b32  	%r1966, %r1937, %r1957;
	xor.b32  	%r1967, %r1966, %r1913;
	xor.b32  	%r1968, %r1967, %r1905;
	shf.l.wrap.b32 	%r1969, %r1968, %r1968, 1;
	xor.b32  	%r1970, %r1941, %r1961;
	xor.b32  	%r1971, %r1970, %r1917;
	xor.b32  	%r1972, %r1971, %r1909;
	shf.l.wrap.b32 	%r1973, %r1972, %r1972, 1;
	xor.b32  	%r1974, %r1945, %r1965;
	xor.b32  	%r1975, %r1974, %r1921;
	xor.b32  	%r1976, %r1975, %r1913;
	shf.l.wrap.b32 	%r1977, %r1976, %r1976, 1;
	st.local.v4.u32 	[%rd6+288], {%r1965, %r1969, %r1973, %r1977};
	xor.b32  	%r1978, %r1949, %r1969;
	xor.b32  	%r1979, %r1978, %r1925;
	xor.b32  	%r1980, %r1979, %r1917;
	shf.l.wrap.b32 	%r1981, %r1980, %r1980, 1;
	xor.b32  	%r1982, %r1953, %r1973;
	xor.b32  	%r1983, %r1982, %r1929;
	xor.b32  	%r1984, %r1983, %r1921;
	shf.l.wrap.b32 	%r1985, %r1984, %r1984, 1;
	xor.b32  	%r1986, %r1957, %r1977;
	xor.b32  	%r1987, %r1986, %r1933;
	xor.b32  	%r1988, %r1987, %r1925;
	shf.l.wrap.b32 	%r1989, %r1988, %r1988, 1;
	xor.b32  	%r1990, %r1961, %r1981;
	xor.b32  	%r1991, %r1990, %r1937;
	xor.b32  	%r1992, %r1991, %r1929;
	shf.l.wrap.b32 	%r1993, %r1992, %r1992, 1;
	st.local.v4.u32 	[%rd6+304], {%r1981, %r1985, %r1989, %r1993};
	mov.b32 	%r5065, 0;
	mov.u32 	%r5066, %r5064;
	mov.u32 	%r5067, %r5060;
	mov.u32 	%r5068, %r5061;
	mov.u32 	%r5069, %r5062;
	mov.u32 	%r5070, %r5063;
$L__BB0_70:
	setp.gt.u32 	%p40, %r5065, 19;
	@%p40 bra 	$L__BB0_88;
	and.b32  	%r2003, %r5068, %r5069;
	not.b32 	%r2004, %r5068;
	and.b32  	%r2005, %r5070, %r2004;
	or.b32  	%r5071, %r2003, %r2005;
	mov.b32 	%r5072, 1518500249;
	bra.uni 	$L__BB0_93;
$L__BB0_72:
	mul.lo.s32 	%r114, %r5020, 20;
	and.b32  	%r115, %r3, 3;
	setp.lt.u32 	%p70, %r5019, 3;
	mov.b64 	%rd149, 0;
	@%p70 bra 	$L__BB0_78;
	and.b32  	%r116, %r3, 60;
	cvt.u64.u32 	%rd109, %r114;
	add.s64 	%rd18, %rd12, %rd109;
	st.local.u32 	[%rd18+-20], %r219;
	setp.eq.s32 	%p71, %r116, 4;
	mov.b64 	%rd149, 4;
	@%p71 bra 	$L__BB0_78;
	st.local.u32 	[%rd18+-16], %r223;
	setp.eq.s32 	%p72, %r116, 8;
	mov.b64 	%rd149, 8;
	@%p72 bra 	$L__BB0_78;
	st.local.u32 	[%rd18+-12], %r227;
	setp.eq.s32 	%p73, %r116, 12;
	mov.b64 	%rd149, 12;
	@%p73 bra 	$L__BB0_78;
	st.local.u32 	[%rd18+-8], %r231;
	setp.eq.s32 	%p74, %r116, 16;
	mov.b64 	%rd149, 16;
	@%p74 bra 	$L__BB0_78;
	st.local.u32 	[%rd18+-4], %r235;
	mov.b64 	%rd149, 20;
$L__BB0_78:
	setp.eq.s32 	%p75, %r115, 0;
	@%p75 bra 	$L__BB0_82;
	add.s64 	%rd24, %rd11, %rd149;
	ld.local.u8 	%rs282, [%rd24];
	cvt.u64.u32 	%rd114, %r114;
	add.s64 	%rd115, %rd149, %rd114;
	add.s64 	%rd25, %rd12, %rd115;
	st.local.u8 	[%rd25+-20], %rs282;
	setp.eq.s32 	%p76, %r115, 1;
	@%p76 bra 	$L__BB0_82;
	ld.local.u8 	%rs283, [%rd24+1];
	st.local.u8 	[%rd25+-19], %rs283;
	setp.eq.s32 	%p77, %r115, 2;
	@%p77 bra 	$L__BB0_82;
	ld.local.u8 	%rs284, [%rd24+2];
	st.local.u8 	[%rd25+-18], %rs284;
$L__BB0_82:
	add.s32 	%r5020, %r5020, 1;
	add.s32 	%r5019, %r5019, -20;
	setp.ne.s32 	%p78, %r5020, 3;
	@%p78 bra 	$L__BB0_3;
	ld.local.v4.b32 	{%r2621, %r2622, %r2623, %r2624}, [%rd12];
	bfe.u32 	%r2625, %r2624, 24, 8;
	cvt.u16.u32 	%rs285, %r2625;
	bfe.u32 	%r2626, %r2624, 16, 8;
	cvt.u16.u32 	%rs286, %r2626;
	bfe.u32 	%r2627, %r2624, 8, 8;
	cvt.u16.u32 	%rs287, %r2627;
	bfe.u32 	%r2628, %r2624, 0, 8;
	cvt.u16.u32 	%rs288, %r2628;
	bfe.u32 	%r2629, %r2623, 24, 8;
	cvt.u16.u32 	%rs289, %r2629;
	bfe.u32 	%r2630, %r2623, 16, 8;
	cvt.u16.u32 	%rs290, %r2630;
	bfe.u32 	%r2631, %r2623, 8, 8;
	cvt.u16.u32 	%rs291, %r2631;
	bfe.u32 	%r2632, %r2623, 0, 8;
	cvt.u16.u32 	%rs292, %r2632;
	bfe.u32 	%r2633, %r2622, 24, 8;
	cvt.u16.u32 	%rs293, %r2633;
	bfe.u32 	%r2634, %r2622, 16, 8;
	cvt.u16.u32 	%rs294, %r2634;
	bfe.u32 	%r2635, %r2622, 8, 8;
	cvt.u16.u32 	%rs295, %r2635;
	bfe.u32 	%r2636, %r2622, 0, 8;
	cvt.u16.u32 	%rs296, %r2636;
	bfe.u32 	%r2637, %r2621, 24, 8;
	cvt.u16.u32 	%rs297, %r2637;
	bfe.u32 	%r2638, %r2621, 16, 8;
	cvt.u16.u32 	%rs298, %r2638;
	bfe.u32 	%r2639, %r2621, 8, 8;
	cvt.u16.u32 	%rs299, %r2639;
	bfe.u32 	%r2640, %r2621, 0, 8;
	cvt.u16.u32 	%rs300, %r2640;
	ld.local.v4.b32 	{%r2641, %r2642, %r2643, %r2644}, [%rd12+16];
	bfe.u32 	%r2645, %r2644, 24, 8;
	cvt.u16.u32 	%rs301, %r2645;
	bfe.u32 	%r2646, %r2644, 16, 8;
	cvt.u16.u32 	%rs302, %r2646;
	bfe.u32 	%r2647, %r2644, 8, 8;
	cvt.u16.u32 	%rs303, %r2647;
	bfe.u32 	%r2648, %r2644, 0, 8;
	cvt.u16.u32 	%rs304, %r2648;
	bfe.u32 	%r2649, %r2643, 24, 8;
	cvt.u16.u32 	%rs305, %r2649;
	bfe.u32 	%r2650, %r2643, 16, 8;
	cvt.u16.u32 	%rs306, %r2650;
	bfe.u32 	%r2651, %r2643, 8, 8;
	cvt.u16.u32 	%rs307, %r2651;
	bfe.u32 	%r2652, %r2643, 0, 8;
	cvt.u16.u32 	%rs308, %r2652;
	bfe.u32 	%r2653, %r2642, 24, 8;
	cvt.u16.u32 	%rs309, %r2653;
	bfe.u32 	%r2654, %r2642, 16, 8;
	cvt.u16.u32 	%rs310, %r2654;
	bfe.u32 	%r2655, %r2642, 8, 8;
	cvt.u16.u32 	%rs311, %r2655;
	bfe.u32 	%r2656, %r2642, 0, 8;
	cvt.u16.u32 	%rs312, %r2656;
	bfe.u32 	%r2657, %r2641, 24, 8;
	cvt.u16.u32 	%rs313, %r2657;
	bfe.u32 	%r2658, %r2641, 16, 8;
	cvt.u16.u32 	%rs314, %r2658;
	bfe.u32 	%r2659, %r2641, 8, 8;
	cvt.u16.u32 	%rs315, %r2659;
	bfe.u32 	%r2660, %r2641, 0, 8;
	cvt.u16.u32 	%rs316, %r2660;
	xor.b16  	%rs125, %rs300, 54;
	xor.b16  	%rs126, %rs300, 92;
	xor.b16  	%rs127, %rs299, 54;
	xor.b16  	%rs128, %rs299, 92;
	xor.b16  	%rs129, %rs298, 54;
	xor.b16  	%rs130, %rs298, 92;
	xor.b16  	%rs131, %rs297, 54;
	xor.b16  	%rs132, %rs297, 92;
	xor.b16  	%rs133, %rs296, 54;
	xor.b16  	%rs134, %rs296, 92;
	xor.b16  	%rs135, %rs295, 54;
	xor.b16  	%rs136, %rs295, 92;
	xor.b16  	%rs137, %rs294, 54;
	xor.b16  	%rs138, %rs294, 92;
	xor.b16  	%rs139, %rs293, 54;
	xor.b16  	%rs140, %rs293, 92;
	xor.b16  	%rs141, %rs292, 54;
	xor.b16  	%rs142, %rs292, 92;
	xor.b16  	%rs143, %rs291, 54;
	xor.b16  	%rs144, %rs291, 92;
	xor.b16  	%rs145, %rs290, 54;
	xor.b16  	%rs146, %rs290, 92;
	xor.b16  	%rs147, %rs289, 54;
	xor.b16  	%rs148, %rs289, 92;
	xor.b16  	%rs149, %rs288, 54;
	xor.b16  	%rs150, %rs288, 92;
	xor.b16  	%rs151, %rs287, 54;
	xor.b16  	%rs152, %rs287, 92;
	xor.b16  	%rs153, %rs286, 54;
	xor.b16  	%rs154, %rs286, 92;
	xor.b16  	%rs155, %rs285, 54;
	xor.b16  	%rs156, %rs285, 92;
	xor.b16  	%rs157, %rs316, 54;
	xor.b16  	%rs158, %rs316, 92;
	xor.b16  	%rs159, %rs315, 54;
	xor.b16  	%rs160, %rs315, 92;
	xor.b16  	%rs161, %rs314, 54;
	xor.b16  	%rs162, %rs314, 92;
	xor.b16  	%rs163, %rs313, 54;
	xor.b16  	%rs164, %rs313, 92;
	xor.b16  	%rs165, %rs312, 54;
	xor.b16  	%rs166, %rs312, 92;
	xor.b16  	%rs167, %rs311, 54;
	xor.b16  	%rs168, %rs311, 92;
	xor.b16  	%rs169, %rs310, 54;
	xor.b16  	%rs170, %rs310, 92;
	xor.b16  	%rs171, %rs309, 54;
	xor.b16  	%rs172, %rs309, 92;
	xor.b16  	%rs173, %rs308, 54;
	xor.b16  	%rs174, %rs308, 92;
	xor.b16  	%rs175, %rs307, 54;
	xor.b16  	%rs176, %rs307, 92;
	xor.b16  	%rs177, %rs306, 54;
	xor.b16  	%rs178, %rs306, 92;
	xor.b16  	%rs179, %rs305, 54;
	xor.b16  	%rs180, %rs305, 92;
	xor.b16  	%rs181, %rs304, 54;
	xor.b16  	%rs182, %rs304, 92;
	xor.b16  	%rs183, %rs303, 54;
	xor.b16  	%rs184, %rs303, 92;
	xor.b16  	%rs185, %rs302, 54;
	xor.b16  	%rs186, %rs302, 92;
	xor.b16  	%rs187, %rs301, 54;
	xor.b16  	%rs188, %rs301, 92;
	mov.b32 	%r5150, 0;
	mov.b32 	%r5098, 1;
$L__BB0_84:
	mov.b32 	%r5105, 0;
	st.local.v4.b32 	[%rd3], {%r5105, %r5105, %r5105, %r5105};
	st.local.v4.b32 	[%rd3+16], {%r5105, %r5105, %r5105, %r5105};
	st.local.v4.b32 	[%rd3+32], {%r5105, %r5105, %r5105, %r5105};
	st.local.v4.b32 	[%rd3+48], {%r5105, %r5105, %r5105, %r5105};
	st.local.v4.b32 	[%rd3+64], {%r5105, %r5105, %r5105, %r5105};
	st.local.v4.b32 	[%rd3+80], {%r5105, %r5105, %r5105, %r5105};
	st.local.v4.b32 	[%rd3+96], {%r5105, %r5105, %r5105, %r5105};
	st.local.v4.b32 	[%rd3+112], {%r5105, %r5105, %r5105, %r5105};
	st.local.v4.b32 	[%rd3+128], {%r5105, %r5105, %r5105, %r5105};
	st.local.v4.b32 	[%rd3+144], {%r5105, %r5105, %r5105, %r5105};
	st.local.v4.b32 	[%rd3+160], {%r5105, %r5105, %r5105, %r5105};
	st.local.v4.b32 	[%rd3+176], {%r5105, %r5105, %r5105, %r5105};
	st.local.v4.b32 	[%rd3+192], {%r5105, %r5105, %r5105, %r5105};
	st.local.v4.b32 	[%rd3+208], {%r5105, %r5105, %r5105, %r5105};
	st.local.v4.b32 	[%rd3+224], {%r5105, %r5105, %r5105, %r5105};
	st.local.v4.b32 	[%rd3+240], {%r5105, %r5105, %r5105, %r5105};
	cvt.u32.u16 	%r2667, %rs155;
	cvt.u32.u16 	%r2668, %rs153;
	prmt.b32 	%r2669, %r2668, %r2667, 0x3340U;
	cvt.u32.u16 	%r2670, %rs151;
	cvt.u32.u16 	%r2671, %rs149;
	prmt.b32 	%r2672, %r2671, %r2670, 0x3340U;
	prmt.b32 	%r2673, %r2672, %r2669, 0x5410U;
	cvt.u32.u16 	%r2674, %rs147;
	cvt.u32.u16 	%r2675, %rs145;
	prmt.b32 	%r2676, %r2675, %r2674, 0x3340U;
	cvt.u32.u16 	%r2677, %rs143;
	cvt.u32.u16 	%r2678, %rs141;
	prmt.b32 	%r2679, %r2678, %r2677, 0x3340U;
	prmt.b32 	%r2680, %r2679, %r2676, 0x5410U;
	cvt.u32.u16 	%r2681, %rs139;
	cvt.u32.u16 	%r2682, %rs137;
	prmt.b32 	%r2683, %r2682, %r2681, 0x3340U;
	cvt.u32.u16 	%r2684, %rs135;
	cvt.u32.u16 	%r2685, %rs133;
	prmt.b32 	%r2686, %r2685, %r2684, 0x3340U;
	prmt.b32 	%r2687, %r2686, %r2683, 0x5410U;
	cvt.u32.u16 	%r2688, %rs131;
	cvt.u32.u16 	%r2689, %rs129;
	prmt.b32 	%r2690, %r2689, %r2688, 0x3340U;
	cvt.u32.u16 	%r2691, %rs127;
	cvt.u32.u16 	%r2692, %rs125;
	prmt.b32 	%r2693, %r2692, %r2691, 0x3340U;
	prmt.b32 	%r2694, %r2693, %r2690, 0x5410U;
	st.local.v4.b32 	[%rd3], {%r2694, %r2687, %r2680, %r2673};
	cvt.u32.u16 	%r2695, %rs187;
	cvt.u32.u16 	%r2696, %rs185;
	prmt.b32 	%r2697, %r2696, %r2695, 0x3340U;
	cvt.u32.u16 	%r2698, %rs183;
	cvt.u32.u16 	%r2699, %rs181;
	prmt.b32 	%r2700, %r2699, %r2698, 0x3340U;
	prmt.b32 	%r2701, %r2700, %r2697, 0x5410U;
	cvt.u32.u16 	%r2702, %rs179;
	cvt.u32.u16 	%r2703, %rs177;
	prmt.b32 	%r2704, %r2703, %r2702, 0x3340U;
	cvt.u32.u16 	%r2705, %rs175;
	cvt.u32.u16 	%r2706, %rs173;
	prmt.b32 	%r2707, %r2706, %r2705, 0x3340U;
	prmt.b32 	%r2708, %r2707, %r2704, 0x5410U;
	cvt.u32.u16 	%r2709, %rs171;
	cvt.u32.u16 	%r2710, %rs169;
	prmt.b32 	%r2711, %r2710, %r2709, 0x3340U;
	cvt.u32.u16 	%r2712, %rs167;
	cvt.u32.u16 	%r2713, %rs165;
	prmt.b32 	%r2714, %r2713, %r2712, 0x3340U;
	prmt.b32 	%r2715, %r2714, %r2711, 0x5410U;
	cvt.u32.u16 	%r2716, %rs163;
	cvt.u32.u16 	%r2717, %rs161;
	prmt.b32 	%r2718, %r2717, %r2716, 0x3340U;
	cvt.u32.u16 	%r2719, %rs159;
	cvt.u32.u16 	%r2720, %rs157;
	prmt.b32 	%r2721, %r2720, %r2719, 0x3340U;
	prmt.b32 	%r2722, %r2721, %r2718, 0x5410U;
	st.local.v4.b32 	[%rd3+16], {%r2722, %r2715, %r2708, %r2701};
	mov.b32 	%r2723, 909522486;
	st.local.v4.b32 	[%rd3+32], {%r2723, %r2723, %r2723, %r2723};
	st.local.v4.b32 	[%rd3+48], {%r2723, %r2723, %r2723, %r2723};
	mov.b32 	%r2724, 1886938400;
	mov.b32 	%r2725, 2036689696;
	mov.b32 	%r2726, 1702062455;
	mov.b32 	%r2727, 1919508816;
	st.local.v4.b32 	[%rd3+64], {%r2727, %r2726, %r2725, %r2724};
	mov.b32 	%r2728, -558126360;
	mov.b32 	%r2729, 296125673;
	mov.b32 	%r2730, -1006604689;
	mov.b32 	%r2731, 1769172577;
	st.local.v4.b32 	[%rd3+80], {%r2731, %r2730, %r2729, %r2728};
	mov.b32 	%r2732, 818020454;
	mov.b32 	%r2733, -645637507;
	mov.b32 	%r2734, 167526058;
	mov.b32 	%r2735, 1999253277;
	st.local.v4.b32 	[%rd3+96], {%r2735, %r2734, %r2733, %r2732};
	mov.b32 	%r2736, 760288231;
	mov.b32 	%r2737, 1581748334;
	mov.b32 	%r2738, -288460201;
	mov.b32 	%r2739, 1557298703;
	st.local.v4.b32 	[%rd3+112], {%r2739, %r2738, %r2737, %r2736};
	mov.b32 	%r2740, -1907320427;
	mov.b32 	%r2741, -829882678;
	mov.b32 	%r2742, -424594653;
	mov.b32 	%r2743, -718887461;
	st.local.v4.b32 	[%rd3+128], {%r2743, %r2742, %r2741, %r2740};
	mov.b32 	%r2744, 1548061548;
	mov.b32 	%r2745, 1307882323;
	mov.b32 	%r2746, 1119145937;
	mov.b32 	%r2747, -589725672;
	st.local.v4.b32 	[%rd3+144], {%r2747, %r2746, %r2745, %r2744};
	mov.b32 	%r2748, 65502;
	prmt.b32 	%r2749, %r2748, %r5098, 0x3340U;
	mov.b32 	%r2750, 75;
	prmt.b32 	%r2751, %r2750, 61, 0x3340U;
	prmt.b32 	%r2752, %r2751, %r2749, 0x5410U;
	st.local.u32 	[%rd3+160], %r2752;
	mov.b16 	%rs317, 128;
	st.local.u8 	[%rd3+164], %rs317;
	mov.b32 	%r2753, 537198592;
	st.local.v2.b32 	[%rd3+184], {%r5105, %r2753};
	mov.b32 	%r5104, -1009589776;
	mov.b32 	%r5103, 271733878;
	mov.b32 	%r5102, -1732584194;
	mov.b32 	%r5101, -271733879;
	mov.b32 	%r5100, 1732584193;
$L__BB0_85:
	cvt.u64.u32 	%rd116, %r5105;
	add.s64 	%rd117, %rd3, %rd116;
	ld.local.v4.b32 	{%r2755, %r2756, %r2757, %r2758}, [%rd117];
	bfe.u32 	%r2759, %r2758, 16, 8;
	cvt.u16.u32 	%rs318, %r2759;
	bfe.u32 	%r2760, %r2758, 8, 8;
	bfe.u32 	%r2761, %r2758, 0, 8;
	bfe.u32 	%r2762, %r2757, 16, 8;
	cvt.u16.u32 	%rs319, %r2762;
	bfe.u32 	%r2763, %r2757, 8, 8;
	bfe.u32 	%r2764, %r2757, 0, 8;
	bfe.u32 	%r2765, %r2756, 16, 8;
	cvt.u16.u32 	%rs320, %r2765;
	bfe.u32 	%r2766, %r2756, 8, 8;
	bfe.u32 	%r2767, %r2756, 0, 8;
	bfe.u32 	%r2768, %r2755, 16, 8;
	cvt.u16.u32 	%rs321, %r2768;
	bfe.u32 	%r2769, %r2755, 8, 8;
	bfe.u32 	%r2770, %r2755, 0, 8;
	shl.b32 	%r2771, %r2770, 24;
	shl.b32 	%r2772, %r2769, 16;
	and.b32  	%r2773, %r2772, 16711680;
	or.b32  	%r2774, %r2773, %r2771;
	and.b16  	%rs322, %rs321, 255;
	mul.wide.u16 	%r2775, %rs322, 256;
	or.b32  	%r2776, %r2774, %r2775;
	bfe.u32 	%r2777, %r2755, 24, 8;
	or.b32  	%r2778, %r2776, %r2777;
	shl.b32 	%r2779, %r2767, 24;
	shl.b32 	%r2780, %r2766, 16;
	and.b32  	%r2781, %r2780, 16711680;
	or.b32  	%r2782, %r2781, %r2779;
	and.b16  	%rs323, %rs320, 255;
	mul.wide.u16 	%r2783, %rs323, 256;
	or.b32  	%r2784, %r2782, %r2783;
	bfe.u32 	%r2785, %r2756, 24, 8;
	or.b32  	%r2786, %r2784, %r2785;
	shl.b32 	%r2787, %r2764, 24;
	shl.b32 	%r2788, %r2763, 16;
	and.b32  	%r2789, %r2788, 16711680;
	or.b32  	%r2790, %r2789, %r2787;
	and.b16  	%rs324, %rs319, 255;
	mul.wide.u16 	%r2791, %rs324, 256;
	or.b32  	%r2792, %r2790, %r2791;
	bfe.u32 	%r2793, %r2757, 24, 8;
	or.b32  	%r2794, %r2792, %r2793;
	shl.b32 	%r2795, %r2761, 24;
	shl.b32 	%r2796, %r2760, 16;
	and.b32  	%r2797, %r2796, 16711680;
	or.b32  	%r2798, %r2797, %r2795;
	and.b16  	%rs325, %rs318, 255;
	mul.wide.u16 	%r2799, %rs325, 256;
	or.b32  	%r2800, %r2798, %r2799;
	bfe.u32 	%r2801, %r2758, 24, 8;
	or.b32  	%r2802, %r2800, %r2801;
	st.local.v4.u32 	[%rd4], {%r2778, %r2786, %r2794, %r2802};
	ld.local.v4.b32 	{%r2803, %r2804, %r2805, %r2806}, [%rd117+16];
	bfe.u32 	%r2807, %r2806, 16, 8;
	cvt.u16.u32 	%rs326, %r2807;
	bfe.u32 	%r2808, %r2806, 8, 8;
	bfe.u32 	%r2809, %r2806, 0, 8;
	bfe.u32 	%r2810, %r2805, 16, 8;
	cvt.u16.u32 	%rs327, %r2810;
	bfe.u32 	%r2811, %r2805, 8, 8;
	bfe.u32 	%r2812, %r2805, 0, 8;
	bfe.u32 	%r2813, %r2804, 16, 8;
	cvt.u16.u32 	%rs328, %r2813;
	bfe.u32 	%r2814, %r2804, 8, 8;
	bfe.u32 	%r2815, %r2804, 0, 8;
	bfe.u32 	%r2816, %r2803, 16, 8;
	cvt.u16.u32 	%rs329, %r2816;
	bfe.u32 	%r2817, %r2803, 8, 8;
	bfe.u32 	%r2818, %r2803, 0, 8;
	shl.b32 	%r2819, %r2818, 24;
	shl.b32 	%r2820, %r2817, 16;
	and.b32  	%r2821, %r2820, 16711680;
	or.b32  	%r2822, %r2821, %r2819;
	and.b16  	%rs330, %rs329, 255;
	mul.wide.u16 	%r2823, %rs330, 256;
	or.b32  	%r2824, %r2822, %r2823;
	bfe.u32 	%r2825, %r2803, 24, 8;
	or.b32  	%r2826, %r2824, %r2825;
	shl.b32 	%r2827, %r2815, 24;
	shl.b32 	%r2828, %r2814, 16;
	and.b32  	%r2829, %r2828, 16711680;
	or.b32  	%r2830, %r2829, %r2827;
	and.b16  	%rs331, %rs328, 255;
	mul.wide.u16 	%r2831, %rs331, 256;
	or.b32  	%r2832, %r2830, %r2831;
	bfe.u32 	%r2833, %r2804, 24, 8;
	or.b32  	%r2834, %r2832, %r2833;
	shl.b32 	%r2835, %r2812, 24;
	shl.b32 	%r2836, %r2811, 16;
	and.b32  	%r2837, %r2836, 16711680;
	or.b32  	%r2838, %r2837, %r2835;
	and.b16  	%rs332, %rs327, 255;
	mul.wide.u16 	%r2839, %rs332, 256;
	or.b32  	%r2840, %r2838, %r2839;
	bfe.u32 	%r2841, %r2805, 24, 8;
	or.b32  	%r2842, %r2840, %r2841;
	shl.b32 	%r2843, %r2809, 24;
	shl.b32 	%r2844, %r2808, 16;
	and.b32  	%r2845, %r2844, 16711680;
	or.b32  	%r2846, %r2845, %r2843;
	and.b16  	%rs333, %rs326, 255;
	mul.wide.u16 	%r2847, %rs333, 256;
	or.b32  	%r2848, %r2846, %r2847;
	bfe.u32 	%r2849, %r2806, 24, 8;
	or.b32  	%r2850, %r2848, %r2849;
	st.local.v4.u32 	[%rd4+16], {%r2826, %r2834, %r2842, %r2850};
	ld.local.v4.b32 	{%r2851, %r2852, %r2853, %r2854}, [%rd117+32];
	bfe.u32 	%r2855, %r2854, 16, 8;
	cvt.u16.u32 	%rs334, %r2855;
	bfe.u32 	%r2856, %r2854, 8, 8;
	bfe.u32 	%r2857, %r2854, 0, 8;
	bfe.u32 	%r2858, %r2853, 16, 8;
	cvt.u16.u32 	%rs335, %r2858;
	bfe.u32 	%r2859, %r2853, 8, 8;
	bfe.u32 	%r2860, %r2853, 0, 8;
	bfe.u32 	%r2861, %r2852, 16, 8;
	cvt.u16.u32 	%rs336, %r2861;
	bfe.u32 	%r2862, %r2852, 8, 8;
	bfe.u32 	%r2863, %r2852, 0, 8;
	bfe.u32 	%r2864, %r2851, 16, 8;
	cvt.u16.u32 	%rs337, %r2864;
	bfe.u32 	%r2865, %r2851, 8, 8;
	bfe.u32 	%r2866, %r2851, 0, 8;
	shl.b32 	%r2867, %r2866, 24;
	shl.b32 	%r2868, %r2865, 16;
	and.b32  	%r2869, %r2868, 16711680;
	or.b32  	%r2870, %r2869, %r2867;
	and.b16  	%rs338, %rs337, 255;
	mul.wide.u16 	%r2871, %rs338, 256;
	or.b32  	%r2872, %r2870, %r2871;
	bfe.u32 	%r2873, %r2851, 24, 8;
	or.b32  	%r2874, %r2872, %r2873;
	shl.b32 	%r2875, %r2863, 24;
	shl.b32 	%r2876, %r2862, 16;
	and.b32  	%r2877, %r2876, 16711680;
	or.b32  	%r2878, %r2877, %r2875;
	and.b16  	%rs339, %rs336, 255;
	mul.wide.u16 	%r2879, %rs339, 256;
	or.b32  	%r2880, %r2878, %r2879;
	bfe.u32 	%r2881, %r2852, 24, 8;
	or.b32  	%r2882, %r2880, %r2881;
	shl.b32 	%r2883, %r2860, 24;
	shl.b32 	%r2884, %r2859, 16;
	and.b32  	%r2885, %r2884, 16711680;
	or.b32  	%r2886, %r2885, %r2883;
	and.b16  	%rs340, %rs335, 255;
	mul.wide.u16 	%r2887, %rs340, 256;
	or.b32  	%r2888, %r2886, %r2887;
	bfe.u32 	%r2889, %r2853, 24, 8;
	or.b32  	%r2890, %r2888, %r2889;
	shl.b32 	%r2891, %r2857, 24;
	shl.b32 	%r2892, %r2856, 16;
	and.b32  	%r2893, %r2892, 16711680;
	or.b32  	%r2894, %r2893, %r2891;
	and.b16  	%rs341, %rs334, 255;
	mul.wide.u16 	%r2895, %rs341, 256;
	or.b32  	%r2896, %r2894, %r2895;
	bfe.u32 	%r2897, %r2854, 24, 8;
	or.b32  	%r2898, %r2896, %r2897;
	st.local.v4.u32 	[%rd4+32], {%r2874, %r2882, %r2890, %r2898};
	ld.local.v4.b32 	{%r2899, %r2900, %r2901, %r2902}, [%rd117+48];
	bfe.u32 	%r2903, %r2902, 16, 8;
	cvt.u16.u32 	%rs342, %r2903;
	bfe.u32 	%r2904, %r2902, 8, 8;
	bfe.u32 	%r2905, %r2902, 0, 8;
	bfe.u32 	%r2906, %r2901, 16, 8;
	cvt.u16.u32 	%rs343, %r2906;
	bfe.u32 	%r2907, %r2901, 8, 8;
	bfe.u32 	%r2908, %r2901, 0, 8;
	bfe.u32 	%r2909, %r2900, 16, 8;
	cvt.u16.u32 	%rs344, %r2909;
	bfe.u32 	%r2910, %r2900, 8, 8;
	bfe.u32 	%r2911, %r2900, 0, 8;
	bfe.u32 	%r2912, %r2899, 16, 8;
	cvt.u16.u32 	%rs345, %r2912;
	bfe.u32 	%r2913, %r2899, 8, 8;
	bfe.u32 	%r2914, %r2899, 0, 8;
	shl.b32 	%r2915, %r2914, 24;
	shl.b32 	%r2916, %r2913, 16;
	and.b32  	%r2917, %r2916, 16711680;
	or.b32  	%r2918, %r2917, %r2915;
	and.b16  	%rs346, %rs345, 255;
	mul.wide.u16 	%r2919, %rs346, 256;
	or.b32  	%r2920, %r2918, %r2919;
	bfe.u32 	%r2921, %r2899, 24, 8;
	or.b32  	%r2922, %r2920, %r2921;
	shl.b32 	%r2923, %r2911, 24;
	shl.b32 	%r2924, %r2910, 16;
	and.b32  	%r2925, %r2924, 16711680;
	or.b32  	%r2926, %r2925, %r2923;
	and.b16  	%rs347, %rs344, 255;
	mul.wide.u16 	%r2927, %rs347, 256;
	or.b32  	%r2928, %r2926, %r2927;
	bfe.u32 	%r2929, %r2900, 24, 8;
	or.b32  	%r2930, %r2928, %r2929;
	shl.b32 	%r2931, %r2908, 24;
	shl.b32 	%r2932, %r2907, 16;
	and.b32  	%r2933, %r2932, 16711680;
	or.b32  	%r2934, %r2933, %r2931;
	and.b16  	%rs348, %rs343, 255;
	mul.wide.u16 	%r2935, %rs348, 256;
	or.b32  	%r2936, %r2934, %r2935;
	bfe.u32 	%r2937, %r2901, 24, 8;
	or.b32  	%r2938, %r2936, %r2937;
	shl.b32 	%r2939, %r2905, 24;
	shl.b32 	%r2940, %r2904, 16;
	and.b32  	%r2941, %r2940, 16711680;
	or.b32  	%r2942, %r2941, %r2939;
	and.b16  	%rs349, %rs342, 255;
	mul.wide.u16 	%r2943, %rs349, 256;
	or.b32  	%r2944, %r2942, %r2943;
	bfe.u32 	%r2945, %r2902, 24, 8;
	or.b32  	%r2946, %r2944, %r2945;
	st.local.v4.u32 	[%rd4+48], {%r2922, %r2930, %r2938, %r2946};
	xor.b32  	%r2947, %r2874, %r2930;
	xor.b32  	%r2948, %r2947, %r2794;
	xor.b32  	%r2949, %r2948, %r2778;
	shf.l.wrap.b32 	%r2950, %r2949, %r2949, 1;
	xor.b32  	%r2951, %r2882, %r2938;
	xor.b32  	%r2952, %r2951, %r2802;
	xor.b32  	%r2953, %r2952, %r2786;
	shf.l.wrap.b32 	%r2954, %r2953, %r2953, 1;
	xor.b32  	%r2955, %r2890, %r2946;
	xor.b32  	%r2956, %r2955, %r2826;
	xor.b32  	%r2957, %r2956, %r2794;
	shf.l.wrap.b32 	%r2958, %r2957, %r2957, 1;
	xor.b32  	%r2959, %r2898, %r2950;
	xor.b32  	%r2960, %r2959, %r2834;
	xor.b32  	%r2961, %r2960, %r2802;
	shf.l.wrap.b32 	%r2962, %r2961, %r2961, 1;
	st.local.v4.u32 	[%rd4+64], {%r2950, %r2954, %r2958, %r2962};
	xor.b32  	%r2963, %r2922, %r2954;
	xor.b32  	%r2964, %r2963, %r2842;
	xor.b32  	%r2965, %r2964, %r2826;
	shf.l.wrap.b32 	%r2966, %r2965, %r2965, 1;
	xor.b32  	%r2967, %r2930, %r2958;
	xor.b32  	%r2968, %r2967, %r2850;
	xor.b32  	%r2969, %r2968, %r2834;
	shf.l.wrap.b32 	%r2970, %r2969, %r2969, 1;
	xor.b32  	%r2971, %r2938, %r2962;
	xor.b32  	%r2972, %r2971, %r2874;
	xor.b32  	%r2973, %r2972, %r2842;
	shf.l.wrap.b32 	%r2974, %r2973, %r2973, 1;
	xor.b32  	%r2975, %r2946, %r2966;
	xor.b32  	%r2976, %r2975, %r2882;
	xor.b32  	%r2977, %r2976, %r2850;
	shf.l.wrap.b32 	%r2978, %r2977, %r2977, 1;
	st.local.v4.u32 	[%rd4+80], {%r2966, %r2970, %r2974, %r2978};
	xor.b32  	%r2979, %r2950, %r2970;
	xor.b32  	%r2980, %r2979, %r2890;
	xor.b32  	%r2981, %r2980, %r2874;
	shf.l.wrap.b32 	%r2982, %r2981, %r2981, 1;
	xor.b32  	%r2983, %r2954, %r2974;
	xor.b32  	%r2984, %r2983, %r2898;
	xor.b32  	%r2985, %r2984, %r2882;
	shf.l.wrap.b32 	%r2986, %r2985, %r2985, 1;
	xor.b32  	%r2987, %r2958, %r2978;
	xor.b32  	%r2988, %r2987, %r2922;
	xor.b32  	%r2989, %r2988, %r2890;
	shf.l.wrap.b32 	%r2990, %r2989, %r2989, 1;
	xor.b32  	%r2991, %r2962, %r2982;
	xor.b32  	%r2992, %r2991, %r2930;
	xor.b32  	%r2993, %r2992, %r2898;
	shf.l.wrap.b32 	%r2994, %r2993, %r2993, 1;
	st.local.v4.u32 	[%rd4+96], {%r2982, %r2986, %r2990, %r2994};
	xor.b32  	%r2995, %r2966, %r2986;
	xor.b32  	%r2996, %r2995, %r2938;
	xor.b32  	%r2997, %r2996, %r2922;
	shf.l.wrap.b32 	%r2998, %r2997, %r2997, 1;
	xor.b32  	%r2999, %r2970, %r2990;
	xor.b32  	%r3000, %r2999, %r2946;
	xor.b32  	%r3001, %r3000, %r2930;
	shf.l.wrap.b32 	%r3002, %r3001, %r3001, 1;
	xor.b32  	%r3003, %r2974, %r2994;
	xor.b32  	%r3004, %r3003, %r2950;
	xor.b32  	%r3005, %r3004, %r2938;
	shf.l.wrap.b32 	%r3006, %r3005, %r3005, 1;
	xor.b32  	%r3007, %r2978, %r2998;
	xor.b32  	%r3008, %r3007, %r2954;
	xor.b32  	%r3009, %r3008, %r2946;
	shf.l.wrap.b32 	%r3010, %r3009, %r3009, 1;
	st.local.v4.u32 	[%rd4+112], {%r2998, %r3002, %r3006, %r3010};
	xor.b32  	%r3011, %r2982, %r3002;
	xor.b32  	%r3012, %r3011, %r2958;
	xor.b32  	%r3013, %r3012, %r2950;
	shf.l.wrap.b32 	%r3014, %r3013, %r3013, 1;
	xor.b32  	%r3015, %r2986, %r3006;
	xor.b32  	%r3016, %r3015, %r2962;
	xor.b32  	%r3017, %r3016, %r2954;
	shf.l.wrap.b32 	%r3018, %r3017, %r3017, 1;
	xor.b32  	%r3019, %r2990, %r3010;
	xor.b32  	%r3020, %r3019, %r2966;
	xor.b32  	%r3021, %r3020, %r2958;
	shf.l.wrap.b32 	%r3022, %r3021, %r3021, 1;
	xor.b32  	%r3023, %r2994, %r3014;
	xor.b32  	%r3024, %r3023, %r2970;
	xor.b32  	%r3025, %r3024, %r2962;
	shf.l.wrap.b32 	%r3026, %r3025, %r3025, 1;
	st.local.v4.u32 	[%rd4+128], {%r3014, %r3018, %r3022, %r3026};
	xor.b32  	%r3027, %r2998, %r3018;
	xor.b32  	%r3028, %r3027, %r2974;
	xor.b32  	%r3029, %r3028, %r2966;
	shf.l.wrap.b32 	%r3030, %r3029, %r3029, 1;
	xor.b32  	%r3031, %r3002, %r3022;
	xor.b32  	%r3032, %r3031, %r2978;
	xor.b32  	%r3033, %r3032, %r2970;
	shf.l.wrap.b32 	%r3034, %r3033, %r3033, 1;
	xor.b32  	%r3035, %r3006, %r3026;
	xor.b32  	%r3036, %r3035, %r2982;
	xor.b32  	%r3037, %r3036, %r2974;
	shf.l.wrap.b32 	%r3038, %r3037, %r3037, 1;
	xor.b32  	%r3039, %r3010, %r3030;
	xor.b32  	%r3040, %r3039, %r2986;
	xor.b32  	%r3041, %r3040, %r2978;
	shf.l.wrap.b32 	%r3042, %r3041, %r3041, 1;
	st.local.v4.u32 	[%rd4+144], {%r3030, %r3034, %r3038, %r3042};
	xor.b32  	%r3043, %r3014, %r3034;
	xor.b32  	%r3044, %r3043, %r2990;
	xor.b32  	%r3045, %r3044, %r2982;
	shf.l.wrap.b32 	%r3046, %r3045, %r3045, 1;
	xor.b32  	%r3047, %r3018, %r3038;
	xor.b32  	%r3048, %r3047, %r2994;
	xor.b32  	%r3049, %r3048, %r2986;
	shf.l.wrap.b32 	%r3050, %r3049, %r3049, 1;
	xor.b32  	%r3051, %r3022, %r3042;
	xor.b32  	%r3052, %r3051, %r2998;
	xor.b32  	%r3053, %r3052, %r2990;
	shf.l.wrap.b32 	%r3054, %r3053, %r3053, 1;
	xor.b32  	%r3055, %r3026, %r3046;
	xor.b32  	%r3056, %r3055, %r3002;
	xor.b32  	%r3057, %r3056, %r2994;
	shf.l.wrap.b32 	%r3058, %r3057, %r3057, 1;
	st.local.v4.u32 	[%rd4+160], {%r3046, %r3050, %r3054, %r3058};
	xor.b32  	%r3059, %r3030, %r3050;
	xor.b32  	%r3060, %r3059, %r3006;
	xor.b32  	%r3061, %r3060, %r2998;
	shf.l.wrap.b32 	%r3062, %r3061, %r3061, 1;
	xor.b32  	%r3063, %r3034, %r3054;
	xor.b32  	%r3064, %r3063, %r3010;
	xor.b32  	%r3065, %r3064, %r3002;
	shf.l.wrap.b32 	%r3066, %r3065, %r3065, 1;
	xor.b32  	%r3067, %r3038, %r3058;
	xor.b32  	%r3068, %r3067, %r3014;
	xor.b32  	%r3069, %r3068, %r3006;
	shf.l.wrap.b32 	%r3070, %r3069, %r3069, 1;
	xor.b32  	%r3071, %r3042, %r3062;
	xor.b32  	%r3072, %r3071, %r3018;
	xor.b32  	%r3073, %r3072, %r3010;
	shf.l.wrap.b32 	%r3074, %r3073, %r3073, 1;
	st.local.v4.u32 	[%rd4+176], {%r3062, %r3066, %r3070, %r3074};
	xor.b32  	%r3075, %r3046, %r3066;
	xor.b32  	%r3076, %r3075, %r3022;
	xor.b32  	%r3077, %r3076, %r3014;
	shf.l.wrap.b32 	%r3078, %r3077, %r3077, 1;
	xor.b32  	%r3079, %r3050, %r3070;
	xor.b32  	%r3080, %r3079, %r3026;
	xor.b32  	%r3081, %r3080, %r3018;
	shf.l.wrap.b32 	%r3082, %r3081, %r3081, 1;
	xor.b32  	%r3083, %r3054, %r3074;
	xor.b32  	%r3084, %r3083, %r3030;
	xor.b32  	%r3085, %r3084, %r3022;
	shf.l.wrap.b32 	%r3086, %r3085, %r3085, 1;
	xor.b32  	%r3087, %r3058, %r3078;
	xor.b32  	%r3088, %r3087, %r3034;
	xor.b32  	%r3089, %r3088, %r3026;
	shf.l.wrap.b32 	%r3090, %r3089, %r3089, 1;
	st.local.v4.u32 	[%rd4+192], {%r3078, %r3082, %r3086, %r3090};
	xor.b32  	%r3091, %r3062, %r3082;
	xor.b32  	%r3092, %r3091, %r3038;
	xor.b32  	%r3093, %r3092, %r3030;
	shf.l.wrap.b32 	%r3094, %r3093, %r3093, 1;
	xor.b32  	%r3095, %r3066, %r3086;
	xor.b32  	%r3096, %r3095, %r3042;
	xor.b32  	%r3097, %r3096, %r3034;
	shf.l.wrap.b32 	%r3098, %r3097, %r3097, 1;
	xor.b32  	%r3099, %r3070, %r3090;
	xor.b32  	%r3100, %r3099, %r3046;
	xor.b32  	%r3101, %r3100, %r3038;
	shf.l.wrap.b32 	%r3102, %r3101, %r3101, 1;
	xor.b32  	%r3103, %r3074, %r3094;
	xor.b32  	%r3104, %r3103, %r3050;
	xor.b32  	%r3105, %r3104, %r3042;
	shf.l.wrap.b32 	%r3106, %r3105, %r3105, 1;
	st.local.v4.u32 	[%rd4+208], {%r3094, %r3098, %r3102, %r3106};
	xor.b32  	%r3107, %r3078, %r3098;
	xor.b32  	%r3108, %r3107, %r3054;
	xor.b32  	%r3109, %r3108, %r3046;
	shf.l.wrap.b32 	%r3110, %r3109, %r3109, 1;
	xor.b32  	%r3111, %r3082, %r3102;
	xor.b32  	%r3112, %r3111, %r3058;
	xor.b32  	%r3113, %r3112, %r3050;
	shf.l.wrap.b32 	%r3114, %r3113, %r3113, 1;
	xor.b32  	%r3115, %r3086, %r3106;
	xor.b32  	%r3116, %r3115, %r3062;
	xor.b32  	%r3117, %r3116, %r3054;
	shf.l.wrap.b32 	%r3118, %r3117, %r3117, 1;
	xor.b32  	%r3119, %r3090, %r3110;
	xor.b32  	%r3120, %r3119, %r3066;
	xor.b32  	%r3121, %r3120, %r3058;
	shf.l.wrap.b32 	%r3122, %r3121, %r3121, 1;
	st.local.v4.u32 	[%rd4+224], {%r3110, %r3114, %r3118, %r3122};
	xor.b32  	%r3123, %r3094, %r3114;
	xor.b32  	%r3124, %r3123, %r3070;
	xor.b32  	%r3125, %r3124, %r3062;
	shf.l.wrap.b32 	%r3126, %r3125, %r3125, 1;
	xor.b32  	%r3127, %r3098, %r3118;
	xor.b32  	%r3128, %r3127, %r3074;
	xor.b32  	%r3129, %r3128, %r3066;
	shf.l.wrap.b32 	%r3130, %r3129, %r3129, 1;
	xor.b32  	%r3131, %r3102, %r3122;
	xor.b32  	%r3132, %r3131, %r3078;
	xor.b32  	%r3133, %r3132, %r3070;
	shf.l.wrap.b32 	%r3134, %r3133, %r3133, 1;
	xor.b32  	%r3135, %r3106, %r3126;
	xor.b32  	%r3136, %r3135, %r3082;
	xor.b32  	%r3137, %r3136, %r3074;
	shf.l.wrap.b32 	%r3138, %r3137, %r3137, 1;
	st.local.v4.u32 	[%rd4+240], {%r3126, %r3130, %r3134, %r3138};
	xor.b32  	%r3139, %r3110, %r3130;
	xor.b32  	%r3140, %r3139, %r3086;
	xor.b32  	%r3141, %r3140, %r3078;
	shf.l.wrap.b32 	%r3142, %r3141, %r3141, 1;
	xor.b32  	%r3143, %r3114, %r3134;
	xor.b32  	%r3144, %r3143, %r3090;
	xor.b32  	%r3145, %r3144, %r3082;
	shf.l.wrap.b32 	%r3146, %r3145, %r3145, 1;
	xor.b32  	%r3147, %r3118, %r3138;
	xor.b32  	%r3148, %r3147, %r3094;
	xor.b32  	%r3149, %r3148, %r3086;
	shf.l.wrap.b32 	%r3150, %r3149, %r3149, 1;
	xor.b32  	%r3151, %r3122, %r3142;
	xor.b32  	%r3152, %r3151, %r3098;
	xor.b32  	%r3153, %r3152, %r3090;
	shf.l.wrap.b32 	%r3154, %r3153, %r3153, 1;
	st.local.v4.u32 	[%rd4+256], {%r3142, %r3146, %r3150, %r3154};
	xor.b32  	%r3155, %r3126, %r3146;
	xor.b32  	%r3156, %r3155, %r3102;
	xor.b32  	%r3157, %r3156, %r3094;
	shf.l.wrap.b32 	%r3158, %r3157, %r3157, 1;
	xor.b32  	%r3159, %r3130, %r3150;
	xor.b32  	%r3160, %r3159, %r3106;
	xor.b32  	%r3161, %r3160, %r3098;
	shf.l.wrap.b32 	%r3162, %r3161, %r3161, 1;
	xor.b32  	%r3163, %r3134, %r3154;
	xor.b32  	%r3164, %r3163, %r3110;
	xor.b32  	%r3165, %r3164, %r3102;
	shf.l.wrap.b32 	%r3166, %r3165, %r3165, 1;
	xor.b32  	%r3167, %r3138, %r3158;
	xor.b32  	%r3168, %r3167, %r3114;
	xor.b32  	%r3169, %r3168, %r3106;
	shf.l.wrap.b32 	%r3170, %r3169, %r3169, 1;
	st.local.v4.u32 	[%rd4+272], {%r3158, %r3162, %r3166, %r3170};
	xor.b32  	%r3171, %r3142, %r3162;
	xor.b32  	%r3172, %r3171, %r3118;
	xor.b32  	%r3173, %r3172, %r3110;
	shf.l.wrap.b32 	%r3174, %r3173, %r3173, 1;
	xor.b32  	%r3175, %r3146, %r3166;
	xor.b32  	%r3176, %r3175, %r3122;
	xor.b32  	%r3177, %r3176, %r3114;
	shf.l.wrap.b32 	%r3178, %r3177, %r3177, 1;
	xor.b32  	%r3179, %r3150, %r3170;
	xor.b32  	%r3180, %r3179, %r3126;
	xor.b32  	%r3181, %r3180, %r3118;
	shf.l.wrap.b32 	%r3182, %r3181, %r3181, 1;
	xor.b32  	%r3183, %r3154, %r3174;
	xor.b32  	%r3184, %r3183, %r3130;
	xor.b32  	%r3185, %r3184, %r3122;
	shf.l.wrap.b32 	%r3186, %r3185, %r3185, 1;
	st.local.v4.u32 	[%rd4+288], {%r3174, %r3178, %r3182, %r3186};
	xor.b32  	%r3187, %r3158, %r3178;
	xor.b32  	%r3188, %r3187, %r3134;
	xor.b32  	%r3189, %r3188, %r3126;
	shf.l.wrap.b32 	%r3190, %r3189, %r3189, 1;
	xor.b32  	%r3191, %r3162, %r3182;
	xor.b32  	%r3192, %r3191, %r3138;
	xor.b32  	%r3193, %r3192, %r3130;
	shf.l.wrap.b32 	%r3194, %r3193, %r3193, 1;
	xor.b32  	%r3195, %r3166, %r3186;
	xor.b32  	%r3196, %r3195, %r3142;
	xor.b32  	%r3197, %r3196, %r3134;
	shf.l.wrap.b32 	%r3198, %r3197, %r3197, 1;
	xor.b32  	%r3199, %r3170, %r3190;
	xor.b32  	%r3200, %r3199, %r3146;
	xor.b32  	%r3201, %r3200, %r3138;
	shf.l.wrap.b32 	%r3202, %r3201, %r3201, 1;
	st.local.v4.u32 	[%rd4+304], {%r3190, %r3194, %r3198, %r3202};
	mov.b32 	%r5106, 0;
	mov.u32 	%r5107, %r5104;
	mov.u32 	%r5108, %r5100;
	mov.u32 	%r5109, %r5101;
	mov.u32 	%r5110, %r5102;
	mov.u32 	%r5111, %r5103;
$L__BB0_86:
	setp.gt.u32 	%p79, %r5106, 19;
	@%p79 bra 	$L__BB0_149;
	and.b32  	%r3212, %r5109, %r5110;
	not.b32 	%r3213, %r5109;
	and.b32  	%r3214, %r5111, %r3213;
	or.b32  	%r5112, %r3212, %r3214;
	mov.b32 	%r5113, 1518500249;
	bra.uni 	$L__BB0_154;
$L__BB0_88:
	setp.gt.u32 	%p41, %r5065, 39;
	@%p41 bra 	$L__BB0_90;
	xor.b32  	%r2001, %r5069, %r5070;
	xor.b32  	%r5071, %r2001, %r5068;
	mov.b32 	%r5072, 1859775393;
	bra.uni 	$L__BB0_93;
$L__BB0_90:
	setp.gt.u32 	%p42, %r5065, 59;
	@%p42 bra 	$L__BB0_92;
	or.b32  	%r1997, %r5069, %r5070;
	and.b32  	%r1998, %r5068, %r1997;
	and.b32  	%r1999, %r5069, %r5070;
	or.b32  	%r5071, %r1998, %r1999;
	mov.b32 	%r5072, -1894007588;
	bra.uni 	$L__BB0_93;
$L__BB0_92:
	xor.b32  	%r1995, %r5069, %r5070;
	xor.b32  	%r5071, %r1995, %r5068;
	mov.b32 	%r5072, -899497514;
$L__BB0_93:
	shf.l.wrap.b32 	%r2006, %r5067, %r5067, 5;
	mul.wide.u32 	%rd101, %r5065, 4;
	add.s64 	%rd20, %rd6, %rd101;
	ld.local.u32 	%r2007, [%rd20];
	add.s32 	%r2008, %r5066, %r2006;
	add.s32 	%r2009, %r2008, %r5071;
	add.s32 	%r2010, %r2009, %r5072;
	add.s32 	%r135, %r2010, %r2007;
	shf.l.wrap.b32 	%r136, %r5068, %r5068, 30;
	setp.lt.u32 	%p43, %r5065, 19;
	@%p43 bra 	$L__BB0_99;
	setp.lt.u32 	%p44, %r5065, 39;
	@%p44 bra 	$L__BB0_98;
	setp.lt.u32 	%p45, %r5065, 59;
	@%p45 bra 	$L__BB0_97;
	xor.b32  	%r2012, %r136, %r5069;
	xor.b32  	%r5073, %r2012, %r5067;
	mov.b32 	%r5074, -899497514;
	bra.uni 	$L__BB0_100;
$L__BB0_97:
	or.b32  	%r2014, %r136, %r5069;
	and.b32  	%r2015, %r5067, %r2014;
	and.b32  	%r2016, %r136, %r5069;
	or.b32  	%r5073, %r2015, %r2016;
	mov.b32 	%r5074, -1894007588;
	bra.uni 	$L__BB0_100;
$L__BB0_98:
	xor.b32  	%r2018, %r136, %r5069;
	xor.b32  	%r5073, %r2018, %r5067;
	mov.b32 	%r5074, 1859775393;
	bra.uni 	$L__BB0_100;
$L__BB0_99:
	and.b32  	%r2020, %r5067, %r136;
	not.b32 	%r2021, %r5067;
	and.b32  	%r2022, %r5069, %r2021;
	or.b32  	%r5073, %r2020, %r2022;
	mov.b32 	%r5074, 1518500249;
$L__BB0_100:
	shf.l.wrap.b32 	%r2023, %r135, %r135, 5;
	ld.local.u32 	%r2024, [%rd20+4];
	add.s32 	%r2025, %r5070, %r2023;
	add.s32 	%r2026, %r2025, %r5073;
	add.s32 	%r2027, %r2026, %r5074;
	add.s32 	%r143, %r2027, %r2024;
	shf.l.wrap.b32 	%r5066, %r5067, %r5067, 30;
	setp.lt.u32 	%p46, %r5065, 18;
	@%p46 bra 	$L__BB0_106;
	setp.lt.u32 	%p47, %r5065, 38;
	@%p47 bra 	$L__BB0_105;
	setp.lt.u32 	%p48, %r5065, 58;
	@%p48 bra 	$L__BB0_104;
	xor.b32  	%r2029, %r5066, %r136;
	xor.b32  	%r5075, %r2029, %r135;
	mov.b32 	%r5076, -899497514;
	bra.uni 	$L__BB0_107;
$L__BB0_104:
	or.b32  	%r2031, %r5066, %r136;
	and.b32  	%r2032, %r135, %r2031;
	and.b32  	%r2033, %r5066, %r136;
	or.b32  	%r5075, %r2032, %r2033;
	mov.b32 	%r5076, -1894007588;
	bra.uni 	$L__BB0_107;
$L__BB0_105:
	xor.b32  	%r2035, %r5066, %r136;
	xor.b32  	%r5075, %r2035, %r135;
	mov.b32 	%r5076, 1859775393;
	bra.uni 	$L__BB0_107;
$L__BB0_106:
	and.b32  	%r2037, %r135, %r5066;
	not.b32 	%r2038, %r135;
	and.b32  	%r2039, %r136, %r2038;
	or.b32  	%r5075, %r2037, %r2039;
	mov.b32 	%r5076, 1518500249;
$L__BB0_107:
	shf.l.wrap.b32 	%r2040, %r143, %r143, 5;
	ld.local.u32 	%r2041, [%rd20+8];
	add.s32 	%r2042, %r5069, %r2040;
	add.s32 	%r2043, %r2042, %r5075;
	add.s32 	%r2044, %r2043, %r5076;
	add.s32 	%r5068, %r2044, %r2041;
	shf.l.wrap.b32 	%r5070, %r135, %r135, 30;
	setp.lt.u32 	%p49, %r5065, 17;
	@%p49 bra 	$L__BB0_113;
	setp.lt.u32 	%p50, %r5065, 37;
	@%p50 bra 	$L__BB0_112;
	setp.lt.u32 	%p51, %r5065, 57;
	@%p51 bra 	$L__BB0_111;
	xor.b32  	%r2046, %r5070, %r5066;
	xor.b32  	%r5077, %r2046, %r143;
	mov.b32 	%r5078, -899497514;
	bra.uni 	$L__BB0_114;
$L__BB0_111:
	or.b32  	%r2048, %r5070, %r5066;
	and.b32  	%r2049, %r143, %r2048;
	and.b32  	%r2050, %r5070, %r5066;
	or.b32  	%r5077, %r2049, %r2050;
	mov.b32 	%r5078, -1894007588;
	bra.uni 	$L__BB0_114;
$L__BB0_112:
	xor.b32  	%r2052, %r5070, %r5066;
	xor.b32  	%r5077, %r2052, %r143;
	mov.b32 	%r5078, 1859775393;
	bra.uni 	$L__BB0_114;
$L__BB0_113:
	and.b32  	%r2054, %r143, %r5070;
	not.b32 	%r2055, %r143;
	and.b32  	%r2056, %r5066, %r2055;
	or.b32  	%r5077, %r2054, %r2056;
	mov.b32 	%r5078, 1518500249;
$L__BB0_114:
	shf.l.wrap.b32 	%r2057, %r5068, %r5068, 5;
	ld.local.u32 	%r2058, [%rd20+12];
	add.s32 	%r2059, %r136, %r2057;
	add.s32 	%r2060, %r2059, %r5077;
	add.s32 	%r2061, %r2060, %r5078;
	add.s32 	%r5067, %r2061, %r2058;
	shf.l.wrap.b32 	%r5069, %r143, %r143, 30;
	add.s32 	%r5065, %r5065, 4;
	setp.ne.s32 	%p52, %r5065, 80;
	@%p52 bra 	$L__BB0_70;
	add.s32 	%r5060, %r5067, %r5060;
	add.s32 	%r5061, %r5068, %r5061;
	add.s32 	%r5062, %r5069, %r5062;
	add.s32 	%r5063, %r5070, %r5063;
	add.s32 	%r5064, %r5066, %r5064;
	mov.b64 	%rd147, 64;
	mov.pred 	%p167, 0;
	@%p3 bra 	$L__BB0_69;
	shr.u32 	%r2067, %r5060, 24;
	shr.u32 	%r2068, %r5060, 16;
	shr.u32 	%r2069, %r5060, 8;
	shr.u32 	%r2070, %r5061, 24;
	shr.u32 	%r2071, %r5061, 16;
	shr.u32 	%r2072, %r5061, 8;
	shr.u32 	%r2073, %r5062, 24;
	shr.u32 	%r2074, %r5062, 16;
	shr.u32 	%r2075, %r5062, 8;
	shr.u32 	%r2076, %r5063, 24;
	shr.u32 	%r2077, %r5063, 16;
	shr.u32 	%r2078, %r5063, 8;
	shr.u32 	%r2079, %r5064, 24;
	shr.u32 	%r2080, %r5064, 16;
	shr.u32 	%r2081, %r5064, 8;
	mov.b32 	%r2082, 0;
	st.local.v4.b32 	[%rd7], {%r2082, %r2082, %r2082, %r2082};
	st.local.v4.b32 	[%rd7+16], {%r2082, %r2082, %r2082, %r2082};
	st.local.v4.b32 	[%rd7+32], {%r2082, %r2082, %r2082, %r2082};
	st.local.v4.b32 	[%rd7+48], {%r2082, %r2082, %r2082, %r2082};
	st.local.v4.b32 	[%rd7+64], {%r2082, %r2082, %r2082, %r2082};
	st.local.v4.b32 	[%rd7+80], {%r2082, %r2082, %r2082, %r2082};
	st.local.v4.b32 	[%rd7+96], {%r2082, %r2082, %r2082, %r2082};
	st.local.v4.b32 	[%rd7+112], {%r2082, %r2082, %r2082, %r2082};
	st.local.v4.b32 	[%rd7+128], {%r2082, %r2082, %r2082, %r2082};
	st.local.v4.b32 	[%rd7+144], {%r2082, %r2082, %r2082, %r2082};
	st.local.v4.b32 	[%rd7+160], {%r2082, %r2082, %r2082, %r2082};
	st.local.v4.b32 	[%rd7+176], {%r2082, %r2082, %r2082, %r2082};
	st.local.v4.b32 	[%rd7+192], {%r2082, %r2082, %r2082, %r2082};
	st.local.v4.b32 	[%rd7+208], {%r2082, %r2082, %r2082, %r2082};
	st.local.v4.b32 	[%rd7+224], {%r2082, %r2082, %r2082, %r2082};
	st.local.v4.b32 	[%rd7+240], {%r2082, %r2082, %r2082, %r2082};
	st.local.v4.b32 	[%rd7], {%r61, %r1017, %r64, %r64};
	mov.b32 	%r2090, 1549556828;
	st.local.v4.b32 	[%rd7+16], {%r2090, %r2090, %r2090, %r2090};
	st.local.v4.b32 	[%rd7+32], {%r2090, %r2090, %r2090, %r2090};
	st.local.v4.b32 	[%rd7+48], {%r2090, %r2090, %r2090, %r2090};
	prmt.b32 	%r2091, %r2078, %r5063, 0x3340U;
	prmt.b32 	%r2092, %r2076, %r2077, 0x3340U;
	prmt.b32 	%r2093, %r2092, %r2091, 0x5410U;
	prmt.b32 	%r2094, %r2075, %r5062, 0x3340U;
	prmt.b32 	%r2095, %r2073, %r2074, 0x3340U;
	prmt.b32 	%r2096, %r2095, %r2094, 0x5410U;
	prmt.b32 	%r2097, %r2072, %r5061, 0x3340U;
	prmt.b32 	%r2098, %r2070, %r2071, 0x3340U;
	prmt.b32 	%r2099, %r2098, %r2097, 0x5410U;
	prmt.b32 	%r2100, %r2069, %r5060, 0x3340U;
	prmt.b32 	%r2101, %r2067, %r2068, 0x3340U;
	prmt.b32 	%r2102, %r2101, %r2100, 0x5410U;
	st.local.v4.b32 	[%rd7+64], {%r2102, %r2099, %r2096, %r2093};
	prmt.b32 	%r2103, %r2081, %r5064, 0x3340U;
	prmt.b32 	%r2104, %r2079, %r2080, 0x3340U;
	prmt.b32 	%r2105, %r2104, %r2103, 0x5410U;
	st.local.u32 	[%rd7+80], %r2105;
	mov.b16 	%rs265, 128;
	st.local.u8 	[%rd7+84], %rs265;
	mov.b32 	%r2106, -1610481664;
	st.local.v2.b32 	[%rd7+120], {%r2082, %r2106};
	mov.b64 	%rd148, 0;
	mov.pred 	%p168, -1;
	mov.b32 	%r5083, -1009589776;
	mov.b32 	%r5082, 271733878;
	mov.b32 	%r5081, -1732584194;
	mov.b32 	%r5080, -271733879;
	mov.b32 	%r5079, 1732584193;
$L__BB0_117:
	mov.pred 	%p4, %p168;
	add.s64 	%rd104, %rd7, %rd148;
	ld.local.u8 	%r2108, [%rd104];
	shl.b32 	%r2109, %r2108, 24;
	ld.local.u8 	%r2110, [%rd104+1];
	shl.b32 	%r2111, %r2110, 16;
	or.b32  	%r2112, %r2111, %r2109;
	ld.local.u8 	%rs266, [%rd104+2];
	mul.wide.u16 	%r2113, %rs266, 256;
	or.b32  	%r2114, %r2112, %r2113;
	ld.local.u8 	%r2115, [%rd104+3];
	or.b32  	%r2116, %r2114, %r2115;
	ld.local.u8 	%r2117, [%rd104+4];
	shl.b32 	%r2118, %r2117, 24;
	ld.local.u8 	%r2119, [%rd104+5];
	shl.b32 	%r2120, %r2119, 16;
	or.b32  	%r2121, %r2120, %r2118;
	ld.local.u8 	%rs267, [%rd104+6];
	mul.wide.u16 	%r2122, %rs267, 256;
	or.b32  	%r2123, %r2121, %r2122;
	ld.local.u8 	%r2124, [%rd104+7];
	or.b32  	%r2125, %r2123, %r2124;
	ld.local.u8 	%r2126, [%rd104+8];
	shl.b32 	%r2127, %r2126, 24;
	ld.local.u8 	%r2128, [%rd104+9];
	shl.b32 	%r2129, %r2128, 16;
	or.b32  	%r2130, %r2129, %r2127;
	ld.local.u8 	%rs268, [%rd104+10];
	mul.wide.u16 	%r2131, %rs268, 256;
	or.b32  	%r2132, %r2130, %r2131;
	ld.local.u8 	%r2133, [%rd104+11];
	or.b32  	%r2134, %r2132, %r2133;
	ld.local.u8 	%r2135, [%rd104+12];
	shl.b32 	%r2136, %r2135, 24;
	ld.local.u8 	%r2137, [%rd104+13];
	shl.b32 	%r2138, %r2137, 16;
	or.b32  	%r2139, %r2138, %r2136;
	ld.local.u8 	%rs269, [%rd104+14];
	mul.wide.u16 	%r2140, %rs269, 256;
	or.b32  	%r2141, %r2139, %r2140;
	ld.local.u8 	%r2142, [%rd104+15];
	or.b32  	%r2143, %r2141, %r2142;
	st.local.v4.u32 	[%rd8], {%r2116, %r2125, %r2134, %r2143};
	ld.local.u8 	%r2144, [%rd104+16];
	shl.b32 	%r2145, %r2144, 24;
	ld.local.u8 	%r2146, [%rd104+17];
	shl.b32 	%r2147, %r2146, 16;
	or.b32  	%r2148, %r2147, %r2145;
	ld.local.u8 	%rs270, [%rd104+18];
	mul.wide.u16 	%r2149, %rs270, 256;
	or.b32  	%r2150, %r2148, %r2149;
	ld.local.u8 	%r2151, [%rd104+19];
	or.b32  	%r2152, %r2150, %r2151;
	ld.local.u8 	%r2153, [%rd104+20];
	shl.b32 	%r2154, %r2153, 24;
	ld.local.u8 	%r2155, [%rd104+21];
	shl.b32 	%r2156, %r2155, 16;
	or.b32  	%r2157, %r2156, %r2154;
	ld.local.u8 	%rs271, [%rd104+22];
	mul.wide.u16 	%r2158, %rs271, 256;
	or.b32  	%r2159, %r2157, %r2158;
	ld.local.u8 	%r2160, [%rd104+23];
	or.b32  	%r2161, %r2159, %r2160;
	ld.local.u8 	%r2162, [%rd104+24];
	shl.b32 	%r2163, %r2162, 24;
	ld.local.u8 	%r2164, [%rd104+25];
	shl.b32 	%r2165, %r2164, 16;
	or.b32  	%r2166, %r2165, %r2163;
	ld.local.u8 	%rs272, [%rd104+26];
	mul.wide.u16 	%r2167, %rs272, 256;
	or.b32  	%r2168, %r2166, %r2167;
	ld.local.u8 	%r2169, [%rd104+27];
	or.b32  	%r2170, %r2168, %r2169;
	ld.local.u8 	%r2171, [%rd104+28];
	shl.b32 	%r2172, %r2171, 24;
	ld.local.u8 	%r2173, [%rd104+29];
	shl.b32 	%r2174, %r2173, 16;
	or.b32  	%r2175, %r2174, %r2172;
	ld.local.u8 	%rs273, [%rd104+30];
	mul.wide.u16 	%r2176, %rs273, 256;
	or.b32  	%r2177, %r2175, %r2176;
	ld.local.u8 	%r2178, [%rd104+31];
	or.b32  	%r2179, %r2177, %r2178;
	st.local.v4.u32 	[%rd8+16], {%r2152, %r2161, %r2170, %r2179};
	ld.local.u8 	%r2180, [%rd104+32];
	shl.b32 	%r2181, %r2180, 24;
	ld.local.u8 	%r2182, [%rd104+33];
	shl.b32 	%r2183, %r2182, 16;
	or.b32  	%r2184, %r2183, %r2181;
	ld.local.u8 	%rs274, [%rd104+34];
	mul.wide.u16 	%r2185, %rs274, 256;
	or.b32  	%r2186, %r2184, %r2185;
	ld.local.u8 	%r2187, [%rd104+35];
	or.b32  	%r2188, %r2186, %r2187;
	ld.local.u8 	%r2189, [%rd104+36];
	shl.b32 	%r2190, %r2189, 24;
	ld.local.u8 	%r2191, [%rd104+37];
	shl.b32 	%r2192, %r2191, 16;
	or.b32  	%r2193, %r2192, %r2190;
	ld.local.u8 	%rs275, [%rd104+38];
	mul.wide.u16 	%r2194, %rs275, 256;
	or.b32  	%r2195, %r2193, %r2194;
	ld.local.u8 	%r2196, [%rd104+39];
	or.b32  	%r2197, %r2195, %r2196;
	ld.local.u8 	%r2198, [%rd104+40];
	shl.b32 	%r2199, %r2198, 24;
	ld.local.u8 	%r2200, [%rd104+41];
	shl.b32 	%r2201, %r2200, 16;
	or.b32  	%r2202, %r2201, %r2199;
	ld.local.u8 	%rs276, [%rd104+42];
	mul.wide.u16 	%r2203, %rs276, 256;
	or.b32  	%r2204, %r2202, %r2203;
	ld.local.u8 	%r2205, [%rd104+43];
	or.b32  	%r2206, %r2204, %r2205;
	ld.local.u8 	%r2207, [%rd104+44];
	shl.b32 	%r2208, %r2207, 24;
	ld.local.u8 	%r2209, [%rd104+45];
	shl.b32 	%r2210, %r2209, 16;
	or.b32  	%r2211, %r2210, %r2208;
	ld.local.u8 	%rs277, [%rd104+46];
	mul.wide.u16 	%r2212, %rs277, 256;
	or.b32  	%r2213, %r2211, %r2212;
	ld.local.u8 	%r2214, [%rd104+47];
	or.b32  	%r2215, %r2213, %r2214;
	st.local.v4.u32 	[%rd8+32], {%r2188, %r2197, %r2206, %r2215};
	ld.local.u8 	%r2216, [%rd104+48];
	shl.b32 	%r2217, %r2216, 24;
	ld.local.u8 	%r2218, [%rd104+49];
	shl.b32 	%r2219, %r2218, 16;
	or.b32  	%r2220, %r2219, %r2217;
	ld.local.u8 	%rs278, [%rd104+50];
	mul.wide.u16 	%r2221, %rs278, 256;
	or.b32  	%r2222, %r2220, %r2221;
	ld.local.u8 	%r2223, [%rd104+51];
	or.b32  	%r2224, %r2222, %r2223;
	ld.local.u8 	%r2225, [%rd104+52];
	shl.b32 	%r2226, %r2225, 24;
	ld.local.u8 	%r2227, [%rd104+53];
	shl.b32 	%r2228, %r2227, 16;
	or.b32  	%r2229, %r2228, %r2226;
	ld.local.u8 	%rs279, [%rd104+54];
	mul.wide.u16 	%r2230, %rs279, 256;
	or.b32  	%r2231, %r2229, %r2230;
	ld.local.u8 	%r2232, [%rd104+55];
	or.b32  	%r2233, %r2231, %r2232;
	ld.local.u8 	%r2234, [%rd104+56];
	shl.b32 	%r2235, %r2234, 24;
	ld.local.u8 	%r2236, [%rd104+57];
	shl.b32 	%r2237, %r2236, 16;
	or.b32  	%r2238, %r2237, %r2235;
	ld.local.u8 	%rs280, [%rd104+58];
	mul.wide.u16 	%r2239, %rs280, 256;
	or.b32  	%r2240, %r2238, %r2239;
	ld.local.u8 	%r2241, [%rd104+59];
	or.b32  	%r2242, %r2240, %r2241;
	ld.local.u8 	%r2243, [%rd104+60];
	shl.b32 	%r2244, %r2243, 24;
	ld.local.u8 	%r2245, [%rd104+61];
	shl.b32 	%r2246, %r2245, 16;
	or.b32  	%r2247, %r2246, %r2244;
	ld.local.u8 	%rs281, [%rd104+62];
	mul.wide.u16 	%r2248, %rs281, 256;
	or.b32  	%r2249, %r2247, %r2248;
	ld.local.u8 	%r2250, [%rd104+63];
	or.b32  	%r2251, %r2249, %r2250;
	st.local.v4.u32 	[%rd8+48], {%r2224, %r2233, %r2242, %r2251};
	xor.b32  	%r2252, %r2188, %r2233;
	xor.b32  	%r2253, %r2252, %r2134;
	xor.b32  	%r2254, %r2253, %r2116;
	shf.l.wrap.b32 	%r2255, %r2254, %r2254, 1;
	xor.b32  	%r2256, %r2197, %r2242;
	xor.b32  	%r2257, %r2256, %r2143;
	xor.b32  	%r2258, %r2257, %r2125;
	shf.l.wrap.b32 	%r2259, %r2258, %r2258, 1;
	xor.b32  	%r2260, %r2206, %r2251;
	xor.b32  	%r2261, %r2260, %r2152;
	xor.b32  	%r2262, %r2261, %r2134;
	shf.l.wrap.b32 	%r2263, %r2262, %r2262, 1;
	xor.b32  	%r2264, %r2215, %r2255;
	xor.b32  	%r2265, %r2264, %r2161;
	xor.b32  	%r2266, %r2265, %r2143;
	shf.l.wrap.b32 	%r2267, %r2266, %r2266, 1;
	st.local.v4.u32 	[%rd8+64], {%r2255, %r2259, %r2263, %r2267};
	xor.b32  	%r2268, %r2224, %r2259;
	xor.b32  	%r2269, %r2268, %r2170;
	xor.b32  	%r2270, %r2269, %r2152;
	shf.l.wrap.b32 	%r2271, %r2270, %r2270, 1;
	xor.b32  	%r2272, %r2233, %r2263;
	xor.b32  	%r2273, %r2272, %r2179;
	xor.b32  	%r2274, %r2273, %r2161;
	shf.l.wrap.b32 	%r2275, %r2274, %r2274, 1;
	xor.b32  	%r2276, %r2242, %r2267;
	xor.b32  	%r2277, %r2276, %r2188;
	xor.b32  	%r2278, %r2277, %r2170;
	shf.l.wrap.b32 	%r2279, %r2278, %r2278, 1;
	xor.b32  	%r2280, %r2251, %r2271;
	xor.b32  	%r2281, %r2280, %r2197;
	xor.b32  	%r2282, %r2281, %r2179;
	shf.l.wrap.b32 	%r2283, %r2282, %r2282, 1;
	st.local.v4.u32 	[%rd8+80], {%r2271, %r2275, %r2279, %r2283};
	xor.b32  	%r2284, %r2255, %r2275;
	xor.b32  	%r2285, %r2284, %r2206;
	xor.b32  	%r2286, %r2285, %r2188;
	shf.l.wrap.b32 	%r2287, %r2286, %r2286, 1;
	xor.b32  	%r2288, %r2259, %r2279;
	xor.b32  	%r2289, %r2288, %r2215;
	xor.b32  	%r2290, %r2289, %r2197;
	shf.l.wrap.b32 	%r2291, %r2290, %r2290, 1;
	xor.b32  	%r2292, %r2263, %r2283;
	xor.b32  	%r2293, %r2292, %r2224;
	xor.b32  	%r2294, %r2293, %r2206;
	shf.l.wrap.b32 	%r2295, %r2294, %r2294, 1;
	xor.b32  	%r2296, %r2267, %r2287;
	xor.b32  	%r2297, %r2296, %r2233;
	xor.b32  	%r2298, %r2297, %r2215;
	shf.l.wrap.b32 	%r2299, %r2298, %r2298, 1;
	st.local.v4.u32 	[%rd8+96], {%r2287, %r2291, %r2295, %r2299};
	xor.b32  	%r2300, %r2271, %r2291;
	xor.b32  	%r2301, %r2300, %r2242;
	xor.b32  	%r2302, %r2301, %r2224;
	shf.l.wrap.b32 	%r2303, %r2302, %r2302, 1;
	xor.b32  	%r2304, %r2275, %r2295;
	xor.b32  	%r2305, %r2304, %r2251;
	xor.b32  	%r2306, %r2305, %r2233;
	shf.l.wrap.b32 	%r2307, %r2306, %r2306, 1;
	xor.b32  	%r2308, %r2279, %r2299;
	xor.b32  	%r2309, %r2308, %r2255;
	xor.b32  	%r2310, %r2309, %r2242;
	shf.l.wrap.b32 	%r2311, %r2310, %r2310, 1;
	xor.b32  	%r2312, %r2283, %r2303;
	xor.b32  	%r2313, %r2312, %r2259;
	xor.b32  	%r2314, %r2313, %r2251;
	shf.l.wrap.b32 	%r2315, %r2314, %r2314, 1;
	st.local.v4.u32 	[%rd8+112], {%r2303, %r2307, %r2311, %r2315};
	xor.b32  	%r2316, %r2287, %r2307;
	xor.b32  	%r2317, %r2316, %r2263;
	xor.b32  	%r2318, %r2317, %r2255;
	shf.l.wrap.b32 	%r2319, %r2318, %r2318, 1;
	xor.b32  	%r2320, %r2291, %r2311;
	xor.b32  	%r2321, %r2320, %r2267;
	xor.b32  	%r2322, %r2321, %r2259;
	shf.l.wrap.b32 	%r2323, %r2322, %r2322, 1;
	xor.b32  	%r2324, %r2295, %r2315;
	xor.b32  	%r2325, %r2324, %r2271;
	xor.b32  	%r2326, %r2325, %r2263;
	shf.l.wrap.b32 	%r2327, %r2326, %r2326, 1;
	xor.b32  	%r2328, %r2299, %r2319;
	xor.b32  	%r2329, %r2328, %r2275;
	xor.b32  	%r2330, %r2329, %r2267;
	shf.l.wrap.b32 	%r2331, %r2330, %r2330, 1;
	st.local.v4.u32 	[%rd8+128], {%r2319, %r2323, %r2327, %r2331};
	xor.b32  	%r2332, %r2303, %r2323;
	xor.b32  	%r2333, %r2332, %r2279;
	xor.b32  	%r2334, %r2333, %r2271;
	shf.l.wrap.b32 	%r2335, %r2334, %r2334, 1;
	xor.b32  	%r2336, %r2307, %r2327;
	xor.b32  	%r2337, %r2336, %r2283;
	xor.b32  	%r2338, %r2337, %r2275;
	shf.l.wrap.b32 	%r2339, %r2338, %r2338, 1;
	xor.b32  	%r2340, %r2311, %r2331;
	xor.b32  	%r2341, %r2340, %r2287;
	xor.b32  	%r2342, %r2341, %r2279;
	shf.l.wrap.b32 	%r2343, %r2342, %r2342, 1;
	xor.b32  	%r2344, %r2315, %r2335;
	xor.b32  	%r2345, %r2344, %r2291;
	xor.b32  	%r2346, %r2345, %r2283;
	shf.l.wrap.b32 	%r2347, %r2346, %r2346, 1;
	st.local.v4.u32 	[%rd8+144], {%r2335, %r2339, %r2343, %r2347};
	xor.b32  	%r2348, %r2319, %r2339;
	xor.b32  	%r2349, %r2348, %r2295;
	xor.b32  	%r2350, %r2349, %r2287;
	shf.l.wrap.b32 	%r2351, %r2350, %r2350, 1;
	xor.b32  	%r2352, %r2323, %r2343;
	xor.b32  	%r2353, %r2352, %r2299;
	xor.b32  	%r2354, %r2353, %r2291;
	shf.l.wrap.b32 	%r2355, %r2354, %r2354, 1;
	xor.b32  	%r2356, %r2327, %r2347;
	xor.b32  	%r2357, %r2356, %r2303;
	xor.b32  	%r2358, %r2357, %r2295;
	shf.l.wrap.b32 	%r2359, %r2358, %r2358, 1;
	xor.b32  	%r2360, %r2331, %r2351;
	xor.b32  	%r2361, %r2360, %r2307;
	xor.b32  	%r2362, %r2361, %r2299;
	shf.l.wrap.b32 	%r2363, %r2362, %r2362, 1;
	st.local.v4.u32 	[%rd8+160], {%r2351, %r2355, %r2359, %r2363};
	xor.b32  	%r2364, %r2335, %r2355;
	xor.b32  	%r2365, %r2364, %r2311;
	xor.b32  	%r2366, %r2365, %r2303;
	shf.l.wrap.b32 	%r2367, %r2366, %r2366, 1;
	xor.b32  	%r2368, %r2339, %r2359;
	xor.b32  	%r2369, %r2368, %r2315;
	xor.b32  	%r2370, %r2369, %r2307;
	shf.l.wrap.b32 	%r2371, %r2370, %r2370, 1;
	xor.b32  	%r2372, %r2343, %r2363;
	xor.b32  	%r2373, %r2372, %r2319;
	xor.b32  	%r2374, %r2373, %r2311;
	shf.l.wrap.b32 	%r2375, %r2374, %r2374, 1;
	xor.b32  	%r2376, %r2347, %r2367;
	xor.b32  	%r2377, %r2376, %r2323;
	xor.b32  	%r2378, %r2377, %r2315;
	shf.l.wrap.b32 	%r2379, %r2378, %r2378, 1;
	st.local.v4.u32 	[%rd8+176], {%r2367, %r2371, %r2375, %r2379};
	xor.b32  	%r2380, %r2351, %r2371;
	xor.b32  	%r2381, %r2380, %r2327;
	xor.b32  	%r2382, %r2381, %r2319;
	shf.l.wrap.b32 	%r2383, %r2382, %r2382, 1;
	xor.b32  	%r2384, %r2355, %r2375;
	xor.b32  	%r2385, %r2384, %r2331;
	xor.b32  	%r2386, %r2385, %r2323;
	shf.l.wrap.b32 	%r2387, %r2386, %r2386, 1;
	xor.b32  	%r2388, %r2359, %r2379;
	xor.b32  	%r2389, %r2388, %r2335;
	xor.b32  	%r2390, %r2389, %r2327;
	shf.l.wrap.b32 	%r2391, %r2390, %r2390, 1;
	xor.b32  	%r2392, %r2363, %r2383;
	xor.b32  	%r2393, %r2392, %r2339;
	xor.b32  	%r2394, %r2393, %r2331;
	shf.l.wrap.b32 	%r2395, %r2394, %r2394, 1;
	st.local.v4.u32 	[%rd8+192], {%r2383, %r2387, %r2391, %r2395};
	xor.b32  	%r2396, %r2367, %r2387;
	xor.b32  	%r2397, %r2396, %r2343;
	xor.b32  	%r2398, %r2397, %r2335;
	shf.l.wrap.b32 	%r2399, %r2398, %r2398, 1;
	xor.b32  	%r2400, %r2371, %r2391;
	xor.b32  	%r2401, %r2400, %r2347;
	xor.b32  	%r2402, %r2401, %r2339;
	shf.l.wrap.b32 	%r2403, %r2402, %r2402, 1;
	xor.b32  	%r2404, %r2375, %r2395;
	xor.b32  	%r2405, %r2404, %r2351;
	xor.b32  	%r2406, %r2405, %r2343;
	shf.l.wrap.b32 	%r2407, %r2406, %r2406, 1;
	xor.b32  	%r2408, %r2379, %r2399;
	xor.b32  	%r2409, %r2408, %r2355;
	xor.b32  	%r2410, %r2409, %r2347;
	shf.l.wrap.b32 	%r2411, %r2410, %r2410, 1;
	st.local.v4.u32 	[%rd8+208], {%r2399, %r2403, %r2407, %r2411};
	xor.b32  	%r2412, %r2383, %r2403;
	xor.b32  	%r2413, %r2412, %r2359;
	xor.b32  	%r2414, %r2413, %r2351;
	shf.l.wrap.b32 	%r2415, %r2414, %r2414, 1;
	xor.b32  	%r2416, %r2387, %r2407;
	xor.b32  	%r2417, %r2416, %r2363;
	xor.b32  	%r2418, %r2417, %r2355;
	shf.l.wrap.b32 	%r2419, %r2418, %r2418, 1;
	xor.b32  	%r2420, %r2391, %r2411;
	xor.b32  	%r2421, %r2420, %r2367;
	xor.b32  	%r2422, %r2421, %r2359;
	shf.l.wrap.b32 	%r2423, %r2422, %r2422, 1;
	xor.b32  	%r2424, %r2395, %r2415;
	xor.b32  	%r2425, %r2424, %r2371;
	xor.b32  	%r2426, %r2425, %r2363;
	shf.l.wrap.b32 	%r2427, %r2426, %r2426, 1;
	st.local.v4.u32 	[%rd8+224], {%r2415, %r2419, %r2423, %r2427};
	xor.b32  	%r2428, %r2399, %r2419;
	xor.b32  	%r2429, %r2428, %r2375;
	xor.b32  	%r2430, %r2429, %r2367;
	shf.l.wrap.b32 	%r2431, %r2430, %r2430, 1;
	xor.b32  	%r2432, %r2403, %r2423;
	xor.b32  	%r2433, %r2432, %r2379;
	xor.b32  	%r2434, %r2433, %r2371;
	shf.l.wrap.b32 	%r2435, %r2434, %r2434, 1;
	xor.b32  	%r2436, %r2407, %r2427;
	xor.b32  	%r2437, %r2436, %r2383;
	xor.b32  	%r2438, %r2437, %r2375;
	shf.l.wrap.b32 	%r2439, %r2438, %r2438, 1;
	xor.b32  	%r2440, %r2411, %r2431;
	xor.b32  	%r2441, %r2440, %r2387;
	xor.b32  	%r2442, %r2441, %r2379;
	shf.l.wrap.b32 	%r2443, %r2442, %r2442, 1;
	st.local.v4.u32 	[%rd8+240], {%r2431, %r2435, %r2439, %r2443};
	xor.b32  	%r2444, %r2415, %r2435;
	xor.b32  	%r2445, %r2444, %r2391;
	xor.b32  	%r2446, %r2445, %r2383;
	shf.l.wrap.b32 	%r2447, %r2446, %r2446, 1;
	xor.b32  	%r2448, %r2419, %r2439;
	xor.b32  	%r2449, %r2448, %r2395;
	xor.b32  	%r2450, %r2449, %r2387;
	shf.l.wrap.b32 	%r2451, %r2450, %r2450, 1;
	xor.b32  	%r2452, %r2423, %r2443;
	xor.b32  	%r2453, %r2452, %r2399;
	xor.b32  	%r2454, %r2453, %r2391;
	shf.l.wrap.b32 	%r2455, %r2454, %r2454, 1;
	xor.b32  	%r2456, %r2427, %r2447;
	xor.b32  	%r2457, %r2456, %r2403;
	xor.b32  	%r2458, %r2457, %r2395;
	shf.l.wrap.b32 	%r2459, %r2458, %r2458, 1;
	st.local.v4.u32 	[%rd8+256], {%r2447, %r2451, %r2455, %r2459};
	xor.b32  	%r2460, %r2431, %r2451;
	xor.b32  	%r2461, %r2460, %r2407;
	xor.b32  	%r2462, %r2461, %r2399;
	shf.l.wrap.b32 	%r2463, %r2462, %r2462, 1;
	xor.b32  	%r2464, %r2435, %r2455;
	xor.b32  	%r2465, %r2464, %r2411;
	xor.b32  	%r2466, %r2465, %r2403;
	shf.l.wrap.b32 	%r2467, %r2466, %r2466, 1;
	xor.b32  	%r2468, %r2439, %r2459;
	xor.b32  	%r2469, %r2468, %r2415;
	xor.b32  	%r2470, %r2469, %r2407;
	shf.l.wrap.b32 	%r2471, %r2470, %r2470, 1;
	xor.b32  	%r2472, %r2443, %r2463;
	xor.b32  	%r2473, %r2472, %r2419;
	xor.b32  	%r2474, %r2473, %r2411;
	shf.l.wrap.b32 	%r2475, %r2474, %r2474, 1;
	st.local.v4.u32 	[%rd8+272], {%r2463, %r2467, %r2471, %r2475};
	xor.b32  	%r2476, %r2447, %r2467;
	xor.b32  	%r2477, %r2476, %r2423;
	xor.b32  	%r2478, %r2477, %r2415;
	shf.l.wrap.b32 	%r2479, %r2478, %r2478, 1;
	xor.b32  	%r2480, %r2451, %r2471;
	xor.b32  	%r2481, %r2480, %r2427;
	xor.b32  	%r2482, %r2481, %r2419;
	shf.l.wrap.b32 	%r2483, %r2482, %r2482, 1;
	xor.b32  	%r2484, %r2455, %r2475;
	xor.b32  	%r2485, %r2484, %r2431;
	xor.b32  	%r2486, %r2485, %r2423;
	shf.l.wrap.b32 	%r2487, %r2486, %r2486, 1;
	xor.b32  	%r2488, %r2459, %r2479;
	xor.b32  	%r2489, %r2488, %r2435;
	xor.b32  	%r2490, %r2489, %r2427;
	shf.l.wrap.b32 	%r2491, %r2490, %r2490, 1;
	st.local.v4.u32 	[%rd8+288], {%r2479, %r2483, %r2487, %r2491};
	xor.b32  	%r2492, %r2463, %r2483;
	xor.b32  	%r2493, %r2492, %r2439;
	xor.b32  	%r2494, %r2493, %r2431;
	shf.l.wrap.b32 	%r2495, %r2494, %r2494, 1;
	xor.b32  	%r2496, %r2467, %r2487;
	xor.b32  	%r2497, %r2496, %r2443;
	xor.b32  	%r2498, %r2497, %r2435;
	shf.l.wrap.b32 	%r2499, %r2498, %r2498, 1;
	xor.b32  	%r2500, %r2471, %r2491;
	xor.b32  	%r2501, %r2500, %r2447;
	xor.b32  	%r2502, %r2501, %r2439;
	shf.l.wrap.b32 	%r2503, %r2502, %r2502, 1;
	xor.b32  	%r2504, %r2475, %r2495;
	xor.b32  	%r2505, %r2504, %r2451;
	xor.b32  	%r2506, %r2505, %r2443;
	shf.l.wrap.b32 	%r2507, %r2506, %r2506, 1;
	st.local.v4.u32 	[%rd8+304], {%r2495, %r2499, %r2503, %r2507};
	mov.b32 	%r5084, 0;
	mov.u32 	%r5085, %r5083;
	mov.u32 	%r5086, %r5079;
	mov.u32 	%r5087, %r5080;
	mov.u32 	%r5088, %r5081;
	mov.u32 	%r5089, %r5082;
$L__BB0_118:
	setp.gt.u32 	%p55, %r5084, 19;
	@%p55 bra 	$L__BB0_120;
	and.b32  	%r2517, %r5087, %r5088;
	not.b32 	%r2518, %r5087;
	and.b32  	%r2519, %r5089, %r2518;
	or.b32  	%r5090, %r2517, %r2519;
	mov.b32 	%r5091, 1518500249;
	bra.uni 	$L__BB0_125;
$L__BB0_120:
	setp.gt.u32 	%p56, %r5084, 39;
	@%p56 bra 	$L__BB0_122;
	xor.b32  	%r2515, %r5088, %r5089;
	xor.b32  	%r5090, %r2515, %r5087;
	mov.b32 	%r5091, 1859775393;
	bra.uni 	$L__BB0_125;
$L__BB0_122:
	setp.gt.u32 	%p57, %r5084, 59;
	@%p57 bra 	$L__BB0_124;
	or.b32  	%r2511, %r5088, %r5089;
	and.b32  	%r2512, %r5087, %r2511;
	and.b32  	%r2513, %r5088, %r5089;
	or.b32  	%r5090, %r2512, %r2513;
	mov.b32 	%r5091, -1894007588;
	bra.uni 	$L__BB0_125;
$L__BB0_124:
	xor.b32  	%r2509, %r5088, %r5089;
	xor.b32  	%r5090, %r2509, %r5087;
	mov.b32 	%r5091, -899497514;
$L__BB0_125:
	shf.l.wrap.b32 	%r2520, %r5086, %r5086, 5;
	mul.wide.u32 	%rd105, %r5084, 4;
	add.s64 	%rd22, %rd8, %rd105;
	ld.local.u32 	%r2521, [%rd22];
	add.s32 	%r2522, %r5085, %r2520;
	add.s32 	%r2523, %r2522, %r5090;
	add.s32 	%r2524, %r2523, %r5091;
	add.s32 	%r184, %r2524, %r2521;
	shf.l.wrap.b32 	%r185, %r5087, %r5087, 30;
	setp.lt.u32 	%p58, %r5084, 19;
	@%p58 bra 	$L__BB0_131;
	setp.lt.u32 	%p59, %r5084, 39;
	@%p59 bra 	$L__BB0_130;
	setp.lt.u32 	%p60, %r5084, 59;
	@%p60 bra 	$L__BB0_129;
	xor.b32  	%r2526, %r185, %r5088;
	xor.b32  	%r5092, %r2526, %r5086;
	mov.b32 	%r5093, -899497514;
	bra.uni 	$L__BB0_132;
$L__BB0_129:
	or.b32  	%r2528, %r185, %r5088;
	and.b32  	%r2529, %r5086, %r2528;
	and.b32  	%r2530, %r185, %r5088;
	or.b32  	%r5092, %r2529, %r2530;
	mov.b32 	%r5093, -1894007588;
	bra.uni 	$L__BB0_132;
$L__BB0_130:
	xor.b32  	%r2532, %r185, %r5088;
	xor.b32  	%r5092, %r2532, %r5086;
	mov.b32 	%r5093, 1859775393;
	bra.uni 	$L__BB0_132;
$L__BB0_131:
	and.b32  	%r2534, %r5086, %r185;
	not.b32 	%r2535, %r5086;
	and.b32  	%r2536, %r5088, %r2535;
	or.b32  	%r5092, %r2534, %r2536;
	mov.b32 	%r5093, 1518500249;
$L__BB0_132:
	shf.l.wrap.b32 	%r2537, %r184, %r184, 5;
	ld.local.u32 	%r2538, [%rd22+4];
	add.s32 	%r2539, %r5089, %r2537;
	add.s32 	%r2540, %r2539, %r5092;
	add.s32 	%r2541, %r2540, %r5093;
	add.s32 	%r192, %r2541, %r2538;
	shf.l.wrap.b32 	%r5085, %r5086, %r5086, 30;
	setp.lt.u32 	%p61, %r5084, 18;
	@%p61 bra 	$L__BB0_138;
	setp.lt.u32 	%p62, %r5084, 38;
	@%p62 bra 	$L__BB0_137;
	setp.lt.u32 	%p63, %r5084, 58;
	@%p63 bra 	$L__BB0_136;
	xor.b32  	%r2543, %r5085, %r185;
	xor.b32  	%r5094, %r2543, %r184;
	mov.b32 	%r5095, -899497514;
	bra.uni 	$L__BB0_139;
$L__BB0_136:
	or.b32  	%r2545, %r5085, %r185;
	and.b32  	%r2546, %r184, %r2545;
	and.b32  	%r2547, %r5085, %r185;
	or.b32  	%r5094, %r2546, %r2547;
	mov.b32 	%r5095, -1894007588;
	bra.uni 	$L__BB0_139;
$L__BB0_137:
	xor.b32  	%r2549, %r5085, %r185;
	xor.b32  	%r5094, %r2549, %r184;
	mov.b32 	%r5095, 1859775393;
	bra.uni 	$L__BB0_139;
$L__BB0_138:
	and.b32  	%r2551, %r184, %r5085;
	not.b32 	%r2552, %r184;
	and.b32  	%r2553, %r185, %r2552;
	or.b32  	%r5094, %r2551, %r2553;
	mov.b32 	%r5095, 1518500249;
$L__BB0_139:
	shf.l.wrap.b32 	%r2554, %r192, %r192, 5;
	ld.local.u32 	%r2555, [%rd22+8];
	add.s32 	%r2556, %r5088, %r2554;
	add.s32 	%r2557, %r2556, %r5094;
	add.s32 	%r2558, %r2557, %r5095;
	add.s32 	%r5087, %r2558, %r2555;
	shf.l.wrap.b32 	%r5089, %r184, %r184, 30;
	setp.lt.u32 	%p64, %r5084, 17;
	@%p64 bra 	$L__BB0_145;
	setp.lt.u32 	%p65, %r5084, 37;
	@%p65 bra 	$L__BB0_144;
	setp.lt.u32 	%p66, %r5084, 57;
	@%p66 bra 	$L__BB0_143;
	xor.b32  	%r2560, %r5089, %r5085;
	xor.b32  	%r5096, %r2560, %r192;
	mov.b32 	%r5097, -899497514;
	bra.uni 	$L__BB0_146;
$L__BB0_143:
	or.b32  	%r2562, %r5089, %r5085;
	and.b32  	%r2563, %r192, %r2562;
	and.b32  	%r2564, %r5089, %r5085;
	or.b32  	%r5096, %r2563, %r2564;
	mov.b32 	%r5097, -1894007588;
	bra.uni 	$L__BB0_146;
$L__BB0_144:
	xor.b32  	%r2566, %r5089, %r5085;
	xor.b32  	%r5096, %r2566, %r192;
	mov.b32 	%r5097, 1859775393;
	bra.uni 	$L__BB0_146;
$L__BB0_145:
	and.b32  	%r2568, %r192, %r5089;
	not.b32 	%r2569, %r192;
	and.b32  	%r2570, %r5085, %r2569;
	or.b32  	%r5096, %r2568, %r2570;
	mov.b32 	%r5097, 1518500249;
$L__BB0_146:
	shf.l.wrap.b32 	%r2571, %r5087, %r5087, 5;
	ld.local.u32 	%r2572, [%rd22+12];
	add.s32 	%r2573, %r185, %r2571;
	add.s32 	%r2574, %r2573, %r5096;
	add.s32 	%r2575, %r2574, %r5097;
	add.s32 	%r5086, %r2575, %r2572;
	shf.l.wrap.b32 	%r5088, %r192, %r192, 30;
	add.s32 	%r5084, %r5084, 4;
	setp.ne.s32 	%p67, %r5084, 80;
	@%p67 bra 	$L__BB0_118;
	add.s32 	%r5079, %r5086, %r5079;
	add.s32 	%r5080, %r5087, %r5080;
	add.s32 	%r5081, %r5088, %r5081;
	add.s32 	%r5082, %r5089, %r5082;
	add.s32 	%r5083, %r5085, %r5083;
	mov.b64 	%rd148, 64;
	mov.pred 	%p168, 0;
	@%p4 bra 	$L__BB0_117;
	shr.u32 	%r2576, %r5079, 24;
	cvt.u16.u32 	%rs530, %r2576;
	{ .reg .b16 tmp; mov.b32 {tmp, %rs531}, %r5079; }
	shr.u32 	%r2577, %r5079, 8;
	cvt.u16.u32 	%rs532, %r2577;
	cvt.u16.u32 	%rs533, %r5079;
	shr.u32 	%r2578, %r5080, 24;
	cvt.u16.u32 	%rs534, %r2578;
	{ .reg .b16 tmp; mov.b32 {tmp, %rs535}, %r5080; }
	shr.u32 	%r2579, %r5080, 8;
	cvt.u16.u32 	%rs536, %r2579;
	cvt.u16.u32 	%rs537, %r5080;
	shr.u32 	%r2580, %r5081, 24;
	cvt.u16.u32 	%rs538, %r2580;
	{ .reg .b16 tmp; mov.b32 {tmp, %rs539}, %r5081; }
	shr.u32 	%r2581, %r5081, 8;
	cvt.u16.u32 	%rs540, %r2581;
	cvt.u16.u32 	%rs541, %r5081;
	shr.u32 	%r2582, %r5082, 24;
	cvt.u16.u32 	%rs542, %r2582;
	{ .reg .b16 tmp; mov.b32 {tmp, %rs543}, %r5082; }
	shr.u32 	%r2583, %r5082, 8;
	cvt.u16.u32 	%rs544, %r2583;
	cvt.u16.u32 	%rs545, %r5082;
	shr.u32 	%r2584, %r5083, 24;
	cvt.u16.u32 	%rs546, %r2584;
	{ .reg .b16 tmp; mov.b32 {tmp, %rs547}, %r5083; }
	shr.u32 	%r2585, %r5083, 8;
	cvt.u16.u32 	%rs548, %r2585;
	cvt.u16.u32 	%rs549, %r5083;
	xor.b16  	%rs529, %rs529, %rs530;
	xor.b16  	%rs528, %rs528, %rs531;
	xor.b16  	%rs527, %rs527, %rs532;
	xor.b16  	%rs526, %rs526, %rs533;
	cvt.u32.u16 	%r2586, %rs529;
	prmt.b32 	%r2587, %r2586, %r2588, 0x3340U;
	prmt.b32 	%r216, %r2587, %r2589, 0x5410U;
	cvt.u32.u16 	%r2592, %rs528;
	bfi.b32 	%r217, %r2592, %r216, 8, 8;
	cvt.u32.u16 	%r2593, %rs527;
	bfi.b32 	%r218, %r2593, %r217, 16, 8;
	cvt.u32.u16 	%r2594, %rs526;
	bfi.b32 	%r219, %r2594, %r218, 24, 8;
	st.local.u32 	[%rd11], %r219;
	xor.b16  	%rs525, %rs525, %rs534;
	xor.b16  	%rs524, %rs524, %rs535;
	xor.b16  	%rs523, %rs523, %rs536;
	xor.b16  	%rs522, %rs522, %rs537;
	cvt.u32.u16 	%r2595, %rs525;
	prmt.b32 	%r2596, %r2595, %r2597, 0x3340U;
	prmt.b32 	%r220, %r2596, %r2589, 0x5410U;
	cvt.u32.u16 	%r2598, %rs524;
	bfi.b32 	%r221, %r2598, %r220, 8, 8;
	cvt.u32.u16 	%r2599, %rs523;
	bfi.b32 	%r222, %r2599, %r221, 16, 8;
	cvt.u32.u16 	%r2600, %rs522;
	bfi.b32 	%r223, %r2600, %r222, 24, 8;
	st.local.u32 	[%rd11+4], %r223;
	xor.b16  	%rs521, %rs521, %rs538;
	xor.b16  	%rs520, %rs520, %rs539;
	xor.b16  	%rs519, %rs519, %rs540;
	xor.b16  	%rs518, %rs518, %rs541;
	cvt.u32.u16 	%r2601, %rs521;
	prmt.b32 	%r2602, %r2601, %r2603, 0x3340U;
	prmt.b32 	%r224, %r2602, %r2589, 0x5410U;
	cvt.u32.u16 	%r2604, %rs520;
	bfi.b32 	%r225, %r2604, %r224, 8, 8;
	cvt.u32.u16 	%r2605, %rs519;
	bfi.b32 	%r226, %r2605, %r225, 16, 8;
	cvt.u32.u16 	%r2606, %rs518;
	bfi.b32 	%r227, %r2606, %r226, 24, 8;
	st.local.u32 	[%rd11+8], %r227;
	xor.b16  	%rs517, %rs517, %rs542;
	xor.b16  	%rs516, %rs516, %rs543;
	xor.b16  	%rs515, %rs515, %rs544;
	xor.b16  	%rs514, %rs514, %rs545;
	cvt.u32.u16 	%r2607, %rs517;
	prmt.b32 	%r2608, %r2607, %r2609, 0x3340U;
	prmt.b32 	%r228, %r2608, %r2589, 0x5410U;
	cvt.u32.u16 	%r2610, %rs516;
	bfi.b32 	%r229, %r2610, %r228, 8, 8;
	cvt.u32.u16 	%r2611, %rs515;
	bfi.b32 	%r230, %r2611, %r229, 16, 8;
	cvt.u32.u16 	%r2612, %rs514;
	bfi.b32 	%r231, %r2612, %r230, 24, 8;
	st.local.u32 	[%rd11+12], %r231;
	xor.b16  	%rs513, %rs513, %rs546;
	xor.b16  	%rs512, %rs512, %rs547;
	xor.b16  	%rs511, %rs511, %rs548;
	xor.b16  	%rs510, %rs510, %rs549;
	cvt.u32.u16 	%r2613, %rs513;
	prmt.b32 	%r2614, %r2613, %r2615, 0x3340U;
	prmt.b32 	%r232, %r2614, %r2589, 0x5410U;
	cvt.u32.u16 	%r2616, %rs512;
	bfi.b32 	%r233, %r2616, %r232, 8, 8;
	cvt.u32.u16 	%r2617, %rs511;
	bfi.b32 	%r234, %r2617, %r233, 16, 8;
	cvt.u32.u16 	%r2618, %rs510;
	bfi.b32 	%r235, %r2618, %r234, 24, 8;
	st.local.u32 	[%rd11+16], %r235;
	add.s32 	%r5059, %r5059, 1;
	setp.eq.s32 	%p69, %r5059, 4096;
	@%p69 bra 	$L__BB0_72;
	bra.uni 	$L__BB0_68;
$L__BB0_149:
	setp.gt.u32 	%p80, %r5106, 39;
	@%p80 bra 	$L__BB0_151;
	xor.b32  	%r3210, %r5110, %r5111;
	xor.b32  	%r5112, %r3210, %r5109;
	mov.b32 	%r5113, 1859775393;
	bra.uni 	$L__BB0_154;
$L__BB0_151:
	setp.gt.u32 	%p81, %r5106, 59;
	@%p81 bra 	$L__BB0_153;
	or.b32  	%r3206, %r5110, %r5111;
	and.b32  	%r3207, %r5109, %r3206;
	and.b32  	%r3208, %r5110, %r5111;
	or.b32  	%r5112, %r3207, %r3208;
	mov.b32 	%r5113, -1894007588;
	bra.uni 	$L__BB0_154;
$L__BB0_153:
	xor.b32  	%r3204, %r5110, %r5111;
	xor.b32  	%r5112, %r3204, %r5109;
	mov.b32 	%r5113, -899497514;
$L__BB0_154:
	shf.l.wrap.b32 	%r3215, %r5108, %r5108, 5;
	mul.wide.u32 	%rd118, %r5106, 4;
	add.s64 	%rd26, %rd4, %rd118;
	ld.local.u32 	%r3216, [%rd26];
	add.s32 	%r3217, %r5107, %r3215;
	add.s32 	%r3218, %r3217, %r5112;
	add.s32 	%r3219, %r3218, %r5113;
	add.s32 	%r259, %r3219, %r3216;
	shf.l.wrap.b32 	%r260, %r5109, %r5109, 30;
	setp.lt.u32 	%p82, %r5106, 19;
	@%p82 bra 	$L__BB0_160;
	setp.lt.u32 	%p83, %r5106, 39;
	@%p83 bra 	$L__BB0_159;
	setp.lt.u32 	%p84, %r5106, 59;
	@%p84 bra 	$L__BB0_158;
	xor.b32  	%r3221, %r260, %r5110;
	xor.b32  	%r5114, %r3221, %r5108;
	mov.b32 	%r5115, -899497514;
	bra.uni 	$L__BB0_161;
$L__BB0_158:
	or.b32  	%r3223, %r260, %r5110;
	and.b32  	%r3224, %r5108, %r3223;
	and.b32  	%r3225, %r260, %r5110;
	or.b32  	%r5114, %r3224, %r3225;
	mov.b32 	%r5115, -1894007588;
	bra.uni 	$L__BB0_161;
$L__BB0_159:
	xor.b32  	%r3227, %r260, %r5110;
	xor.b32  	%r5114, %r3227, %r5108;
	mov.b32 	%r5115, 1859775393;
	bra.uni 	$L__BB0_161;
$L__BB0_160:
	and.b32  	%r3229, %r5108, %r260;
	not.b32 	%r3230, %r5108;
	and.b32  	%r3231, %r5110, %r3230;
	or.b32  	%r5114, %r3229, %r3231;
	mov.b32 	%r5115, 1518500249;
$L__BB0_161:
	shf.l.wrap.b32 	%r3232, %r259, %r259, 5;
	ld.local.u32 	%r3233, [%rd26+4];
	add.s32 	%r3234, %r5111, %r3232;
	add.s32 	%r3235, %r3234, %r5114;
	add.s32 	%r3236, %r3235, %r5115;
	add.s32 	%r267, %r3236, %r3233;
	shf.l.wrap.b32 	%r5107, %r5108, %r5108, 30;
	setp.lt.u32 	%p85, %r5106, 18;
	@%p85 bra 	$L__BB0_167;
	setp.lt.u32 	%p86, %r5106, 38;
	@%p86 bra 	$L__BB0_166;
	setp.lt.u32 	%p87, %r5106, 58;
	@%p87 bra 	$L__BB0_165;
	xor.b32  	%r3238, %r5107, %r260;
	xor.b32  	%r5116, %r3238, %r259;
	mov.b32 	%r5117, -899497514;
	bra.uni 	$L__BB0_168;
$L__BB0_165:
	or.b32  	%r3240, %r5107, %r260;
	and.b32  	%r3241, %r259, %r3240;
	and.b32  	%r3242, %r5107, %r260;
	or.b32  	%r5116, %r3241, %r3242;
	mov.b32 	%r5117, -1894007588;
	bra.uni 	$L__BB0_168;
$L__BB0_166:
	xor.b32  	%r3244, %r5107, %r260;
	xor.b32  	%r5116, %r3244, %r259;
	mov.b32 	%r5117, 1859775393;
	bra.uni 	$L__BB0_168;
$L__BB0_167:
	and.b32  	%r3246, %r259, %r5107;
	not.b32 	%r3247, %r259;
	and.b32  	%r3248, %r260, %r3247;
	or.b32  	%r5116, %r3246, %r3248;
	mov.b32 	%r5117, 1518500249;
$L__BB0_168:
	shf.l.wrap.b32 	%r3249, %r267, %r267, 5;
	ld.local.u32 	%r3250, [%rd26+8];
	add.s32 	%r3251, %r5110, %r3249;
	add.s32 	%r3252, %r3251, %r5116;
	add.s32 	%r3253, %r3252, %r5117;
	add.s32 	%r5109, %r3253, %r3250;
	shf.l.wrap.b32 	%r5111, %r259, %r259, 30;
	setp.lt.u32 	%p88, %r5106, 17;
	@%p88 bra 	$L__BB0_174;
	setp.lt.u32 	%p89, %r5106, 37;
	@%p89 bra 	$L__BB0_173;
	setp.lt.u32 	%p90, %r5106, 57;
	@%p90 bra 	$L__BB0_172;
	xor.b32  	%r3255, %r5111, %r5107;
	xor.b32  	%r5118, %r3255, %r267;
	mov.b32 	%r5119, -899497514;
	bra.uni 	$L__BB0_175;
$L__BB0_172:
	or.b32  	%r3257, %r5111, %r5107;
	and.b32  	%r3258, %r267, %r3257;
	and.b32  	%r3259, %r5111, %r5107;
	or.b32  	%r5118, %r3258, %r3259;
	mov.b32 	%r5119, -1894007588;
	bra.uni 	$L__BB0_175;
$L__BB0_173:
	xor.b32  	%r3261, %r5111, %r5107;
	xor.b32  	%r5118, %r3261, %r267;
	mov.b32 	%r5119, 1859775393;
	bra.uni 	$L__BB0_175;
$L__BB0_174:
	and.b32  	%r3263, %r267, %r5111;
	not.b32 	%r3264, %r267;
	and.b32  	%r3265, %r5107, %r3264;
	or.b32  	%r5118, %r3263, %r3265;
	mov.b32 	%r5119, 1518500249;
$L__BB0_175:
	shf.l.wrap.b32 	%r3266, %r5109, %r5109, 5;
	ld.local.u32 	%r3267, [%rd26+12];
	add.s32 	%r3268, %r260, %r3266;
	add.s32 	%r3269, %r3268, %r5118;
	add.s32 	%r3270, %r3269, %r5119;
	add.s32 	%r5108, %r3270, %r3267;
	shf.l.wrap.b32 	%r5110, %r267, %r267, 30;
	add.s32 	%r5106, %r5106, 4;
	setp.ne.s32 	%p91, %r5106, 80;
	@%p91 bra 	$L__BB0_86;
	add.s32 	%r5100, %r5108, %r5100;
	add.s32 	%r5101, %r5109, %r5101;
	add.s32 	%r5102, %r5110, %r5102;
	add.s32 	%r5103, %r5111, %r5103;
	add.s32 	%r5104, %r5107, %r5104;
	add.s32 	%r291, %r5105, 64;
	setp.lt.u32 	%p92, %r5105, 128;
	mov.u32 	%r5105, %r291;
	@%p92 bra 	$L__BB0_85;
	shr.u32 	%r3276, %r5100, 24;
	shr.u32 	%r3277, %r5100, 16;
	shr.u32 	%r3278, %r5100, 8;
	shr.u32 	%r3279, %r5101, 24;
	shr.u32 	%r3280, %r5101, 16;
	shr.u32 	%r3281, %r5101, 8;
	shr.u32 	%r3282, %r5102, 24;
	shr.u32 	%r3283, %r5102, 16;
	shr.u32 	%r3284, %r5102, 8;
	shr.u32 	%r3285, %r5103, 24;
	shr.u32 	%r3286, %r5103, 16;
	shr.u32 	%r3287, %r5103, 8;
	shr.u32 	%r3288, %r5104, 24;
	shr.u32 	%r3289, %r5104, 16;
	shr.u32 	%r3290, %r5104, 8;
	mov.b32 	%r3291, 0;
	st.local.v4.b32 	[%rd5], {%r3291, %r3291, %r3291, %r3291};
	st.local.v4.b32 	[%rd5+16], {%r3291, %r3291, %r3291, %r3291};
	st.local.v4.b32 	[%rd5+32], {%r3291, %r3291, %r3291, %r3291};
	st.local.v4.b32 	[%rd5+48], {%r3291, %r3291, %r3291, %r3291};
	st.local.v4.b32 	[%rd5+64], {%r3291, %r3291, %r3291, %r3291};
	st.local.v4.b32 	[%rd5+80], {%r3291, %r3291, %r3291, %r3291};
	st.local.v4.b32 	[%rd5+96], {%r3291, %r3291, %r3291, %r3291};
	st.local.v4.b32 	[%rd5+112], {%r3291, %r3291, %r3291, %r3291};
	st.local.v4.b32 	[%rd5+128], {%r3291, %r3291, %r3291, %r3291};
	st.local.v4.b32 	[%rd5+144], {%r3291, %r3291, %r3291, %r3291};
	st.local.v4.b32 	[%rd5+160], {%r3291, %r3291, %r3291, %r3291};
	st.local.v4.b32 	[%rd5+176], {%r3291, %r3291, %r3291, %r3291};
	st.local.v4.b32 	[%rd5+192], {%r3291, %r3291, %r3291, %r3291};
	st.local.v4.b32 	[%rd5+208], {%r3291, %r3291, %r3291, %r3291};
	st.local.v4.b32 	[%rd5+224], {%r3291, %r3291, %r3291, %r3291};
	st.local.v4.b32 	[%rd5+240], {%r3291, %r3291, %r3291, %r3291};
	cvt.u32.u16 	%r3292, %rs156;
	cvt.u32.u16 	%r3293, %rs154;
	prmt.b32 	%r3294, %r3293, %r3292, 0x3340U;
	cvt.u32.u16 	%r3295, %rs152;
	cvt.u32.u16 	%r3296, %rs150;
	prmt.b32 	%r3297, %r3296, %r3295, 0x3340U;
	prmt.b32 	%r3298, %r3297, %r3294, 0x5410U;
	cvt.u32.u16 	%r3299, %rs148;
	cvt.u32.u16 	%r3300, %rs146;
	prmt.b32 	%r3301, %r3300, %r3299, 0x3340U;
	cvt.u32.u16 	%r3302, %rs144;
	cvt.u32.u16 	%r3303, %rs142;
	prmt.b32 	%r3304, %r3303, %r3302, 0x3340U;
	prmt.b32 	%r3305, %r3304, %r3301, 0x5410U;
	cvt.u32.u16 	%r3306, %rs140;
	cvt.u32.u16 	%r3307, %rs138;
	prmt.b32 	%r3308, %r3307, %r3306, 0x3340U;
	cvt.u32.u16 	%r3309, %rs136;
	cvt.u32.u16 	%r3310, %rs134;
	prmt.b32 	%r3311, %r3310, %r3309, 0x3340U;
	prmt.b32 	%r3312, %r3311, %r3308, 0x5410U;
	cvt.u32.u16 	%r3313, %rs132;
	cvt.u32.u16 	%r3314, %rs130;
	prmt.b32 	%r3315, %r3314, %r3313, 0x3340U;
	cvt.u32.u16 	%r3316, %rs128;
	cvt.u32.u16 	%r3317, %rs126;
	prmt.b32 	%r3318, %r3317, %r3316, 0x3340U;
	prmt.b32 	%r3319, %r3318, %r3315, 0x5410U;
	st.local.v4.b32 	[%rd5], {%r3319, %r3312, %r3305, %r3298};
	cvt.u32.u16 	%r3320, %rs188;
	cvt.u32.u16 	%r3321, %rs186;
	prmt.b32 	%r3322, %r3321, %r3320, 0x3340U;
	cvt.u32.u16 	%r3323, %rs184;
	cvt.u32.u16 	%r3324, %rs182;
	prmt.b32 	%r3325, %r3324, %r3323, 0x3340U;
	prmt.b32 	%r3326, %r3325, %r3322, 0x5410U;
	cvt.u32.u16 	%r3327, %rs180;
	cvt.u32.u16 	%r3328, %rs178;
	prmt.b32 	%r3329, %r3328, %r3327, 0x3340U;
	cvt.u32.u16 	%r3330, %rs176;
	cvt.u32.u16 	%r3331, %rs174;
	prmt.b32 	%r3332, %r3331, %r3330, 0x3340U;
	prmt.b32 	%r3333, %r3332, %r3329, 0x5410U;
	cvt.u32.u16 	%r3334, %rs172;
	cvt.u32.u16 	%r3335, %rs170;
	prmt.b32 	%r3336, %r3335, %r3334, 0x3340U;
	cvt.u32.u16 	%r3337, %rs168;
	cvt.u32.u16 	%r3338, %rs166;
	prmt.b32 	%r3339, %r3338, %r3337, 0x3340U;
	prmt.b32 	%r3340, %r3339, %r3336, 0x5410U;
	cvt.u32.u16 	%r3341, %rs164;
	cvt.u32.u16 	%r3342, %rs162;
	prmt.b32 	%r3343, %r3342, %r3341, 0x3340U;
	cvt.u32.u16 	%r3344, %rs160;
	cvt.u32.u16 	%r3345, %rs158;
	prmt.b32 	%r3346, %r3345, %r3344, 0x3340U;
	prmt.b32 	%r3347, %r3346, %r3343, 0x5410U;
	st.local.v4.b32 	[%rd5+16], {%r3347, %r3340, %r3333, %r3326};
	mov.b32 	%r3348, 1549556828;
	st.local.v4.b32 	[%rd5+32], {%r3348, %r3348, %r3348, %r3348};
	st.local.v4.b32 	[%rd5+48], {%r3348, %r3348, %r3348, %r3348};
	prmt.b32 	%r3349, %r3287, %r5103, 0x3340U;
	prmt.b32 	%r3350, %r3285, %r3286, 0x3340U;
	prmt.b32 	%r3351, %r3350, %r3349, 0x5410U;
	prmt.b32 	%r3352, %r3284, %r5102, 0x3340U;
	prmt.b32 	%r3353, %r3282, %r3283, 0x3340U;
	prmt.b32 	%r3354, %r3353, %r3352, 0x5410U;
	prmt.b32 	%r3355, %r3281, %r5101, 0x3340U;
	prmt.b32 	%r3356, %r3279, %r3280, 0x3340U;
	prmt.b32 	%r3357, %r3356, %r3355, 0x5410U;
	prmt.b32 	%r3358, %r3278, %r5100, 0x3340U;
	prmt.b32 	%r3359, %r3276, %r3277, 0x3340U;
	prmt.b32 	%r3360, %r3359, %r3358, 0x5410U;
	st.local.v4.b32 	[%rd5+64], {%r3360, %r3357, %r3354, %r3351};
	prmt.b32 	%r3361, %r3290, %r5104, 0x3340U;
	prmt.b32 	%r3362, %r3288, %r3289, 0x3340U;
	prmt.b32 	%r3363, %r3362, %r3361, 0x5410U;
	st.local.u32 	[%rd5+80], %r3363;
	mov.b16 	%rs350, 128;
	st.local.u8 	[%rd5+84], %rs350;
	mov.b32 	%r3364, -1610481664;
	st.local.v2.b32 	[%rd5+120], {%r3291, %r3364};
	mov.b64 	%rd150, 0;
	mov.pred 	%p169, -1;
	mov.b32 	%r5124, -1009589776;
	mov.b32 	%r5123, 271733878;
	mov.b32 	%r5122, -1732584194;
	mov.b32 	%r5121, -271733879;
	mov.b32 	%r5120, 1732584193;
$L__BB0_178:
	mov.pred 	%p5, %p169;
	add.s64 	%rd120, %rd5, %rd150;
	ld.local.u8 	%r3366, [%rd120];
	shl.b32 	%r3367, %r3366, 24;
	ld.local.u8 	%r3368, [%rd120+1];
	shl.b32 	%r3369, %r3368, 16;
	or.b32  	%r3370, %r3369, %r3367;
	ld.local.u8 	%rs351, [%rd120+2];
	mul.wide.u16 	%r3371, %rs351, 256;
	or.b32  	%r3372, %r3370, %r3371;
	ld.local.u8 	%r3373, [%rd120+3];
	or.b32  	%r3374, %r3372, %r3373;
	ld.local.u8 	%r3375, [%rd120+4];
	shl.b32 	%r3376, %r3375, 24;
	ld.local.u8 	%r3377, [%rd120+5];
	shl.b32 	%r3378, %r3377, 16;
	or.b32  	%r3379, %r3378, %r3376;
	ld.local.u8 	%rs352, [%rd120+6];
	mul.wide.u16 	%r3380, %rs352, 256;
	or.b32  	%r3381, %r3379, %r3380;
	ld.local.u8 	%r3382, [%rd120+7];
	or.b32  	%r3383, %r3381, %r3382;
	ld.local.u8 	%r3384, [%rd120+8];
	shl.b32 	%r3385, %r3384, 24;
	ld.local.u8 	%r3386, [%rd120+9];
	shl.b32 	%r3387, %r3386, 16;
	or.b32  	%r3388, %r3387, %r3385;
	ld.local.u8 	%rs353, [%rd120+10];
	mul.wide.u16 	%r3389, %rs353, 256;
	or.b32  	%r3390, %r3388, %r3389;
	ld.local.u8 	%r3391, [%rd120+11];
	or.b32  	%r3392, %r3390, %r3391;
	ld.local.u8 	%r3393, [%rd120+12];
	shl.b32 	%r3394, %r3393, 24;
	ld.local.u8 	%r3395, [%rd120+13];
	shl.b32 	%r3396, %r3395, 16;
	or.b32  	%r3397, %r3396, %r3394;
	ld.local.u8 	%rs354, [%rd120+14];
	mul.wide.u16 	%r3398, %rs354, 256;
	or.b32  	%r3399, %r3397, %r3398;
	ld.local.u8 	%r3400, [%rd120+15];
	or.b32  	%r3401, %r3399, %r3400;
	st.local.v4.u32 	[%rd6], {%r3374, %r3383, %r3392, %r3401};
	ld.local.u8 	%r3402, [%rd120+16];
	shl.b32 	%r3403, %r3402, 24;
	ld.local.u8 	%r3404, [%rd120+17];
	shl.b32 	%r3405, %r3404, 16;
	or.b32  	%r3406, %r3405, %r3403;
	ld.local.u8 	%rs355, [%rd120+18];
	mul.wide.u16 	%r3407, %rs355, 256;
	or.b32  	%r3408, %r3406, %r3407;
	ld.local.u8 	%r3409, [%rd120+19];
	or.b32  	%r3410, %r3408, %r3409;
	ld.local.u8 	%r3411, [%rd120+20];
	shl.b32 	%r3412, %r3411, 24;
	ld.local.u8 	%r3413, [%rd120+21];
	shl.b32 	%r3414, %r3413, 16;
	or.b32  	%r3415, %r3414, %r3412;
	ld.local.u8 	%rs356, [%rd120+22];
	mul.wide.u16 	%r3416, %rs356, 256;
	or.b32  	%r3417, %r3415, %r3416;
	ld.local.u8 	%r3418, [%rd120+23];
	or.b32  	%r3419, %r3417, %r3418;
	ld.local.u8 	%r3420, [%rd120+24];
	shl.b32 	%r3421, %r3420, 24;
	ld.local.u8 	%r3422, [%rd120+25];
	shl.b32 	%r3423, %r3422, 16;
	or.b32  	%r3424, %r3423, %r3421;
	ld.local.u8 	%rs357, [%rd120+26];
	mul.wide.u16 	%r3425, %rs357, 256;
	or.b32  	%r3426, %r3424, %r3425;
	ld.local.u8 	%r3427, [%rd120+27];
	or.b32  	%r3428, %r3426, %r3427;
	ld.local.u8 	%r3429, [%rd120+28];
	shl.b32 	%r3430, %r3429, 24;
	ld.local.u8 	%r3431, [%rd120+29];
	shl.b32 	%r3432, %r3431, 16;
	or.b32  	%r3433, %r3432, %r3430;
	ld.local.u8 	%rs358, [%rd120+30];
	mul.wide.u16 	%r3434, %rs358, 256;
	or.b32  	%r3435, %r3433, %r3434;
	ld.local.u8 	%r3436, [%rd120+31];
	or.b32  	%r3437, %r3435, %r3436;
	st.local.v4.u32 	[%rd6+16], {%r3410, %r3419, %r3428, %r3437};
	ld.local.u8 	%r3438, [%rd120+32];
	shl.b32 	%r3439, %r3438, 24;
	ld.local.u8 	%r3440, [%rd120+33];
	shl.b32 	%r3441, %r3440, 16;
	or.b32  	%r3442, %r3441, %r3439;
	ld.local.u8 	%rs359, [%rd120+34];
	mul.wide.u16 	%r3443, %rs359, 256;
	or.b32  	%r3444, %r3442, %r3443;
	ld.local.u8 	%r3445, [%rd120+35];
	or.b32  	%r3446, %r3444, %r3445;
	ld.local.u8 	%r3447, [%rd120+36];
	shl.b32 	%r3448, %r3447, 24;
	ld.local.u8 	%r3449, [%rd120+37];
	shl.b32 	%r3450, %r3449, 16;
	or.b32  	%r3451, %r3450, %r3448;
	ld.local.u8 	%rs360, [%rd120+38];
	mul.wide.u16 	%r3452, %rs360, 256;
	or.b32  	%r3453, %r3451, %r3452;
	ld.local.u8 	%r3454, [%rd120+39];
	or.b32  	%r3455, %r3453, %r3454;
	ld.local.u8 	%r3456, [%rd120+40];
	shl.b32 	%r3457, %r3456, 24;
	ld.local.u8 	%r3458, [%rd120+41];
	shl.b32 	%r3459, %r3458, 16;
	or.b32  	%r3460, %r3459, %r3457;
	ld.local.u8 	%rs361, [%rd120+42];
	mul.wide.u16 	%r3461, %rs361, 256;
	or.b32  	%r3462, %r3460, %r3461;
	ld.local.u8 	%r3463, [%rd120+43];
	or.b32  	%r3464, %r3462, %r3463;
	ld.local.u8 	%r3465, [%rd120+44];
	shl.b32 	%r3466, %r3465, 24;
	ld.local.u8 	%r3467, [%rd120+45];
	shl.b32 	%r3468, %r3467, 16;
	or.b32  	%r3469, %r3468, %r3466;
	ld.local.u8 	%rs362, [%rd120+46];
	mul.wide.u16 	%r3470, %rs362, 256;
	or.b32  	%r3471, %r3469, %r3470;
	ld.local.u8 	%r3472, [%rd120+47];
	or.b32  	%r3473, %r3471, %r3472;
	st.local.v4.u32 	[%rd6+32], {%r3446, %r3455, %r3464, %r3473};
	ld.local.u8 	%r3474, [%rd120+48];
	shl.b32 	%r3475, %r3474, 24;
	ld.local.u8 	%r3476, [%rd120+49];
	shl.b32 	%r3477, %r3476, 16;
	or.b32  	%r3478, %r3477, %r3475;
	ld.local.u8 	%rs363, [%rd120+50];
	mul.wide.u16 	%r3479, %rs363, 256;
	or.b32  	%r3480, %r3478, %r3479;
	ld.local.u8 	%r3481, [%rd120+51];
	or.b32  	%r3482, %r3480, %r3481;
	ld.local.u8 	%r3483, [%rd120+52];
	shl.b32 	%r3484, %r3483, 24;
	ld.local.u8 	%r3485, [%rd120+53];
	shl.b32 	%r3486, %r3485, 16;
	or.b32  	%r3487, %r3486, %r3484;
	ld.local.u8 	%rs364, [%rd120+54];
	mul.wide.u16 	%r3488, %rs364, 256;
	or.b32  	%r3489, %r3487, %r3488;
	ld.local.u8 	%r3490, [%rd120+55];
	or.b32  	%r3491, %r3489, %r3490;
	ld.local.u8 	%r3492, [%rd120+56];
	shl.b32 	%r3493, %r3492, 24;
	ld.local.u8 	%r3494, [%rd120+57];
	shl.b32 	%r3495, %r3494, 16;
	or.b32  	%r3496, %r3495, %r3493;
	ld.local.u8 	%rs365, [%rd120+58];
	mul.wide.u16 	%r3497, %rs365, 256;
	or.b32  	%r3498, %r3496, %r3497;
	ld.local.u8 	%r3499, [%rd120+59];
	or.b32  	%r3500, %r3498, %r3499;
	ld.local.u8 	%r3501, [%rd120+60];
	shl.b32 	%r3502, %r3501, 24;
	ld.local.u8 	%r3503, [%rd120+61];
	shl.b32 	%r3504, %r3503, 16;
	or.b32  	%r3505, %r3504, %r3502;
	ld.local.u8 	%rs366, [%rd120+62];
	mul.wide.u16 	%r3506, %rs366, 256;
	or.b32  	%r3507, %r3505, %r3506;
	ld.local.u8 	%r3508, [%rd120+63];
	or.b32  	%r3509, %r3507, %r3508;
	st.local.v4.u32 	[%rd6+48], {%r3482, %r3491, %r3500, %r3509};
	xor.b32  	%r3510, %r3446, %r3491;
	xor.b32  	%r3511, %r3510, %r3392;
	xor.b32  	%r3512, %r3511, %r3374;
	shf.l.wrap.b32 	%r3513, %r3512, %r3512, 1;
	xor.b32  	%r3514, %r3455, %r3500;
	xor.b32  	%r3515, %r3514, %r3401;
	xor.b32  	%r3516, %r3515, %r3383;
	shf.l.wrap.b32 	%r3517, %r3516, %r3516, 1;
	xor.b32  	%r3518, %r3464, %r3509;
	xor.b32  	%r3519, %r3518, %r3410;
	xor.b32  	%r3520, %r3519, %r3392;
	shf.l.wrap.b32 	%r3521, %r3520, %r3520, 1;
	xor.b32  	%r3522, %r3473, %r3513;
	xor.b32  	%r3523, %r3522, %r3419;
	xor.b32  	%r3524, %r3523, %r3401;
	shf.l.wrap.b32 	%r3525, %r3524, %r3524, 1;
	st.local.v4.u32 	[%rd6+64], {%r3513, %r3517, %r3521, %r3525};
	xor.b32  	%r3526, %r3482, %r3517;
	xor.b32  	%r3527, %r3526, %r3428;
	xor.b32  	%r3528, %r3527, %r3410;
	shf.l.wrap.b32 	%r3529, %r3528, %r3528, 1;
	xor.b32  	%r3530, %r3491, %r3521;
	xor.b32  	%r3531, %r3530, %r3437;
	xor.b32  	%r3532, %r3531, %r3419;
	shf.l.wrap.b32 	%r3533, %r3532, %r3532, 1;
	xor.b32  	%r3534, %r3500, %r3525;
	xor.b32  	%r3535, %r3534, %r3446;
	xor.b32  	%r3536, %r3535, %r3428;
	shf.l.wrap.b32 	%r3537, %r3536, %r3536, 1;
	xor.b32  	%r3538, %r3509, %r3529;
	xor.b32  	%r3539, %r3538, %r3455;
	xor.b32  	%r3540, %r3539, %r3437;
	shf.l.wrap.b32 	%r3541, %r3540, %r3540, 1;
	st.local.v4.u32 	[%rd6+80], {%r3529, %r3533, %r3537, %r3541};
	xor.b32  	%r3542, %r3513, %r3533;
	xor.b32  	%r3543, %r3542, %r3464;
	xor.b32  	%r3544, %r3543, %r3446;
	shf.l.wrap.b32 	%r3545, %r3544, %r3544, 1;
	xor.b32  	%r3546, %r3517, %r3537;
	xor.b32  	%r3547, %r3546, %r3473;
	xor.b32  	%r3548, %r3547, %r3455;
	shf.l.wrap.b32 	%r3549, %r3548, %r3548, 1;
	xor.b32  	%r3550, %r3521, %r3541;
	xor.b32  	%r3551, %r3550, %r3482;
	xor.b32  	%r3552, %r3551, %r3464;
	shf.l.wrap.b32 	%r3553, %r3552, %r3552, 1;
	xor.b32  	%r3554, %r3525, %r3545;
	xor.b32  	%r3555, %r3554, %r3491;
	xor.b32  	%r3556, %r3555, %r3473;
	shf.l.wrap.b32 	%r3557, %r3556, %r3556, 1;
	st.local.v4.u32 	[%rd6+96], {%r3545, %r3549, %r3553, %r3557};
	xor.b32  	%r3558, %r3529, %r3549;
	xor.b32  	%r3559, %r3558, %r3500;
	xor.b32  	%r3560, %r3559, %r3482;
	shf.l.wrap.b32 	%r3561, %r3560, %r3560, 1;
	xor.b32  	%r3562, %r3533, %r3553;
	xor.b32  	%r3563, %r3562, %r3509;
	xor.b32  	%r3564, %r3563, %r3491;
	shf.l.wrap.b32 	%r3565, %r3564, %r3564, 1;
	xor.b32  	%r3566, %r3537, %r3557;
	xor.b32  	%r3567, %r3566, %r3513;
	xor.b32  	%r3568, %r3567, %r3500;
	shf.l.wrap.b32 	%r3569, %r3568, %r3568, 1;
	xor.b32  	%r3570, %r3541, %r3561;
	xor.b32  	%r3571, %r3570, %r3517;
	xor.b32  	%r3572, %r3571, %r3509;
	shf.l.wrap.b32 	%r3573, %r3572, %r3572, 1;
	st.local.v4.u32 	[%rd6+112], {%r3561, %r3565, %r3569, %r3573};
	xor.b32  	%r3574, %r3545, %r3565;
	xor.b32  	%r3575, %r3574, %r3521;
	xor.b32  	%r3576, %r3575, %r3513;
	shf.l.wrap.b32 	%r3577, %r3576, %r3576, 1;
	xor.b32  	%r3578, %r3549, %r3569;
	xor.b32  	%r3579, %r3578, %r3525;
	xor.b32  	%r3580, %r3579, %r3517;
	shf.l.wrap.b32 	%r3581, %r3580, %r3580, 1;
	xor.b32  	%r3582, %r3553, %r3573;
	xor.b32  	%r3583, %r3582, %r3529;
	xor.b32  	%r3584, %r3583, %r3521;
	shf.l.wrap.b32 	%r3585, %r3584, %r3584, 1;
	xor.b32  	%r3586, %r3557, %r3577;
	xor.b32  	%r3587, %r3586, %r3533;
	xor.b32  	%r3588, %r3587, %r3525;
	shf.l.wrap.b32 	%r3589, %r3588, %r3588, 1;
	st.local.v4.u32 	[%rd6+128], {%r3577, %r3581, %r3585, %r3589};
	xor.b32  	%r3590, %r3561, %r3581;
	xor.b32  	%r3591, %r3590, %r3537;
	xor.b32  	%r3592, %r3591, %r3529;
	shf.l.wrap.b32 	%r3593, %r3592, %r3592, 1;
	xor.b32  	%r3594, %r3565, %r3585;
	xor.b32  	%r3595, %r3594, %r3541;
	xor.b32  	%r3596, %r3595, %r3533;
	shf.l.wrap.b32 	%r3597, %r3596, %r3596, 1;
	xor.b32  	%r3598, %r3569, %r3589;
	xor.b32  	%r3599, %r3598, %r3545;
	xor.b32  	%r3600, %r3599, %r3537;
	shf.l.wrap.b32 	%r3601, %r3600, %r3600, 1;
	xor.b32  	%r3602, %r3573, %r3593;
	xor.b32  	%r3603, %r3602, %r3549;
	xor.b32  	%r3604, %r3603, %r3541;
	shf.l.wrap.b32 	%r3605, %r3604, %r3604, 1;
	st.local.v4.u32 	[%rd6+144], {%r3593, %r3597, %r3601, %r3605};
	xor.b32  	%r3606, %r3577, %r3597;
	xor.b32  	%r3607, %r3606, %r3553;
	xor.b32  	%r3608, %r3607, %r3545;
	shf.l.wrap.b32 	%r3609, %r3608, %r3608, 1;
	xor.b32  	%r3610, %r3581, %r3601;
	xor.b32  	%r3611, %r3610, %r3557;
	xor.b32  	%r3612, %r3611, %r3549;
	shf.l.wrap.b32 	%r3613, %r3612, %r3612, 1;
	xor.b32  	%r3614, %r3585, %r3605;
	xor.b32  	%r3615, %r3614, %r3561;
	xor.b32  	%r3616, %r3615, %r3553;
	shf.l.wrap.b32 	%r3617, %r3616, %r3616, 1;
	xor.b32  	%r3618, %r3589, %r3609;
	xor.b32  	%r3619, %r3618, %r3565;
	xor.b32  	%r3620, %r3619, %r3557;
	shf.l.wrap.b32 	%r3621, %r3620, %r3620, 1;
	st.local.v4.u32 	[%rd6+160], {%r3609, %r3613, %r3617, %r3621};
	xor.b32  	%r3622, %r3593, %r3613;
	xor.b32  	%r3623, %r3622, %r3569;
	xor.b32  	%r3624, %r3623, %r3561;
	shf.l.wrap.b32 	%r3625, %r3624, %r3624, 1;
	xor.b32  	%r3626, %r3597, %r3617;
	xor.b32  	%r3627, %r3626, %r3573;
	xor.b32  	%r3628, %r3627, %r3565;
	shf.l.wrap.b32 	%r3629, %r3628, %r3628, 1;
	xor.b32  	%r3630, %r3601, %r3621;
	xor.b32  	%r3631, %r3630, %r3577;
	xor.b32  	%r3632, %r3631, %r3569;
	shf.l.wrap.b32 	%r3633, %r3632, %r3632, 1;
	xor.b32  	%r3634, %r3605, %r3625;
	xor.b32  	%r3635, %r3634, %r3581;
	xor.b32  	%r3636, %r3635, %r3573;
	shf.l.wrap.b32 	%r3637, %r3636, %r3636, 1;
	st.local.v4.u32 	[%rd6+176], {%r3625, %r3629, %r3633, %r3637};
	xor.b32  	%r3638, %r3609, %r3629;
	xor.b32  	%r3639, %r3638, %r3585;
	xor.b32  	%r3640, %r3639, %r3577;
	shf.l.wrap.b32 	%r3641, %r3640, %r3640, 1;
	xor.b32  	%r3642, %r3613, %r3633;
	xor.b32  	%r3643, %r3642, %r3589;
	xor.b32  	%r3644, %r3643, %r3581;
	shf.l.wrap.b32 	%r3645, %r3644, %r3644, 1;
	xor.b32  	%r3646, %r3617, %r3637;
	xor.b32  	%r3647, %r3646, %r3593;
	xor.b32  	%r3648, %r3647, %r3585;
	shf.l.wrap.b32 	%r3649, %r3648, %r3648, 1;
	xor.b32  	%r3650, %r3621, %r3641;
	xor.b32  	%r3651, %r3650, %r3597;
	xor.b32  	%r3652, %r3651, %r3589;
	shf.l.wrap.b32 	%r3653, %r3652, %r3652, 1;
	st.local.v4.u32 	[%rd6+192], {%r3641, %r3645, %r3649, %r3653};
	xor.b32  	%r3654, %r3625, %r3645;
	xor.b32  	%r3655, %r3654, %r3601;
	xor.b32  	%r3656, %r3655, %r3593;
	shf.l.wrap.b32 	%r3657, %r3656, %r3656, 1;
	xor.b32  	%r3658, %r3629, %r3649;
	xor.b32  	%r3659, %r3658, %r3605;
	xor.b32  	%r3660, %r3659, %r3597;
	shf.l.wrap.b32 	%r3661, %r3660, %r3660, 1;
	xor.b32  	%r3662, %r3633, %r3653;
	xor.b32  	%r3663, %r3662, %r3609;
	xor.b32  	%r3664, %r3663, %r3601;
	shf.l.wrap.b32 	%r3665, %r3664, %r3664, 1;
	xor.b32  	%r3666, %r3637, %r3657;
	xor.b32  	%r3667, %r3666, %r3613;
	xor.b32  	%r3668, %r3667, %r3605;
	shf.l.wrap.b32 	%r3669, %r3668, %r3668, 1;
	st.local.v4.u32 	[%rd6+208], {%r3657, %r3661, %r3665, %r3669};
	xor.b32  	%r3670, %r3641, %r3661;
	xor.b32  	%r3671, %r3670, %r3617;
	xor.b32  	%r3672, %r3671, %r3609;
	shf.l.wrap.b32 	%r3673, %r3672, %r3672, 1;
	xor.b32  	%r3674, %r3645, %r3665;
	xor.b32  	%r3675, %r3674, %r3621;
	xor.b32  	%r3676, %r3675, %r3613;
	shf.l.wrap.b32 	%r3677, %r3676, %r3676, 1;
	xor.b32  	%r3678, %r3649, %r3669;
	xor.b32  	%r3679, %r3678, %r3625;
	xor.b32  	%r3680, %r3679, %r3617;
	shf.l.wrap.b32 	%r3681, %r3680, %r3680, 1;
	xor.b32  	%r3682, %r3653, %r3673;
	xor.b32  	%r3683, %r3682, %r3629;
	xor.b32  	%r3684, %r3683, %r3621;
	shf.l.wrap.b32 	%r3685, %r3684, %r3684, 1;
	st.local.v4.u32 	[%rd6+224], {%r3673, %r3677, %r3681, %r3685};
	xor.b32  	%r3686, %r3657, %r3677;
	xor.b32  	%r3687, %r3686, %r3633;
	xor.b32  	%r3688, %r3687, %r3625;
	shf.l.wrap.b32 	%r3689, %r3688, %r3688, 1;
	xor.b32  	%r3690, %r3661, %r3681;
	xor.b32  	%r3691, %r3690, %r3637;
	xor.b32  	%r3692, %r3691, %r3629;
	shf.l.wrap.b32 	%r3693, %r3692, %r3692, 1;
	xor.b32  	%r3694, %r3665, %r3685;
	xor.b32  	%r3695, %r3694, %r3641;
	xor.b32  	%r3696, %r3695, %r3633;
	shf.l.wrap.b32 	%r3697, %r3696, %r3696, 1;
	xor.b32  	%r3698, %r3669, %r3689;
	xor.b32  	%r3699, %r3698, %r3645;
	xor.b32  	%r3700, %r3699, %r3637;
	shf.l.wrap.b32 	%r3701, %r3700, %r3700, 1;
	st.local.v4.u32 	[%rd6+240], {%r3689, %r3693, %r3697, %r3701};
	xor.b32  	%r3702, %r3673, %r3693;
	xor.b32  	%r3703, %r3702, %r3649;
	xor.b32  	%r3704, %r3703, %r3641;
	shf.l.wrap.b32 	%r3705, %r3704, %r3704, 1;
	xor.b32  	%r3706, %r3677, %r3697;
	xor.b32  	%r3707, %r3706, %r3653;
	xor.b32  	%r3708, %r3707, %r3645;
	shf.l.wrap.b32 	%r3709, %r3708, %r3708, 1;
	xor.b32  	%r3710, %r3681, %r3701;
	xor.b32  	%r3711, %r3710, %r3657;
	xor.b32  	%r3712, %r3711, %r3649;
	shf.l.wrap.b32 	%r3713, %r3712, %r3712, 1;
	xor.b32  	%r3714, %r3685, %r3705;
	xor.b32  	%r3715, %r3714, %r3661;
	xor.b32  	%r3716, %r3715, %r3653;
	shf.l.wrap.b32 	%r3717, %r3716, %r3716, 1;
	st.local.v4.u32 	[%rd6+256], {%r3705, %r3709, %r3713, %r3717};
	xor.b32  	%r3718, %r3689, %r3709;
	xor.b32  	%r3719, %r3718, %r3665;
	xor.b32  	%r3720, %r3719, %r3657;
	shf.l.wrap.b32 	%r3721, %r3720, %r3720, 1;
	xor.b32  	%r3722, %r3693, %r3713;
	xor.b32  	%r3723, %r3722, %r3669;
	xor.b32  	%r3724, %r3723, %r3661;
	shf.l.wrap.b32 	%r3725, %r3724, %r3724, 1;
	xor.b32  	%r3726, %r3697, %r3717;
	xor.b32  	%r3727, %r3726, %r3673;
	xor.b32  	%r3728, %r3727, %r3665;
	shf.l.wrap.b32 	%r3729, %r3728, %r3728, 1;
	xor.b32  	%r3730, %r3701, %r3721;
	xor.b32  	%r3731, %r3730, %r3677;
	xor.b32  	%r3732, %r3731, %r3669;
	shf.l.wrap.b32 	%r3733, %r3732, %r3732, 1;
	st.local.v4.u32 	[%rd6+272], {%r3721, %r3725, %r3729, %r3733};
	xor.b32  	%r3734, %r3705, %r3725;
	xor.b32  	%r3735, %r3734, %r3681;
	xor.b32  	%r3736, %r3735, %r3673;
	shf.l.wrap.b32 	%r3737, %r3736, %r3736, 1;
	xor.b32  	%r3738, %r3709, %r3729;
	xor.b32  	%r3739, %r3738, %r3685;
	xor.b32  	%r3740, %r3739, %r3677;
	shf.l.wrap.b32 	%r3741, %r3740, %r3740, 1;
	xor.b32  	%r3742, %r3713, %r3733;
	xor.b32  	%r3743, %r3742, %r3689;
	xor.b32  	%r3744, %r3743, %r3681;
	shf.l.wrap.b32 	%r3745, %r3744, %r3744, 1;
	xor.b32  	%r3746, %r3717, %r3737;
	xor.b32  	%r3747, %r3746, %r3693;
	xor.b32  	%r3748, %r3747, %r3685;
	shf.l.wrap.b32 	%r3749, %r3748, %r3748, 1;
	st.local.v4.u32 	[%rd6+288], {%r3737, %r3741, %r3745, %r3749};
	xor.b32  	%r3750, %r3721, %r3741;
	xor.b32  	%r3751, %r3750, %r3697;
	xor.b32  	%r3752, %r3751, %r3689;
	shf.l.wrap.b32 	%r3753, %r3752, %r3752, 1;
	xor.b32  	%r3754, %r3725, %r3745;
	xor.b32  	%r3755, %r3754, %r3701;
	xor.b32  	%r3756, %r3755, %r3693;
	shf.l.wrap.b32 	%r3757, %r3756, %r3756, 1;
	xor.b32  	%r3758, %r3729, %r3749;
	xor.b32  	%r3759, %r3758, %r3705;
	xor.b32  	%r3760, %r3759, %r3697;
	shf.l.wrap.b32 	%r3761, %r3760, %r3760, 1;
	xor.b32  	%r3762, %r3733, %r3753;
	xor.b32  	%r3763, %r3762, %r3709;
	xor.b32  	%r3764, %r3763, %r3701;
	shf.l.wrap.b32 	%r3765, %r3764, %r3764, 1;
	st.local.v4.u32 	[%rd6+304], {%r3753, %r3757, %r3761, %r3765};
	mov.b32 	%r5125, 0;
	mov.u32 	%r5126, %r5124;
	mov.u32 	%r5127, %r5120;
	mov.u32 	%r5128, %r5121;
	mov.u32 	%r5129, %r5122;
	mov.u32 	%r5130, %r5123;
$L__BB0_179:
	setp.gt.u32 	%p94, %r5125, 19;
	@%p94 bra 	$L__BB0_181;
	and.b32  	%r3775, %r5128, %r5129;
	not.b32 	%r3776, %r5128;
	and.b32  	%r3777, %r5130, %r3776;
	or.b32  	%r5131, %r3775, %r3777;
	mov.b32 	%r5132, 1518500249;
	bra.uni 	$L__BB0_186;
$L__BB0_181:
	setp.gt.u32 	%p95, %r5125, 39;
	@%p95 bra 	$L__BB0_183;
	xor.b32  	%r3773, %r5129, %r5130;
	xor.b32  	%r5131, %r3773, %r5128;
	mov.b32 	%r5132, 1859775393;
	bra.uni 	$L__BB0_186;
$L__BB0_183:
	setp.gt.u32 	%p96, %r5125, 59;
	@%p96 bra 	$L__BB0_185;
	or.b32  	%r3769, %r5129, %r5130;
	and.b32  	%r3770, %r5128, %r3769;
	and.b32  	%r3771, %r5129, %r5130;
	or.b32  	%r5131, %r3770, %r3771;
	mov.b32 	%r5132, -1894007588;
	bra.uni 	$L__BB0_186;
$L__BB0_185:
	xor.b32  	%r3767, %r5129, %r5130;
	xor.b32  	%r5131, %r3767, %r5128;
	mov.b32 	%r5132, -899497514;
$L__BB0_186:
	shf.l.wrap.b32 	%r3778, %r5127, %r5127, 5;
	mul.wide.u32 	%rd121, %r5125, 4;
	add.s64 	%rd28, %rd6, %rd121;
	ld.local.u32 	%r3779, [%rd28];
	add.s32 	%r3780, %r5126, %r3778;
	add.s32 	%r3781, %r3780, %r5131;
	add.s32 	%r3782, %r3781, %r5132;
	add.s32 	%r309, %r3782, %r3779;
	shf.l.wrap.b32 	%r310, %r5128, %r5128, 30;
	setp.lt.u32 	%p97, %r5125, 19;
	@%p97 bra 	$L__BB0_192;
	setp.lt.u32 	%p98, %r5125, 39;
	@%p98 bra 	$L__BB0_191;
	setp.lt.u32 	%p99, %r5125, 59;
	@%p99 bra 	$L__BB0_190;
	xor.b32  	%r3784, %r310, %r5129;
	xor.b32  	%r5133, %r3784, %r5127;
	mov.b32 	%r5134, -899497514;
	bra.uni 	$L__BB0_193;
$L__BB0_190:
	or.b32  	%r3786, %r310, %r5129;
	and.b32  	%r3787, %r5127, %r3786;
	and.b32  	%r3788, %r310, %r5129;
	or.b32  	%r5133, %r3787, %r3788;
	mov.b32 	%r5134, -1894007588;
	bra.uni 	$L__BB0_193;
$L__BB0_191:
	xor.b32  	%r3790, %r310, %r5129;
	xor.b32  	%r5133, %r3790, %r5127;
	mov.b32 	%r5134, 1859775393;
	bra.uni 	$L__BB0_193;
$L__BB0_192:
	and.b32  	%r3792, %r5127, %r310;
	not.b32 	%r3793, %r5127;
	and.b32  	%r3794, %r5129, %r3793;
	or.b32  	%r5133, %r3792, %r3794;
	mov.b32 	%r5134, 1518500249;
$L__BB0_193:
	shf.l.wrap.b32 	%r3795, %r309, %r309, 5;
	ld.local.u32 	%r3796, [%rd28+4];
	add.s32 	%r3797, %r5130, %r3795;
	add.s32 	%r3798, %r3797, %r5133;
	add.s32 	%r3799, %r3798, %r5134;
	add.s32 	%r317, %r3799, %r3796;
	shf.l.wrap.b32 	%r5126, %r5127, %r5127, 30;
	setp.lt.u32 	%p100, %r5125, 18;
	@%p100 bra 	$L__BB0_199;
	setp.lt.u32 	%p101, %r5125, 38;
	@%p101 bra 	$L__BB0_198;
	setp.lt.u32 	%p102, %r5125, 58;
	@%p102 bra 	$L__BB0_197;
	xor.b32  	%r3801, %r5126, %r310;
	xor.b32  	%r5135, %r3801, %r309;
	mov.b32 	%r5136, -899497514;
	bra.uni 	$L__BB0_200;
$L__BB0_197:
	or.b32  	%r3803, %r5126, %r310;
	and.b32  	%r3804, %r309, %r3803;
	and.b32  	%r3805, %r5126, %r310;
	or.b32  	%r5135, %r3804, %r3805;
	mov.b32 	%r5136, -1894007588;
	bra.uni 	$L__BB0_200;
$L__BB0_198:
	xor.b32  	%r3807, %r5126, %r310;
	xor.b32  	%r5135, %r3807, %r309;
	mov.b32 	%r5136, 1859775393;
	bra.uni 	$L__BB0_200;
$L__BB0_199:
	and.b32  	%r3809, %r309, %r5126;
	not.b32 	%r3810, %r309;
	and.b32  	%r3811, %r310, %r3810;
	or.b32  	%r5135, %r3809, %r3811;
	mov.b32 	%r5136, 1518500249;
$L__BB0_200:
	shf.l.wrap.b32 	%r3812, %r317, %r317, 5;
	ld.local.u32 	%r3813, [%rd28+8];
	add.s32 	%r3814, %r5129, %r3812;
	add.s32 	%r3815, %r3814, %r5135;
	add.s32 	%r3816, %r3815, %r5136;
	add.s32 	%r5128, %r3816, %r3813;
	shf.l.wrap.b32 	%r5130, %r309, %r309, 30;
	setp.lt.u32 	%p103, %r5125, 17;
	@%p103 bra 	$L__BB0_206;
	setp.lt.u32 	%p104, %r5125, 37;
	@%p104 bra 	$L__BB0_205;
	setp.lt.u32 	%p105, %r5125, 57;
	@%p105 bra 	$L__BB0_204;
	xor.b32  	%r3818, %r5130, %r5126;
	xor.b32  	%r5137, %r3818, %r317;
	mov.b32 	%r5138, -899497514;
	bra.uni 	$L__BB0_207;
$L__BB0_204:
	or.b32  	%r3820, %r5130, %r5126;
	and.b32  	%r3821, %r317, %r3820;
	and.b32  	%r3822, %r5130, %r5126;
	or.b32  	%r5137, %r3821, %r3822;
	mov.b32 	%r5138, -1894007588;
	bra.uni 	$L__BB0_207;
$L__BB0_205:
	xor.b32  	%r3824, %r5130, %r5126;
	xor.b32  	%r5137, %r3824, %r317;
	mov.b32 	%r5138, 1859775393;
	bra.uni 	$L__BB0_207;
$L__BB0_206:
	and.b32  	%r3826, %r317, %r5130;
	not.b32 	%r3827, %r317;
	and.b32  	%r3828, %r5126, %r3827;
	or.b32  	%r5137, %r3826, %r3828;
	mov.b32 	%r5138, 1518500249;
$L__BB0_207:
	shf.l.wrap.b32 	%r3829, %r5128, %r5128, 5;
	ld.local.u32 	%r3830, [%rd28+12];
	add.s32 	%r3831, %r310, %r3829;
	add.s32 	%r3832, %r3831, %r5137;
	add.s32 	%r3833, %r3832, %r5138;
	add.s32 	%r5127, %r3833, %r3830;
	shf.l.wrap.b32 	%r5129, %r317, %r317, 30;
	add.s32 	%r5125, %r5125, 4;
	setp.ne.s32 	%p106, %r5125, 80;
	@%p106 bra 	$L__BB0_179;
	add.s32 	%r5120, %r5127, %r5120;
	add.s32 	%r5121, %r5128, %r5121;
	add.s32 	%r5122, %r5129, %r5122;
	add.s32 	%r5123, %r5130, %r5123;
	add.s32 	%r5124, %r5126, %r5124;
	mov.b64 	%rd150, 64;
	mov.pred 	%p169, 0;
	@%p5 bra 	$L__BB0_178;
	shr.u32 	%r3834, %r5120, 24;
	shr.u32 	%r3835, %r5120, 16;
	shr.u32 	%r3836, %r5120, 8;
	shr.u32 	%r3837, %r5121, 24;
	shr.u32 	%r3838, %r5121, 16;
	shr.u32 	%r3839, %r5121, 8;
	shr.u32 	%r3840, %r5122, 24;
	shr.u32 	%r3841, %r5122, 16;
	shr.u32 	%r3842, %r5122, 8;
	shr.u32 	%r3843, %r5123, 24;
	shr.u32 	%r3844, %r5123, 16;
	shr.u32 	%r3845, %r5123, 8;
	prmt.b32 	%r3846, %r3845, %r5123, 0x3340U;
	prmt.b32 	%r3847, %r3843, %r3844, 0x3340U;
	prmt.b32 	%r3848, %r3847, %r3846, 0x5410U;
	prmt.b32 	%r3849, %r3842, %r5122, 0x3340U;
	prmt.b32 	%r3850, %r3840, %r3841, 0x3340U;
	prmt.b32 	%r3851, %r3850, %r3849, 0x5410U;
	prmt.b32 	%r3852, %r3839, %r5121, 0x3340U;
	prmt.b32 	%r3853, %r3837, %r3838, 0x3340U;
	prmt.b32 	%r3854, %r3853, %r3852, 0x5410U;
	prmt.b32 	%r3855, %r3836, %r5120, 0x3340U;
	prmt.b32 	%r3856, %r3834, %r3835, 0x3340U;
	prmt.b32 	%r3857, %r3856, %r3855, 0x5410U;
	st.local.v4.b32 	[%rd7], {%r3857, %r3854, %r3851, %r3848};
	shr.u32 	%r3858, %r5124, 24;
	shr.u32 	%r3859, %r5124, 16;
	shr.u32 	%r3860, %r5124, 8;
	prmt.b32 	%r3861, %r3860, %r5124, 0x3340U;
	prmt.b32 	%r3862, %r3858, %r3859, 0x3340U;
	prmt.b32 	%r3863, %r3862, %r3861, 0x5410U;
	st.local.u32 	[%rd7+16], %r3863;
	setp.lt.s32 	%p108, %r5150, 44;
	sub.s32 	%r3864, 64, %r5150;
	selp.b32 	%r341, 20, %r3864, %p108;
	setp.lt.s32 	%p109, %r341, 1;
	@%p109 bra 	$L__BB0_223;
	min.s32 	%r3867, %r5150, 44;
	sub.s32 	%r3868, %r3867, %r5150;
	add.s32 	%r3869, %r3868, 19;
	and.b32  	%r342, %r341, 15;
	setp.lt.u32 	%p110, %r3869, 15;
	mov.b32 	%r5145, 0;
	@%p110 bra 	$L__BB0_213;
	and.b32  	%r5145, %r341, 2147483632;
	mov.b32 	%r5139, 0;
$L__BB0_212:
	.pragma "nounroll";
	cvt.u64.u32 	%rd123, %r5139;
	add.s64 	%rd124, %rd7, %rd123;
	ld.local.v4.b32 	{%r3871, %r3872, %r3873, %r3874}, [%rd124];
	bfe.u32 	%r3875, %r3874, 24, 8;
	bfe.u32 	%r3876, %r3874, 16, 8;
	bfe.u32 	%r3877, %r3874, 8, 8;
	bfe.u32 	%r3878, %r3874, 0, 8;
	bfe.u32 	%r3879, %r3873, 24, 8;
	bfe.u32 	%r3880, %r3873, 16, 8;
	bfe.u32 	%r3881, %r3873, 8, 8;
	bfe.u32 	%r3882, %r3873, 0, 8;
	bfe.u32 	%r3883, %r3872, 24, 8;
	bfe.u32 	%r3884, %r3872, 16, 8;
	bfe.u32 	%r3885, %r3872, 8, 8;
	bfe.u32 	%r3886, %r3872, 0, 8;
	bfe.u32 	%r3887, %r3871, 24, 8;
	bfe.u32 	%r3888, %r3871, 16, 8;
	bfe.u32 	%r3889, %r3871, 8, 8;
	bfe.u32 	%r3890, %r3871, 0, 8;
	cvt.s64.s32 	%rd125, %r5150;
	add.s64 	%rd126, %rd9, %rd125;
	st.local.u8 	[%rd126], %r3890;
	st.local.u8 	[%rd126+1], %r3889;
	st.local.u8 	[%rd126+2], %r3888;
	st.local.u8 	[%rd126+3], %r3887;
	st.local.u8 	[%rd126+4], %r3886;
	st.local.u8 	[%rd126+5], %r3885;
	st.local.u8 	[%rd126+6], %r3884;
	st.local.u8 	[%rd126+7], %r3883;
	st.local.u8 	[%rd126+8], %r3882;
	st.local.u8 	[%rd126+9], %r3881;
	st.local.u8 	[%rd126+10], %r3880;
	st.local.u8 	[%rd126+11], %r3879;
	st.local.u8 	[%rd126+12], %r3878;
	st.local.u8 	[%rd126+13], %r3877;
	st.local.u8 	[%rd126+14], %r3876;
	add.s32 	%r5150, %r5150, 16;
	st.local.u8 	[%rd126+15], %r3875;
	add.s32 	%r5139, %r5139, 16;
	setp.ne.s32 	%p111, %r5139, %r5145;
	@%p111 bra 	$L__BB0_212;
$L__BB0_213:
	setp.eq.s32 	%p112, %r342, 0;
	@%p112 bra 	$L__BB0_223;
	and.b32  	%r351, %r341, 7;
	setp.lt.u32 	%p113, %r342, 8;
	@%p113 bra 	$L__BB0_216;
	cvt.u64.u32 	%rd127, %r5145;
	add.s64 	%rd128, %rd7, %rd127;
	ld.local.u8 	%rs367, [%rd128];
	cvt.s64.s32 	%rd129, %r5150;
	add.s64 	%rd130, %rd9, %rd129;
	st.local.u8 	[%rd130], %rs367;
	ld.local.u8 	%rs368, [%rd128+1];
	st.local.u8 	[%rd130+1], %rs368;
	ld.local.u8 	%rs369, [%rd128+2];
	st.local.u8 	[%rd130+2], %rs369;
	ld.local.u8 	%rs370, [%rd128+3];
	st.local.u8 	[%rd130+3], %rs370;
	ld.local.u8 	%rs371, [%rd128+4];
	st.local.u8 	[%rd130+4], %rs371;
	ld.local.u8 	%rs372, [%rd128+5];
	st.local.u8 	[%rd130+5], %rs372;
	ld.local.u8 	%rs373, [%rd128+6];
	st.local.u8 	[%rd130+6], %rs373;
	ld.local.u8 	%rs374, [%rd128+7];
	st.local.u8 	[%rd130+7], %rs374;
	add.s32 	%r5150, %r5150, 8;
	add.s32 	%r5145, %r5145, 8;
$L__BB0_216:
	setp.eq.s32 	%p114, %r351, 0;
	@%p114 bra 	$L__BB0_223;
	and.b32  	%r357, %r341, 3;
	setp.lt.u32 	%p115, %r351, 4;
	mov.u32 	%r5149, %r5150;
	@%p115 bra 	$L__BB0_219;
	cvt.u64.u32 	%rd131, %r5145;
	add.s64 	%rd132, %rd7, %rd131;
	ld.local.u8 	%rs375, [%rd132];
	cvt.s64.s32 	%rd133, %r5150;
	add.s64 	%rd134, %rd9, %rd133;
	st.local.u8 	[%rd134], %rs375;
	ld.local.u8 	%rs376, [%rd132+1];
	st.local.u8 	[%rd134+1], %rs376;
	ld.local.u8 	%rs377, [%rd132+2];
	st.local.u8 	[%rd134+2], %rs377;
	ld.local.u8 	%rs378, [%rd132+3];
	st.local.u8 	[%rd134+3], %rs378;
	add.s32 	%r5150, %r5150, 4;
	add.s32 	%r5145, %r5145, 4;
	mov.u32 	%r5149, %r5150;
$L__BB0_219:
	setp.eq.s32 	%p116, %r357, 0;
	@%p116 bra 	$L__BB0_223;
	cvt.u64.u32 	%rd135, %r5145;
	add.s64 	%rd29, %rd7, %rd135;
	ld.local.u8 	%rs379, [%rd29];
	add.s32 	%r5150, %r5149, 1;
	cvt.s64.s32 	%rd136, %r5149;
	add.s64 	%rd30, %rd9, %rd136;
	st.local.u8 	[%rd30], %rs379;
	setp.eq.s32 	%p117, %r357, 1;
	@%p117 bra 	$L__BB0_223;
	ld.local.u8 	%rs380, [%rd29+1];
	add.s32 	%r5150, %r5149, 2;
	st.local.u8 	[%rd30+1], %rs380;
	setp.eq.s32 	%p118, %r357, 2;
	@%p118 bra 	$L__BB0_223;
	ld.local.u8 	%rs381, [%rd29+2];
	add.s32 	%r5150, %r5149, 3;
	st.local.u8 	[%rd30+2], %rs381;
$L__BB0_223:
	add.s32 	%r5098, %r5098, 1;
	setp.lt.s32 	%p119, %r5150, 64;
	@%p119 bra 	$L__BB0_84;
	ld.local.v4.b32 	{%r3899, %r3900, %r3901, %r3902}, [%rd9];
	bfe.u32 	%r3903, %r3902, 24, 8;
	cvt.u16.u32 	%rs204, %r3903;
	bfe.u32 	%r3904, %r3902, 16, 8;
	cvt.u16.u32 	%rs203, %r3904;
	bfe.u32 	%r3905, %r3902, 8, 8;
	cvt.u16.u32 	%rs202, %r3905;
	bfe.u32 	%r3906, %r3902, 0, 8;
	cvt.u16.u32 	%rs201, %r3906;
	bfe.u32 	%r3907, %r3901, 24, 8;
	cvt.u16.u32 	%rs200, %r3907;
	bfe.u32 	%r3908, %r3901, 16, 8;
	cvt.u16.u32 	%rs199, %r3908;
	bfe.u32 	%r3909, %r3901, 8, 8;
	cvt.u16.u32 	%rs198, %r3909;
	bfe.u32 	%r3910, %r3901, 0, 8;
	cvt.u16.u32 	%rs197, %r3910;
	bfe.u32 	%r3911, %r3900, 24, 8;
	cvt.u16.u32 	%rs196, %r3911;
	bfe.u32 	%r3912, %r3900, 16, 8;
	cvt.u16.u32 	%rs195, %r3912;
	bfe.u32 	%r3913, %r3900, 8, 8;
	cvt.u16.u32 	%rs194, %r3913;
	bfe.u32 	%r3914, %r3900, 0, 8;
	cvt.u16.u32 	%rs193, %r3914;
	bfe.u32 	%r3915, %r3899, 24, 8;
	cvt.u16.u32 	%rs192, %r3915;
	bfe.u32 	%r3916, %r3899, 16, 8;
	cvt.u16.u32 	%rs191, %r3916;
	bfe.u32 	%r3917, %r3899, 8, 8;
	cvt.u16.u32 	%rs190, %r3917;
	bfe.u32 	%r3918, %r3899, 0, 8;
	cvt.u16.u32 	%rs189, %r3918;
	xor.b16  	%rs382, %rs189, 54;
	xor.b16  	%rs383, %rs190, 54;
	xor.b16  	%rs384, %rs191, 54;
	xor.b16  	%rs385, %rs192, 54;
	xor.b16  	%rs386, %rs193, 54;
	xor.b16  	%rs387, %rs194, 54;
	xor.b16  	%rs388, %rs195, 54;
	xor.b16  	%rs389, %rs196, 54;
	xor.b16  	%rs390, %rs197, 54;
	xor.b16  	%rs391, %rs198, 54;
	xor.b16  	%rs392, %rs199, 54;
	xor.b16  	%rs393, %rs200, 54;
	xor.b16  	%rs394, %rs201, 54;
	xor.b16  	%rs395, %rs202, 54;
	xor.b16  	%rs396, %rs203, 54;
	xor.b16  	%rs397, %rs204, 54;
	mov.b32 	%r5156, 0;
	st.local.v4.b32 	[%rd3+128], {%r5156, %r5156, %r5156, %r5156};
	st.local.v4.b32 	[%rd3+176], {%r5156, %r5156, %r5156, %r5156};
	st.local.v4.b32 	[%rd3+192], {%r5156, %r5156, %r5156, %r5156};
	st.local.v4.b32 	[%rd3+208], {%r5156, %r5156, %r5156, %r5156};
	st.local.v4.b32 	[%rd3+224], {%r5156, %r5156, %r5156, %r5156};
	st.local.v4.b32 	[%rd3+240], {%r5156, %r5156, %r5156, %r5156};
	cvt.u32.u16 	%r3919, %rs397;
	cvt.u32.u16 	%r3920, %rs396;
	prmt.b32 	%r3921, %r3920, %r3919, 0x3340U;
	cvt.u32.u16 	%r3922, %rs395;
	cvt.u32.u16 	%r3923, %rs394;
	prmt.b32 	%r3924, %r3923, %r3922, 0x3340U;
	prmt.b32 	%r3925, %r3924, %r3921, 0x5410U;
	cvt.u32.u16 	%r3926, %rs393;
	cvt.u32.u16 	%r3927, %rs392;
	prmt.b32 	%r3928, %r3927, %r3926, 0x3340U;
	cvt.u32.u16 	%r3929, %rs391;
	cvt.u32.u16 	%r3930, %rs390;
	prmt.b32 	%r3931, %r3930, %r3929, 0x3340U;
	prmt.b32 	%r3932, %r3931, %r3928, 0x5410U;
	cvt.u32.u16 	%r3933, %rs389;
	cvt.u32.u16 	%r3934, %rs388;
	prmt.b32 	%r3935, %r3934, %r3933, 0x3340U;
	cvt.u32.u16 	%r3936, %rs387;
	cvt.u32.u16 	%r3937, %rs386;
	prmt.b32 	%r3938, %r3937, %r3936, 0x3340U;
	prmt.b32 	%r3939, %r3938, %r3935, 0x5410U;
	cvt.u32.u16 	%r3940, %rs385;
	cvt.u32.u16 	%r3941, %rs384;
	prmt.b32 	%r3942, %r3941, %r3940, 0x3340U;
	cvt.u32.u16 	%r3943, %rs383;
	cvt.u32.u16 	%r3944, %rs382;
	prmt.b32 	%r3945, %r3944, %r3943, 0x3340U;
	prmt.b32 	%r3946, %r3945, %r3942, 0x5410U;
	st.local.v4.b32 	[%rd3], {%r3946, %r3939, %r3932, %r3925};
	mov.b32 	%r3947, 909522486;
	st.local.v4.b32 	[%rd3+16], {%r3947, %r3947, %r3947, %r3947};
	st.local.v4.b32 	[%rd3+32], {%r3947, %r3947, %r3947, %r3947};
	st.local.v4.b32 	[%rd3+48], {%r3947, %r3947, %r3947, %r3947};
	mov.b32 	%r3948, 655618;
	mov.b32 	%r3949, 1962935041;
	st.local.v4.b32 	[%rd3+64], {%r3949, %r3948, %r5156, %r5156};
	mov.b32 	%r3950, -2145874352;
	mov.b32 	%r3951, -1718235512;
	mov.b32 	%r3952, -20257103;
	mov.b32 	%r3953, 857986305;
	st.local.v4.b32 	[%rd3+80], {%r3953, %r3952, %r3951, %r3950};
	mov.b32 	%r3954, 1028348997;
	mov.b32 	%r3955, -1955836428;
	mov.b32 	%r3956, -1286389068;
	mov.b32 	%r3957, -808330023;
	st.local.v4.b32 	[%rd3+96], {%r3957, %r3956, %r3955, %r3954};
	mov.b32 	%r3958, 222;
	st.local.v4.b32 	[%rd3+112], {%r3958, %r5156, %r5156, %r5156};
	mov.b32 	%r3959, -1408303104;
	mov.b32 	%r3960, 17083407;
	mov.b32 	%r3961, 276;
	mov.b32 	%r3962, 806748160;
	st.local.v4.b32 	[%rd3+144], {%r3962, %r3961, %r3960, %r3959};
	mov.b32 	%r3963, 201501711;
	mov.b32 	%r3964, 260;
	st.local.v4.b32 	[%rd3+160], {%r3964, %r3963, %r5156, %r5156};
	st.local.v2.b32 	[%rd3+176], {%r5156, %r5156};
	mov.b16 	%rs398, 128;
	mov.b16 	%rs399, 0;
	st.local.v2.u8 	[%rd3+184], {%rs399, %rs398};
	mov.b32 	%r3965, -939196416;
	st.local.v2.b32 	[%rd3+248], {%r5156, %r3965};
	mov.b32 	%r5155, -1009589776;
	mov.b32 	%r5154, 271733878;
	mov.b32 	%r5153, -1732584194;
	mov.b32 	%r5152, -271733879;
	mov.b32 	%r5151, 1732584193;
$L__BB0_225:
	cvt.u64.u32 	%rd137, %r5156;
	add.s64 	%rd138, %rd3, %rd137;
	ld.local.v4.b32 	{%r3967, %r3968, %r3969, %r3970}, [%rd138];
	bfe.u32 	%r3971, %r3970, 16, 8;
	cvt.u16.u32 	%rs400, %r3971;
	bfe.u32 	%r3972, %r3970, 8, 8;
	bfe.u32 	%r3973, %r3970, 0, 8;
	bfe.u32 	%r3974, %r3969, 16, 8;
	cvt.u16.u32 	%rs401, %r3974;
	bfe.u32 	%r3975, %r3969, 8, 8;
	bfe.u32 	%r3976, %r3969, 0, 8;
	bfe.u32 	%r3977, %r3968, 16, 8;
	cvt.u16.u32 	%rs402, %r3977;
	bfe.u32 	%r3978, %r3968, 8, 8;
	bfe.u32 	%r3979, %r3968, 0, 8;
	bfe.u32 	%r3980, %r3967, 16, 8;
	cvt.u16.u32 	%rs403, %r3980;
	bfe.u32 	%r3981, %r3967, 8, 8;
	bfe.u32 	%r3982, %r3967, 0, 8;
	shl.b32 	%r3983, %r3982, 24;
	shl.b32 	%r3984, %r3981, 16;
	and.b32  	%r3985, %r3984, 16711680;
	or.b32  	%r3986, %r3985, %r3983;
	and.b16  	%rs404, %rs403, 255;
	mul.wide.u16 	%r3987, %rs404, 256;
	or.b32  	%r3988, %r3986, %r3987;
	bfe.u32 	%r3989, %r3967, 24, 8;
	or.b32  	%r3990, %r3988, %r3989;
	shl.b32 	%r3991, %r3979, 24;
	shl.b32 	%r3992, %r3978, 16;
	and.b32  	%r3993, %r3992, 16711680;
	or.b32  	%r3994, %r3993, %r3991;
	and.b16  	%rs405, %rs402, 255;
	mul.wide.u16 	%r3995, %rs405, 256;
	or.b32  	%r3996, %r3994, %r3995;
	bfe.u32 	%r3997, %r3968, 24, 8;
	or.b32  	%r3998, %r3996, %r3997;
	shl.b32 	%r3999, %r3976, 24;
	shl.b32 	%r4000, %r3975, 16;
	and.b32  	%r4001, %r4000, 16711680;
	or.b32  	%r4002, %r4001, %r3999;
	and.b16  	%rs406, %rs401, 255;
	mul.wide.u16 	%r4003, %rs406, 256;
	or.b32  	%r4004, %r4002, %r4003;
	bfe.u32 	%r4005, %r3969, 24, 8;
	or.b32  	%r4006, %r4004, %r4005;
	shl.b32 	%r4007, %r3973, 24;
	shl.b32 	%r4008, %r3972, 16;
	and.b32  	%r4009, %r4008, 16711680;
	or.b32  	%r4010, %r4009, %r4007;
	and.b16  	%rs407, %rs400, 255;
	mul.wide.u16 	%r4011, %rs407, 256;
	or.b32  	%r4012, %r4010, %r4011;
	bfe.u32 	%r4013, %r3970, 24, 8;
	or.b32  	%r4014, %r4012, %r4013;
	st.local.v4.u32 	[%rd4], {%r3990, %r3998, %r4006, %r4014};
	ld.local.v4.b32 	{%r4015, %r4016, %r4017, %r4018}, [%rd138+16];
	bfe.u32 	%r4019, %r4018, 16, 8;
	cvt.u16.u32 	%rs408, %r4019;
	bfe.u32 	%r4020, %r4018, 8, 8;
	bfe.u32 	%r4021, %r4018, 0, 8;
	bfe.u32 	%r4022, %r4017, 16, 8;
	cvt.u16.u32 	%rs409, %r4022;
	bfe.u32 	%r4023, %r4017, 8, 8;
	bfe.u32 	%r4024, %r4017, 0, 8;
	bfe.u32 	%r4025, %r4016, 16, 8;
	cvt.u16.u32 	%rs410, %r4025;
	bfe.u32 	%r4026, %r4016, 8, 8;
	bfe.u32 	%r4027, %r4016, 0, 8;
	bfe.u32 	%r4028, %r4015, 16, 8;
	cvt.u16.u32 	%rs411, %r4028;
	bfe.u32 	%r4029, %r4015, 8, 8;
	bfe.u32 	%r4030, %r4015, 0, 8;
	shl.b32 	%r4031, %r4030, 24;
	shl.b32 	%r4032, %r4029, 16;
	and.b32  	%r4033, %r4032, 16711680;
	or.b32  	%r4034, %r4033, %r4031;
	and.b16  	%rs412, %rs411, 255;
	mul.wide.u16 	%r4035, %rs412, 256;
	or.b32  	%r4036, %r4034, %r4035;
	bfe.u32 	%r4037, %r4015, 24, 8;
	or.b32  	%r4038, %r4036, %r4037;
	shl.b32 	%r4039, %r4027, 24;
	shl.b32 	%r4040, %r4026, 16;
	and.b32  	%r4041, %r4040, 16711680;
	or.b32  	%r4042, %r4041, %r4039;
	and.b16  	%rs413, %rs410, 255;
	mul.wide.u16 	%r4043, %rs413, 256;
	or.b32  	%r4044, %r4042, %r4043;
	bfe.u32 	%r4045, %r4016, 24, 8;
	or.b32  	%r4046, %r4044, %r4045;
	shl.b32 	%r4047, %r4024, 24;
	shl.b32 	%r4048, %r4023, 16;
	and.b32  	%r4049, %r4048, 16711680;
	or.b32  	%r4050, %r4049, %r4047;
	and.b16  	%rs414, %rs409, 255;
	mul.wide.u16 	%r4051, %rs414, 256;
	or.b32  	%r4052, %r4050, %r4051;
	bfe.u32 	%r4053, %r4017, 24, 8;
	or.b32  	%r4054, %r4052, %r4053;
	shl.b32 	%r4055, %r4021, 24;
	shl.b32 	%r4056, %r4020, 16;
	and.b32  	%r4057, %r4056, 16711680;
	or.b32  	%r4058, %r4057, %r4055;
	and.b16  	%rs415, %rs408, 255;
	mul.wide.u16 	%r4059, %rs415, 256;
	or.b32  	%r4060, %r4058, %r4059;
	bfe.u32 	%r4061, %r4018, 24, 8;
	or.b32  	%r4062, %r4060, %r4061;
	st.local.v4.u32 	[%rd4+16], {%r4038, %r4046, %r4054, %r4062};
	ld.local.v4.b32 	{%r4063, %r4064, %r4065, %r4066}, [%rd138+32];
	bfe.u32 	%r4067, %r4066, 16, 8;
	cvt.u16.u32 	%rs416, %r4067;
	bfe.u32 	%r4068, %r4066, 8, 8;
	bfe.u32 	%r4069, %r4066, 0, 8;
	bfe.u32 	%r4070, %r4065, 16, 8;
	cvt.u16.u32 	%rs417, %r4070;
	bfe.u32 	%r4071, %r4065, 8, 8;
	bfe.u32 	%r4072, %r4065, 0, 8;
	bfe.u32 	%r4073, %r4064, 16, 8;
	cvt.u16.u32 	%rs418, %r4073;
	bfe.u32 	%r4074, %r4064, 8, 8;
	bfe.u32 	%r4075, %r4064, 0, 8;
	bfe.u32 	%r4076, %r4063, 16, 8;
	cvt.u16.u32 	%rs419, %r4076;
	bfe.u32 	%r4077, %r4063, 8, 8;
	bfe.u32 	%r4078, %r4063, 0, 8;
	shl.b32 	%r4079, %r4078, 24;
	shl.b32 	%r4080, %r4077, 16;
	and.b32  	%r4081, %r4080, 16711680;
	or.b32  	%r4082, %r4081, %r4079;
	and.b16  	%rs420, %rs419, 255;
	mul.wide.u16 	%r4083, %rs420, 256;
	or.b32  	%r4084, %r4082, %r4083;
	bfe.u32 	%r4085, %r4063, 24, 8;
	or.b32  	%r4086, %r4084, %r4085;
	shl.b32 	%r4087, %r4075, 24;
	shl.b32 	%r4088, %r4074, 16;
	and.b32  	%r4089, %r4088, 16711680;
	or.b32  	%r4090, %r4089, %r4087;
	and.b16  	%rs421, %rs418, 255;
	mul.wide.u16 	%r4091, %rs421, 256;
	or.b32  	%r4092, %r4090, %r4091;
	bfe.u32 	%r4093, %r4064, 24, 8;
	or.b32  	%r4094, %r4092, %r4093;
	shl.b32 	%r4095, %r4072, 24;
	shl.b32 	%r4096, %r4071, 16;
	and.b32  	%r4097, %r4096, 16711680;
	or.b32  	%r4098, %r4097, %r4095;
	and.b16  	%rs422, %rs417, 255;
	mul.wide.u16 	%r4099, %rs422, 256;
	or.b32  	%r4100, %r4098, %r4099;
	bfe.u32 	%r4101, %r4065, 24, 8;
	or.b32  	%r4102, %r4100, %r4101;
	shl.b32 	%r4103, %r4069, 24;
	shl.b32 	%r4104, %r4068, 16;
	and.b32  	%r4105, %r4104, 16711680;
	or.b32  	%r4106, %r4105, %r4103;
	and.b16  	%rs423, %rs416, 255;
	mul.wide.u16 	%r4107, %rs423, 256;
	or.b32  	%r4108, %r4106, %r4107;
	bfe.u32 	%r4109, %r4066, 24, 8;
	or.b32  	%r4110, %r4108, %r4109;
	st.local.v4.u32 	[%rd4+32], {%r4086, %r4094, %r4102, %r4110};
	ld.local.v4.b32 	{%r4111, %r4112, %r4113, %r4114}, [%rd138+48];
	bfe.u32 	%r4115, %r4114, 16, 8;
	cvt.u16.u32 	%rs424, %r4115;
	bfe.u32 	%r4116, %r4114, 8, 8;
	bfe.u32 	%r4117, %r4114, 0, 8;
	bfe.u32 	%r4118, %r4113, 16, 8;
	cvt.u16.u32 	%rs425, %r4118;
	bfe.u32 	%r4119, %r4113, 8, 8;
	bfe.u32 	%r4120, %r4113, 0, 8;
	bfe.u32 	%r4121, %r4112, 16, 8;
	cvt.u16.u32 	%rs426, %r4121;
	bfe.u32 	%r4122, %r4112, 8, 8;
	bfe.u32 	%r4123, %r4112, 0, 8;
	bfe.u32 	%r4124, %r4111, 16, 8;
	cvt.u16.u32 	%rs427, %r4124;
	bfe.u32 	%r4125, %r4111, 8, 8;
	bfe.u32 	%r4126, %r4111, 0, 8;
	shl.b32 	%r4127, %r4126, 24;
	shl.b32 	%r4128, %r4125, 16;
	and.b32  	%r4129, %r4128, 16711680;
	or.b32  	%r4130, %r4129, %r4127;
	and.b16  	%rs428, %rs427, 255;
	mul.wide.u16 	%r4131, %rs428, 256;
	or.b32  	%r4132, %r4130, %r4131;
	bfe.u32 	%r4133, %r4111, 24, 8;
	or.b32  	%r4134, %r4132, %r4133;
	shl.b32 	%r4135, %r4123, 24;
	shl.b32 	%r4136, %r4122, 16;
	and.b32  	%r4137, %r4136, 16711680;
	or.b32  	%r4138, %r4137, %r4135;
	and.b16  	%rs429, %rs426, 255;
	mul.wide.u16 	%r4139, %rs429, 256;
	or.b32  	%r4140, %r4138, %r4139;
	bfe.u32 	%r4141, %r4112, 24, 8;
	or.b32  	%r4142, %r4140, %r4141;
	shl.b32 	%r4143, %r4120, 24;
	shl.b32 	%r4144, %r4119, 16;
	and.b32  	%r4145, %r4144, 16711680;
	or.b32  	%r4146, %r4145, %r4143;
	and.b16  	%rs430, %rs425, 255;
	mul.wide.u16 	%r4147, %rs430, 256;
	or.b32  	%r4148, %r4146, %r4147;
	bfe.u32 	%r4149, %r4113, 24, 8;
	or.b32  	%r4150, %r4148, %r4149;
	shl.b32 	%r4151, %r4117, 24;
	shl.b32 	%r4152, %r4116, 16;
	and.b32  	%r4153, %r4152, 16711680;
	or.b32  	%r4154, %r4153, %r4151;
	and.b16  	%rs431, %rs424, 255;
	mul.wide.u16 	%r4155, %rs431, 256;
	or.b32  	%r4156, %r4154, %r4155;
	bfe.u32 	%r4157, %r4114, 24, 8;
	or.b32  	%r4158, %r4156, %r4157;
	st.local.v4.u32 	[%rd4+48], {%r4134, %r4142, %r4150, %r4158};
	xor.b32  	%r4159, %r4086, %r4142;
	xor.b32  	%r4160, %r4159, %r4006;
	xor.b32  	%r4161, %r4160, %r3990;
	shf.l.wrap.b32 	%r4162, %r4161, %r4161, 1;
	xor.b32  	%r4163, %r4094, %r4150;
	xor.b32  	%r4164, %r4163, %r4014;
	xor.b32  	%r4165, %r4164, %r3998;
	shf.l.wrap.b32 	%r4166, %r4165, %r4165, 1;
	xor.b32  	%r4167, %r4102, %r4158;
	xor.b32  	%r4168, %r4167, %r4038;
	xor.b32  	%r4169, %r4168, %r4006;
	shf.l.wrap.b32 	%r4170, %r4169, %r4169, 1;
	xor.b32  	%r4171, %r4110, %r4162;
	xor.b32  	%r4172, %r4171, %r4046;
	xor.b32  	%r4173, %r4172, %r4014;
	shf.l.wrap.b32 	%r4174, %r4173, %r4173, 1;
	st.local.v4.u32 	[%rd4+64], {%r4162, %r4166, %r4170, %r4174};
	xor.b32  	%r4175, %r4134, %r4166;
	xor.b32  	%r4176, %r4175, %r4054;
	xor.b32  	%r4177, %r4176, %r4038;
	shf.l.wrap.b32 	%r4178, %r4177, %r4177, 1;
	xor.b32  	%r4179, %r4142, %r4170;
	xor.b32  	%r4180, %r4179, %r4062;
	xor.b32  	%r4181, %r4180, %r4046;
	shf.l.wrap.b32 	%r4182, %r4181, %r4181, 1;
	xor.b32  	%r4183, %r4150, %r4174;
	xor.b32  	%r4184, %r4183, %r4086;
	xor.b32  	%r4185, %r4184, %r4054;
	shf.l.wrap.b32 	%r4186, %r4185, %r4185, 1;
	xor.b32  	%r4187, %r4158, %r4178;
	xor.b32  	%r4188, %r4187, %r4094;
	xor.b32  	%r4189, %r4188, %r4062;
	shf.l.wrap.b32 	%r4190, %r4189, %r4189, 1;
	st.local.v4.u32 	[%rd4+80], {%r4178, %r4182, %r4186, %r4190};
	xor.b32  	%r4191, %r4162, %r4182;
	xor.b32  	%r4192, %r4191, %r4102;
	xor.b32  	%r4193, %r4192, %r4086;
	shf.l.wrap.b32 	%r4194, %r4193, %r4193, 1;
	xor.b32  	%r4195, %r4166, %r4186;
	xor.b32  	%r4196, %r4195, %r4110;
	xor.b32  	%r4197, %r4196, %r4094;
	shf.l.wrap.b32 	%r4198, %r4197, %r4197, 1;
	xor.b32  	%r4199, %r4170, %r4190;
	xor.b32  	%r4200, %r4199, %r4134;
	xor.b32  	%r4201, %r4200, %r4102;
	shf.l.wrap.b32 	%r4202, %r4201, %r4201, 1;
	xor.b32  	%r4203, %r4174, %r4194;
	xor.b32  	%r4204, %r4203, %r4142;
	xor.b32  	%r4205, %r4204, %r4110;
	shf.l.wrap.b32 	%r4206, %r4205, %r4205, 1;
	st.local.v4.u32 	[%rd4+96], {%r4194, %r4198, %r4202, %r4206};
	xor.b32  	%r4207, %r4178, %r4198;
	xor.b32  	%r4208, %r4207, %r4150;
	xor.b32  	%r4209, %r4208, %r4134;
	shf.l.wrap.b32 	%r4210, %r4209, %r4209, 1;
	xor.b32  	%r4211, %r4182, %r4202;
	xor.b32  	%r4212, %r4211, %r4158;
	xor.b32  	%r4213, %r4212, %r4142;
	shf.l.wrap.b32 	%r4214, %r4213, %r4213, 1;
	xor.b32  	%r4215, %r4186, %r4206;
	xor.b32  	%r4216, %r4215, %r4162;
	xor.b32  	%r4217, %r4216, %r4150;
	shf.l.wrap.b32 	%r4218, %r4217, %r4217, 1;
	xor.b32  	%r4219, %r4190, %r4210;
	xor.b32  	%r4220, %r4219, %r4166;
	xor.b32  	%r4221, %r4220, %r4158;
	shf.l.wrap.b32 	%r4222, %r4221, %r4221, 1;
	st.local.v4.u32 	[%rd4+112], {%r4210, %r4214, %r4218, %r4222};
	xor.b32  	%r4223, %r4194, %r4214;
	xor.b32  	%r4224, %r4223, %r4170;
	xor.b32  	%r4225, %r4224, %r4162;
	shf.l.wrap.b32 	%r4226, %r4225, %r4225, 1;
	xor.b32  	%r4227, %r4198, %r4218;
	xor.b32  	%r4228, %r4227, %r4174;
	xor.b32  	%r4229, %r4228, %r4166;
	shf.l.wrap.b32 	%r4230, %r4229, %r4229, 1;
	xor.b32  	%r4231, %r4202, %r4222;
	xor.b32  	%r4232, %r4231, %r4178;
	xor.b32  	%r4233, %r4232, %r4170;
	shf.l.wrap.b32 	%r4234, %r4233, %r4233, 1;
	xor.b32  	%r4235, %r4206, %r4226;
	xor.b32  	%r4236, %r4235, %r4182;
	xor.b32  	%r4237, %r4236, %r4174;
	shf.l.wrap.b32 	%r4238, %r4237, %r4237, 1;
	st.local.v4.u32 	[%rd4+128], {%r4226, %r4230, %r4234, %r4238};
	xor.b32  	%r4239, %r4210, %r4230;
	xor.b32  	%r4240, %r4239, %r4186;
	xor.b32  	%r4241, %r4240, %r4178;
	shf.l.wrap.b32 	%r4242, %r4241, %r4241, 1;
	xor.b32  	%r4243, %r4214, %r4234;
	xor.b32  	%r4244, %r4243, %r4190;
	xor.b32  	%r4245, %r4244, %r4182;
	shf.l.wrap.b32 	%r4246, %r4245, %r4245, 1;
	xor.b32  	%r4247, %r4218, %r4238;
	xor.b32  	%r4248, %r4247, %r4194;
	xor.b32  	%r4249, %r4248, %r4186;
	shf.l.wrap.b32 	%r4250, %r4249, %r4249, 1;
	xor.b32  	%r4251, %r4222, %r4242;
	xor.b32  	%r4252, %r4251, %r4198;
	xor.b32  	%r4253, %r4252, %r4190;
	shf.l.wrap.b32 	%r4254, %r4253, %r4253, 1;
	st.local.v4.u32 	[%rd4+144], {%r4242, %r4246, %r4250, %r4254};
	xor.b32  	%r4255, %r4226, %r4246;
	xor.b32  	%r4256, %r4255, %r4202;
	xor.b32  	%r4257, %r4256, %r4194;
	shf.l.wrap.b32 	%r4258, %r4257, %r4257, 1;
	xor.b32  	%r4259, %r4230, %r4250;
	xor.b32  	%r4260, %r4259, %r4206;
	xor.b32  	%r4261, %r4260, %r4198;
	shf.l.wrap.b32 	%r4262, %r4261, %r4261, 1;
	xor.b32  	%r4263, %r4234, %r4254;
	xor.b32  	%r4264, %r4263, %r4210;
	xor.b32  	%r4265, %r4264, %r4202;
	shf.l.wrap.b32 	%r4266, %r4265, %r4265, 1;
	xor.b32  	%r4267, %r4238, %r4258;
	xor.b32  	%r4268, %r4267, %r4214;
	xor.b32  	%r4269, %r4268, %r4206;
	shf.l.wrap.b32 	%r4270, %r4269, %r4269, 1;
	st.local.v4.u32 	[%rd4+160], {%r4258, %r4262, %r4266, %r4270};
	xor.b32  	%r4271, %r4242, %r4262;
	xor.b32  	%r4272, %r4271, %r4218;
	xor.b32  	%r4273, %r4272, %r4210;
	shf.l.wrap.b32 	%r4274, %r4273, %r4273, 1;
	xor.b32  	%r4275, %r4246, %r4266;
	xor.b32  	%r4276, %r4275, %r4222;
	xor.b32  	%r4277, %r4276, %r4214;
	shf.l.wrap.b32 	%r4278, %r4277, %r4277, 1;
	xor.b32  	%r4279, %r4250, %r4270;
	xor.b32  	%r4280, %r4279, %r4226;
	xor.b32  	%r4281, %r4280, %r4218;
	shf.l.wrap.b32 	%r4282, %r4281, %r4281, 1;
	xor.b32  	%r4283, %r4254, %r4274;
	xor.b32  	%r4284, %r4283, %r4230;
	xor.b32  	%r4285, %r4284, %r4222;
	shf.l.wrap.b32 	%r4286, %r4285, %r4285, 1;
	st.local.v4.u32 	[%rd4+176], {%r4274, %r4278, %r4282, %r4286};
	xor.b32  	%r4287, %r4258, %r4278;
	xor.b32  	%r4288, %r4287, %r4234;
	xor.b32  	%r4289, %r4288, %r4226;
	shf.l.wrap.b32 	%r4290, %r4289, %r4289, 1;
	xor.b32  	%r4291, %r4262, %r4282;
	xor.b32  	%r4292, %r4291, %r4238;
	xor.b32  	%r4293, %r4292, %r4230;
	shf.l.wrap.b32 	%r4294, %r4293, %r4293, 1;
	xor.b32  	%r4295, %r4266, %r4286;
	xor.b32  	%r4296, %r4295, %r4242;
	xor.b32  	%r4297, %r4296, %r4234;
	shf.l.wrap.b32 	%r4298, %r4297, %r4297, 1;
	xor.b32  	%r4299, %r4270, %r4290;
	xor.b32  	%r4300, %r4299, %r4246;
	xor.b32  	%r4301, %r4300, %r4238;
	shf.l.wrap.b32 	%r4302, %r4301, %r4301, 1;
	st.local.v4.u32 	[%rd4+192], {%r4290, %r4294, %r4298, %r4302};
	xor.b32  	%r4303, %r4274, %r4294;
	xor.b32  	%r4304, %r4303, %r4250;
	xor.b32  	%r4305, %r4304, %r4242;
	shf.l.wrap.b32 	%r4306, %r4305, %r4305, 1;
	xor.b32  	%r4307, %r4278, %r4298;
	xor.b32  	%r4308, %r4307, %r4254;
	xor.b32  	%r4309, %r4308, %r4246;
	shf.l.wrap.b32 	%r4310, %r4309, %r4309, 1;
	xor.b32  	%r4311, %r4282, %r4302;
	xor.b32  	%r4312, %r4311, %r4258;
	xor.b32  	%r4313, %r4312, %r4250;
	shf.l.wrap.b32 	%r4314, %r4313, %r4313, 1;
	xor.b32  	%r4315, %r4286, %r4306;
	xor.b32  	%r4316, %r4315, %r4262;
	xor.b32  	%r4317, %r4316, %r4254;
	shf.l.wrap.b32 	%r4318, %r4317, %r4317, 1;
	st.local.v4.u32 	[%rd4+208], {%r4306, %r4310, %r4314, %r4318};
	xor.b32  	%r4319, %r4290, %r4310;
	xor.b32  	%r4320, %r4319, %r4266;
	xor.b32  	%r4321, %r4320, %r4258;
	shf.l.wrap.b32 	%r4322, %r4321, %r4321, 1;
	xor.b32  	%r4323, %r4294, %r4314;
	xor.b32  	%r4324, %r4323, %r4270;
	xor.b32  	%r4325, %r4324, %r4262;
	shf.l.wrap.b32 	%r4326, %r4325, %r4325, 1;
	xor.b32  	%r4327, %r4298, %r4318;
	xor.b32  	%r4328, %r4327, %r4274;
	xor.b32  	%r4329, %r4328, %r4266;
	shf.l.wrap.b32 	%r4330, %r4329, %r4329, 1;
	xor.b32  	%r4331, %r4302, %r4322;
	xor.b32  	%r4332, %r4331, %r4278;
	xor.b32  	%r4333, %r4332, %r4270;
	shf.l.wrap.b32 	%r4334, %r4333, %r4333, 1;
	st.local.v4.u32 	[%rd4+224], {%r4322, %r4326, %r4330, %r4334};
	xor.b32  	%r4335, %r4306, %r4326;
	xor.b32  	%r4336, %r4335, %r4282;
	xor.b32  	%r4337, %r4336, %r4274;
	shf.l.wrap.b32 	%r4338, %r4337, %r4337, 1;
	xor.b32  	%r4339, %r4310, %r4330;
	xor.b32  	%r4340, %r4339, %r4286;
	xor.b32  	%r4341, %r4340, %r4278;
	shf.l.wrap.b32 	%r4342, %r4341, %r4341, 1;
	xor.b32  	%r4343, %r4314, %r4334;
	xor.b32  	%r4344, %r4343, %r4290;
	xor.b32  	%r4345, %r4344, %r4282;
	shf.l.wrap.b32 	%r4346, %r4345, %r4345, 1;
	xor.b32  	%r4347, %r4318, %r4338;
	xor.b32  	%r4348, %r4347, %r4294;
	xor.b32  	%r4349, %r4348, %r4286;
	shf.l.wrap.b32 	%r4350, %r4349, %r4349, 1;
	st.local.v4.u32 	[%rd4+240], {%r4338, %r4342, %r4346, %r4350};
	xor.b32  	%r4351, %r4322, %r4342;
	xor.b32  	%r4352, %r4351, %r4298;
	xor.b32  	%r4353, %r4352, %r4290;
	shf.l.wrap.b32 	%r4354, %r4353, %r4353, 1;
	xor.b32  	%r4355, %r4326, %r4346;
	xor.b32  	%r4356, %r4355, %r4302;
	xor.b32  	%r4357, %r4356, %r4294;
	shf.l.wrap.b32 	%r4358, %r4357, %r4357, 1;
	xor.b32  	%r4359, %r4330, %r4350;
	xor.b32  	%r4360, %r4359, %r4306;
	xor.b32  	%r4361, %r4360, %r4298;
	shf.l.wrap.b32 	%r4362, %r4361, %r4361, 1;
	xor.b32  	%r4363, %r4334, %r4354;
	xor.b32  	%r4364, %r4363, %r4310;
	xor.b32  	%r4365, %r4364, %r4302;
	shf.l.wrap.b32 	%r4366, %r4365, %r4365, 1;
	st.local.v4.u32 	[%rd4+256], {%r4354, %r4358, %r4362, %r4366};
	xor.b32  	%r4367, %r4338, %r4358;
	xor.b32  	%r4368, %r4367, %r4314;
	xor.b32  	%r4369, %r4368, %r4306;
	shf.l.wrap.b32 	%r4370, %r4369, %r4369, 1;
	xor.b32  	%r4371, %r4342, %r4362;
	xor.b32  	%r4372, %r4371, %r4318;
	xor.b32  	%r4373, %r4372, %r4310;
	shf.l.wrap.b32 	%r4374, %r4373, %r4373, 1;
	xor.b32  	%r4375, %r4346, %r4366;
	xor.b32  	%r4376, %r4375, %r4322;
	xor.b32  	%r4377, %r4376, %r4314;
	shf.l.wrap.b32 	%r4378, %r4377, %r4377, 1;
	xor.b32  	%r4379, %r4350, %r4370;
	xor.b32  	%r4380, %r4379, %r4326;
	xor.b32  	%r4381, %r4380, %r4318;
	shf.l.wrap.b32 	%r4382, %r4381, %r4381, 1;
	st.local.v4.u32 	[%rd4+272], {%r4370, %r4374, %r4378, %r4382};
	xor.b32  	%r4383, %r4354, %r4374;
	xor.b32  	%r4384, %r4383, %r4330;
	xor.b32  	%r4385, %r4384, %r4322;
	shf.l.wrap.b32 	%r4386, %r4385, %r4385, 1;
	xor.b32  	%r4387, %r4358, %r4378;
	xor.b32  	%r4388, %r4387, %r4334;
	xor.b32  	%r4389, %r4388, %r4326;
	shf.l.wrap.b32 	%r4390, %r4389, %r4389, 1;
	xor.b32  	%r4391, %r4362, %r4382;
	xor.b32  	%r4392, %r4391, %r4338;
	xor.b32  	%r4393, %r4392, %r4330;
	shf.l.wrap.b32 	%r4394, %r4393, %r4393, 1;
	xor.b32  	%r4395, %r4366, %r4386;
	xor.b32  	%r4396, %r4395, %r4342;
	xor.b32  	%r4397, %r4396, %r4334;
	shf.l.wrap.b32 	%r4398, %r4397, %r4397, 1;
	st.local.v4.u32 	[%rd4+288], {%r4386, %r4390, %r4394, %r4398};
	xor.b32  	%r4399, %r4370, %r4390;
	xor.b32  	%r4400, %r4399, %r4346;
	xor.b32  	%r4401, %r4400, %r4338;
	shf.l.wrap.b32 	%r4402, %r4401, %r4401, 1;
	xor.b32  	%r4403, %r4374, %r4394;
	xor.b32  	%r4404, %r4403, %r4350;
	xor.b32  	%r4405, %r4404, %r4342;
	shf.l.wrap.b32 	%r4406, %r4405, %r4405, 1;
	xor.b32  	%r4407, %r4378, %r4398;
	xor.b32  	%r4408, %r4407, %r4354;
	xor.b32  	%r4409, %r4408, %r4346;
	shf.l.wrap.b32 	%r4410, %r4409, %r4409, 1;
	xor.b32  	%r4411, %r4382, %r4402;
	xor.b32  	%r4412, %r4411, %r4358;
	xor.b32  	%r4413, %r4412, %r4350;
	shf.l.wrap.b32 	%r4414, %r4413, %r4413, 1;
	st.local.v4.u32 	[%rd4+304], {%r4402, %r4406, %r4410, %r4414};
	mov.b32 	%r5157, 0;
	mov.u32 	%r5158, %r5155;
	mov.u32 	%r5159, %r5151;
	mov.u32 	%r5160, %r5152;
	mov.u32 	%r5161, %r5153;
	mov.u32 	%r5162, %r5154;
$L__BB0_226:
	setp.gt.u32 	%p120, %r5157, 19;
	@%p120 bra 	$L__BB0_228;
	and.b32  	%r4424, %r5160, %r5161;
	not.b32 	%r4425, %r5160;
	and.b32  	%r4426, %r5162, %r4425;
	or.b32  	%r5163, %r4424, %r4426;
	mov.b32 	%r5164, 1518500249;
	bra.uni 	$L__BB0_233;
$L__BB0_228:
	setp.gt.u32 	%p121, %r5157, 39;
	@%p121 bra 	$L__BB0_230;
	xor.b32  	%r4422, %r5161, %r5162;
	xor.b32  	%r5163, %r4422, %r5160;
	mov.b32 	%r5164, 1859775393;
	bra.uni 	$L__BB0_233;
$L__BB0_230:
	setp.gt.u32 	%p122, %r5157, 59;
	@%p122 bra 	$L__BB0_232;
	or.b32  	%r4418, %r5161, %r5162;
	and.b32  	%r4419, %r5160, %r4418;
	and.b32  	%r4420, %r5161, %r5162;
	or.b32  	%r5163, %r4419, %r4420;
	mov.b32 	%r5164, -1894007588;
	bra.uni 	$L__BB0_233;
$L__BB0_232:
	xor.b32  	%r4416, %r5161, %r5162;
	xor.b32  	%r5163, %r4416, %r5160;
	mov.b32 	%r5164, -899497514;
$L__BB0_233:
	shf.l.wrap.b32 	%r4427, %r5159, %r5159, 5;
	mul.wide.u32 	%rd139, %r5157, 4;
	add.s64 	%rd31, %rd4, %rd139;
	ld.local.u32 	%r4428, [%rd31];
	add.s32 	%r4429, %r5158, %r4427;
	add.s32 	%r4430, %r4429, %r5163;
	add.s32 	%r4431, %r4430, %r5164;
	add.s32 	%r386, %r4431, %r4428;
	shf.l.wrap.b32 	%r387, %r5160, %r5160, 30;
	setp.lt.u32 	%p123, %r5157, 19;
	@%p123 bra 	$L__BB0_239;
	setp.lt.u32 	%p124, %r5157, 39;
	@%p124 bra 	$L__BB0_238;
	setp.lt.u32 	%p125, %r5157, 59;
	@%p125 bra 	$L__BB0_237;
	xor.b32  	%r4433, %r387, %r5161;
	xor.b32  	%r5165, %r4433, %r5159;
	mov.b32 	%r5166, -899497514;
	bra.uni 	$L__BB0_240;
$L__BB0_237:
	or.b32  	%r4435, %r387, %r5161;
	and.b32  	%r4436, %r5159, %r4435;
	and.b32  	%r4437, %r387, %r5161;
	or.b32  	%r5165, %r4436, %r4437;
	mov.b32 	%r5166, -1894007588;
	bra.uni 	$L__BB0_240;
$L__BB0_238:
	xor.b32  	%r4439, %r387, %r5161;
	xor.b32  	%r5165, %r4439, %r5159;
	mov.b32 	%r5166, 1859775393;
	bra.uni 	$L__BB0_240;
$L__BB0_239:
	and.b32  	%r4441, %r5159, %r387;
	not.b32 	%r4442, %r5159;
	and.b32  	%r4443, %r5161, %r4442;
	or.b32  	%r5165, %r4441, %r4443;
	mov.b32 	%r5166, 1518500249;
$L__BB0_240:
	shf.l.wrap.b32 	%r4444, %r386, %r386, 5;
	ld.local.u32 	%r4445, [%rd31+4];
	add.s32 	%r4446, %r5162, %r4444;
	add.s32 	%r4447, %r4446, %r5165;
	add.s32 	%r4448, %r4447, %r5166;
	add.s32 	%r394, %r4448, %r4445;
	shf.l.wrap.b32 	%r5158, %r5159, %r5159, 30;
	setp.lt.u32 	%p126, %r5157, 18;
	@%p126 bra 	$L__BB0_246;
	setp.lt.u32 	%p127, %r5157, 38;
	@%p127 bra 	$L__BB0_245;
	setp.lt.u32 	%p128, %r5157, 58;
	@%p128 bra 	$L__BB0_244;
	xor.b32  	%r4450, %r5158, %r387;
	xor.b32  	%r5167, %r4450, %r386;
	mov.b32 	%r5168, -899497514;
	bra.uni 	$L__BB0_247;
$L__BB0_244:
	or.b32  	%r4452, %r5158, %r387;
	and.b32  	%r4453, %r386, %r4452;
	and.b32  	%r4454, %r5158, %r387;
	or.b32  	%r5167, %r4453, %r4454;
	mov.b32 	%r5168, -1894007588;
	bra.uni 	$L__BB0_247;
$L__BB0_245:
	xor.b32  	%r4456, %r5158, %r387;
	xor.b32  	%r5167, %r4456, %r386;
	mov.b32 	%r5168, 1859775393;
	bra.uni 	$L__BB0_247;
$L__BB0_246:
	and.b32  	%r4458, %r386, %r5158;
	not.b32 	%r4459, %r386;
	and.b32  	%r4460, %r387, %r4459;
	or.b32  	%r5167, %r4458, %r4460;
	mov.b32 	%r5168, 1518500249;
$L__BB0_247:
	shf.l.wrap.b32 	%r4461, %r394, %r394, 5;
	ld.local.u32 	%r4462, [%rd31+8];
	add.s32 	%r4463, %r5161, %r4461;
	add.s32 	%r4464, %r4463, %r5167;
	add.s32 	%r4465, %r4464, %r5168;
	add.s32 	%r5160, %r4465, %r4462;
	shf.l.wrap.b32 	%r5162, %r386, %r386, 30;
	setp.lt.u32 	%p129, %r5157, 17;
	@%p129 bra 	$L__BB0_253;
	setp.lt.u32 	%p130, %r5157, 37;
	@%p130 bra 	$L__BB0_252;
	setp.lt.u32 	%p131, %r5157, 57;
	@%p131 bra 	$L__BB0_251;
	xor.b32  	%r4467, %r5162, %r5158;
	xor.b32  	%r5169, %r4467, %r394;
	mov.b32 	%r5170, -899497514;
	bra.uni 	$L__BB0_254;
$L__BB0_251:
	or.b32  	%r4469, %r5162, %r5158;
	and.b32  	%r4470, %r394, %r4469;
	and.b32  	%r4471, %r5162, %r5158;
	or.b32  	%r5169, %r4470, %r4471;
	mov.b32 	%r5170, -1894007588;
	bra.uni 	$L__BB0_254;
$L__BB0_252:
	xor.b32  	%r4473, %r5162, %r5158;
	xor.b32  	%r5169, %r4473, %r394;
	mov.b32 	%r5170, 1859775393;
	bra.uni 	$L__BB0_254;
$L__BB0_253:
	and.b32  	%r4475, %r394, %r5162;
	not.b32 	%r4476, %r394;
	and.b32  	%r4477, %r5158, %r4476;
	or.b32  	%r5169, %r4475, %r4477;
	mov.b32 	%r5170, 1518500249;
$L__BB0_254:
	shf.l.wrap.b32 	%r4478, %r5160, %r5160, 5;
	ld.local.u32 	%r4479, [%rd31+12];
	add.s32 	%r4480, %r387, %r4478;
	add.s32 	%r4481, %r4480, %r5169;
	add.s32 	%r4482, %r4481, %r5170;
	add.s32 	%r5159, %r4482, %r4479;
	shf.l.wrap.b32 	%r5161, %r394, %r394, 30;
	add.s32 	%r5157, %r5157, 4;
	setp.ne.s32 	%p132, %r5157, 80;
	@%p132 bra 	$L__BB0_226;
	add.s32 	%r5151, %r5159, %r5151;
	add.s32 	%r5152, %r5160, %r5152;
	add.s32 	%r5153, %r5161, %r5153;
	add.s32 	%r5154, %r5162, %r5154;
	add.s32 	%r5155, %r5158, %r5155;
	add.s32 	%r418, %r5156, 64;
	setp.lt.u32 	%p133, %r5156, 192;
	mov.u32 	%r5156, %r418;
	@%p133 bra 	$L__BB0_225;
	shr.u32 	%r4488, %r5151, 24;
	shr.u32 	%r4489, %r5151, 16;
	shr.u32 	%r4490, %r5151, 8;
	shr.u32 	%r4491, %r5152, 24;
	shr.u32 	%r4492, %r5152, 16;
	shr.u32 	%r4493, %r5152, 8;
	shr.u32 	%r4494, %r5153, 24;
	shr.u32 	%r4495, %r5153, 16;
	shr.u32 	%r4496, %r5153, 8;
	shr.u32 	%r4497, %r5154, 24;
	shr.u32 	%r4498, %r5154, 16;
	shr.u32 	%r4499, %r5154, 8;
	shr.u32 	%r4500, %r5155, 24;
	shr.u32 	%r4501, %r5155, 16;
	shr.u32 	%r4502, %r5155, 8;
	mov.b32 	%r4503, 0;
	st.local.v4.b32 	[%rd3], {%r4503, %r4503, %r4503, %r4503};
	st.local.v4.b32 	[%rd3+16], {%r4503, %r4503, %r4503, %r4503};
	st.local.v4.b32 	[%rd3+32], {%r4503, %r4503, %r4503, %r4503};
	st.local.v4.b32 	[%rd3+48], {%r4503, %r4503, %r4503, %r4503};
	st.local.v4.b32 	[%rd3+64], {%r4503, %r4503, %r4503, %r4503};
	st.local.v4.b32 	[%rd3+80], {%r4503, %r4503, %r4503, %r4503};
	st.local.v4.b32 	[%rd3+96], {%r4503, %r4503, %r4503, %r4503};
	st.local.v4.b32 	[%rd3+112], {%r4503, %r4503, %r4503, %r4503};
	st.local.v4.b32 	[%rd3+128], {%r4503, %r4503, %r4503, %r4503};
	st.local.v4.b32 	[%rd3+144], {%r4503, %r4503, %r4503, %r4503};
	st.local.v4.b32 	[%rd3+160], {%r4503, %r4503, %r4503, %r4503};
	st.local.v4.b32 	[%rd3+176], {%r4503, %r4503, %r4503, %r4503};
	st.local.v4.b32 	[%rd3+192], {%r4503, %r4503, %r4503, %r4503};
	st.local.v4.b32 	[%rd3+208], {%r4503, %r4503, %r4503, %r4503};
	st.local.v4.b32 	[%rd3+224], {%r4503, %r4503, %r4503, %r4503};
	st.local.v4.b32 	[%rd3+240], {%r4503, %r4503, %r4503, %r4503};
	xor.b16  	%rs432, %rs189, 92;
	xor.b16  	%rs433, %rs190, 92;
	xor.b16  	%rs434, %rs191, 92;
	xor.b16  	%rs435, %rs192, 92;
	xor.b16  	%rs436, %rs193, 92;
	xor.b16  	%rs437, %rs194, 92;
	xor.b16  	%rs438, %rs195, 92;
	xor.b16  	%rs439, %rs196, 92;
	xor.b16  	%rs440, %rs197, 92;
	xor.b16  	%rs441, %rs198, 92;
	xor.b16  	%rs442, %rs199, 92;
	xor.b16  	%rs443, %rs200, 92;
	xor.b16  	%rs444, %rs201, 92;
	xor.b16  	%rs445, %rs202, 92;
	xor.b16  	%rs446, %rs203, 92;
	xor.b16  	%rs447, %rs204, 92;
	cvt.u32.u16 	%r4504, %rs447;
	cvt.u32.u16 	%r4505, %rs446;
	prmt.b32 	%r4506, %r4505, %r4504, 0x3340U;
	cvt.u32.u16 	%r4507, %rs445;
	cvt.u32.u16 	%r4508, %rs444;
	prmt.b32 	%r4509, %r4508, %r4507, 0x3340U;
	prmt.b32 	%r4510, %r4509, %r4506, 0x5410U;
	cvt.u32.u16 	%r4511, %rs443;
	cvt.u32.u16 	%r4512, %rs442;
	prmt.b32 	%r4513, %r4512, %r4511, 0x3340U;
	cvt.u32.u16 	%r4514, %rs441;
	cvt.u32.u16 	%r4515, %rs440;
	prmt.b32 	%r4516, %r4515, %r4514, 0x3340U;
	prmt.b32 	%r4517, %r4516, %r4513, 0x5410U;
	cvt.u32.u16 	%r4518, %rs439;
	cvt.u32.u16 	%r4519, %rs438;
	prmt.b32 	%r4520, %r4519, %r4518, 0x3340U;
	cvt.u32.u16 	%r4521, %rs437;
	cvt.u32.u16 	%r4522, %rs436;
	prmt.b32 	%r4523, %r4522, %r4521, 0x3340U;
	prmt.b32 	%r4524, %r4523, %r4520, 0x5410U;
	cvt.u32.u16 	%r4525, %rs435;
	cvt.u32.u16 	%r4526, %rs434;
	prmt.b32 	%r4527, %r4526, %r4525, 0x3340U;
	cvt.u32.u16 	%r4528, %rs433;
	cvt.u32.u16 	%r4529, %rs432;
	prmt.b32 	%r4530, %r4529, %r4528, 0x3340U;
	prmt.b32 	%r4531, %r4530, %r4527, 0x5410U;
	st.local.v4.b32 	[%rd3], {%r4531, %r4524, %r4517, %r4510};
	mov.b32 	%r4532, 1549556828;
	st.local.v4.b32 	[%rd3+16], {%r4532, %r4532, %r4532, %r4532};
	st.local.v4.b32 	[%rd3+32], {%r4532, %r4532, %r4532, %r4532};
	st.local.v4.b32 	[%rd3+48], {%r4532, %r4532, %r4532, %r4532};
	prmt.b32 	%r4533, %r4499, %r5154, 0x3340U;
	prmt.b32 	%r4534, %r4497, %r4498, 0x3340U;
	prmt.b32 	%r4535, %r4534, %r4533, 0x5410U;
	prmt.b32 	%r4536, %r4496, %r5153, 0x3340U;
	prmt.b32 	%r4537, %r4494, %r4495, 0x3340U;
	prmt.b32 	%r4538, %r4537, %r4536, 0x5410U;
	prmt.b32 	%r4539, %r4493, %r5152, 0x3340U;
	prmt.b32 	%r4540, %r4491, %r4492, 0x3340U;
	prmt.b32 	%r4541, %r4540, %r4539, 0x5410U;
	prmt.b32 	%r4542, %r4490, %r5151, 0x3340U;
	prmt.b32 	%r4543, %r4488, %r4489, 0x3340U;
	prmt.b32 	%r4544, %r4543, %r4542, 0x5410U;
	st.local.v4.b32 	[%rd3+64], {%r4544, %r4541, %r4538, %r4535};
	prmt.b32 	%r4545, %r4502, %r5155, 0x3340U;
	prmt.b32 	%r4546, %r4500, %r4501, 0x3340U;
	prmt.b32 	%r4547, %r4546, %r4545, 0x5410U;
	st.local.u32 	[%rd3+80], %r4547;
	mov.b16 	%rs448, 128;
	st.local.u8 	[%rd3+84], %rs448;
	mov.b32 	%r4548, -1610481664;
	st.local.v2.b32 	[%rd3+120], {%r4503, %r4548};
	add.s64 	%rd32, %rd4, 8;
	mov.b64 	%rd151, 0;
	mov.pred 	%p170, -1;
	mov.b32 	%r5175, -1009589776;
	mov.b32 	%r5174, 271733878;
	mov.b32 	%r5173, -1732584194;
	mov.b32 	%r5172, -271733879;
	mov.b32 	%r5171, 1732584193;
$L__BB0_257:
	mov.pred 	%p6, %p170;
	add.s64 	%rd141, %rd3, %rd151;
	ld.local.u8 	%r4550, [%rd141];
	shl.b32 	%r4551, %r4550, 24;
	ld.local.u8 	%r4552, [%rd141+1];
	shl.b32 	%r4553, %r4552, 16;
	or.b32  	%r4554, %r4553, %r4551;
	ld.local.u8 	%rs449, [%rd141+2];
	mul.wide.u16 	%r4555, %rs449, 256;
	or.b32  	%r4556, %r4554, %r4555;
	ld.local.u8 	%r4557, [%rd141+3];
	or.b32  	%r4558, %r4556, %r4557;
	ld.local.u8 	%r4559, [%rd141+4];
	shl.b32 	%r4560, %r4559, 24;
	ld.local.u8 	%r4561, [%rd141+5];
	shl.b32 	%r4562, %r4561, 16;
	or.b32  	%r4563, %r4562, %r4560;
	ld.local.u8 	%rs450, [%rd141+6];
	mul.wide.u16 	%r4564, %rs450, 256;
	or.b32  	%r4565, %r4563, %r4564;
	ld.local.u8 	%r4566, [%rd141+7];
	or.b32  	%r4567, %r4565, %r4566;
	ld.local.u8 	%r4568, [%rd141+8];
	shl.b32 	%r4569, %r4568, 24;
	ld.local.u8 	%r4570, [%rd141+9];
	shl.b32 	%r4571, %r4570, 16;
	or.b32  	%r4572, %r4571, %r4569;
	ld.local.u8 	%rs451, [%rd141+10];
	mul.wide.u16 	%r4573, %rs451, 256;
	or.b32  	%r4574, %r4572, %r4573;
	ld.local.u8 	%r4575, [%rd141+11];
	or.b32  	%r4576, %r4574, %r4575;
	ld.local.u8 	%r4577, [%rd141+12];
	shl.b32 	%r4578, %r4577, 24;
	ld.local.u8 	%r4579, [%rd141+13];
	shl.b32 	%r4580, %r4579, 16;
	or.b32  	%r4581, %r4580, %r4578;
	ld.local.u8 	%rs452, [%rd141+14];
	mul.wide.u16 	%r4582, %rs452, 256;
	or.b32  	%r4583, %r4581, %r4582;
	ld.local.u8 	%r4584, [%rd141+15];
	or.b32  	%r4585, %r4583, %r4584;
	st.local.v4.u32 	[%rd4], {%r4558, %r4567, %r4576, %r4585};
	ld.local.u8 	%r4586, [%rd141+16];
	shl.b32 	%r4587, %r4586, 24;
	ld.local.u8 	%r4588, [%rd141+17];
	shl.b32 	%r4589, %r4588, 16;
	or.b32  	%r4590, %r4589, %r4587;
	ld.local.u8 	%rs453, [%rd141+18];
	mul.wide.u16 	%r4591, %rs453, 256;
	or.b32  	%r4592, %r4590, %r4591;
	ld.local.u8 	%r4593, [%rd141+19];
	or.b32  	%r4594, %r4592, %r4593;
	ld.local.u8 	%r4595, [%rd141+20];
	shl.b32 	%r4596, %r4595, 24;
	ld.local.u8 	%r4597, [%rd141+21];
	shl.b32 	%r4598, %r4597, 16;
	or.b32  	%r4599, %r4598, %r4596;
	ld.local.u8 	%rs454, [%rd141+22];
	mul.wide.u16 	%r4600, %rs454, 256;
	or.b32  	%r4601, %r4599, %r4600;
	ld.local.u8 	%r4602, [%rd141+23];
	or.b32  	%r4603, %r4601, %r4602;
	ld.local.u8 	%r4604, [%rd141+24];
	shl.b32 	%r4605, %r4604, 24;
	ld.local.u8 	%r4606, [%rd141+25];
	shl.b32 	%r4607, %r4606, 16;
	or.b32  	%r4608, %r4607, %r4605;
	ld.local.u8 	%rs455, [%rd141+26];
	mul.wide.u16 	%r4609, %rs455, 256;
	or.b32  	%r4610, %r4608, %r4609;
	ld.local.u8 	%r4611, [%rd141+27];
	or.b32  	%r4612, %r4610, %r4611;
	ld.local.u8 	%r4613, [%rd141+28];
	shl.b32 	%r4614, %r4613, 24;
	ld.local.u8 	%r4615, [%rd141+29];
	shl.b32 	%r4616, %r4615, 16;
	or.b32  	%r4617, %r4616, %r4614;
	ld.local.u8 	%rs456, [%rd141+30];
	mul.wide.u16 	%r4618, %rs456, 256;
	or.b32  	%r4619, %r4617, %r4618;
	ld.local.u8 	%r4620, [%rd141+31];
	or.b32  	%r4621, %r4619, %r4620;
	st.local.v4.u32 	[%rd4+16], {%r4594, %r4603, %r4612, %r4621};
	ld.local.u8 	%r4622, [%rd141+32];
	shl.b32 	%r4623, %r4622, 24;
	ld.local.u8 	%r4624, [%rd141+33];
	shl.b32 	%r4625, %r4624, 16;
	or.b32  	%r4626, %r4625, %r4623;
	ld.local.u8 	%rs457, [%rd141+34];
	mul.wide.u16 	%r4627, %rs457, 256;
	or.b32  	%r4628, %r4626, %r4627;
	ld.local.u8 	%r4629, [%rd141+35];
	or.b32  	%r4630, %r4628, %r4629;
	ld.local.u8 	%r4631, [%rd141+36];
	shl.b32 	%r4632, %r4631, 24;
	ld.local.u8 	%r4633, [%rd141+37];
	shl.b32 	%r4634, %r4633, 16;
	or.b32  	%r4635, %r4634, %r4632;
	ld.local.u8 	%rs458, [%rd141+38];
	mul.wide.u16 	%r4636, %rs458, 256;
	or.b32  	%r4637, %r4635, %r4636;
	ld.local.u8 	%r4638, [%rd141+39];
	or.b32  	%r4639, %r4637, %r4638;
	ld.local.u8 	%r4640, [%rd141+40];
	shl.b32 	%r4641, %r4640, 24;
	ld.local.u8 	%r4642, [%rd141+41];
	shl.b32 	%r4643, %r4642, 16;
	or.b32  	%r4644, %r4643, %r4641;
	ld.local.u8 	%rs459, [%rd141+42];
	mul.wide.u16 	%r4645, %rs459, 256;
	or.b32  	%r4646, %r4644, %r4645;
	ld.local.u8 	%r4647, [%rd141+43];
	or.b32  	%r4648, %r4646, %r4647;
	ld.local.u8 	%r4649, [%rd141+44];
	shl.b32 	%r4650, %r4649, 24;
	ld.local.u8 	%r4651, [%rd141+45];
	shl.b32 	%r4652, %r4651, 16;
	or.b32  	%r4653, %r4652, %r4650;
	ld.local.u8 	%rs460, [%rd141+46];
	mul.wide.u16 	%r4654, %rs460, 256;
	or.b32  	%r4655, %r4653, %r4654;
	ld.local.u8 	%r4656, [%rd141+47];
	or.b32  	%r4657, %r4655, %r4656;
	st.local.v4.u32 	[%rd4+32], {%r4630, %r4639, %r4648, %r4657};
	ld.local.u8 	%r4658, [%rd141+48];
	shl.b32 	%r4659, %r4658, 24;
	ld.local.u8 	%r4660, [%rd141+49];
	shl.b32 	%r4661, %r4660, 16;
	or.b32  	%r4662, %r4661, %r4659;
	ld.local.u8 	%rs461, [%rd141+50];
	mul.wide.u16 	%r4663, %rs461, 256;
	or.b32  	%r4664, %r4662, %r4663;
	ld.local.u8 	%r4665, [%rd141+51];
	or.b32  	%r4666, %r4664, %r4665;
	ld.local.u8 	%r4667, [%rd141+52];
	shl.b32 	%r4668, %r4667, 24;
	ld.local.u8 	%r4669, [%rd141+53];
	shl.b32 	%r4670, %r4669, 16;
	or.b32  	%r4671, %r4670, %r4668;
	ld.local.u8 	%rs462, [%rd141+54];
	mul.wide.u16 	%r4672, %rs462, 256;
	or.b32  	%r4673, %r4671, %r4672;
	ld.local.u8 	%r4674, [%rd141+55];
	or.b32  	%r4675, %r4673, %r4674;
	ld.local.u8 	%r4676, [%rd141+56];
	shl.b32 	%r4677, %r4676, 24;
	ld.local.u8 	%r4678, [%rd141+57];
	shl.b32 	%r4679, %r4678, 16;
	or.b32  	%r4680, %r4679, %r4677;
	ld.local.u8 	%rs463, [%rd141+58];
	mul.wide.u16 	%r4681, %rs463, 256;
	or.b32  	%r4682, %r4680, %r4681;
	ld.local.u8 	%r4683, [%rd141+59];
	or.b32  	%r4684, %r4682, %r4683;
	ld.local.u8 	%r4685, [%rd141+60];
	shl.b32 	%r4686, %r4685, 24;
	ld.local.u8 	%r4687, [%rd141+61];
	shl.b32 	%r4688, %r4687, 16;
	or.b32  	%r4689, %r4688, %r4686;
	ld.local.u8 	%rs464, [%rd141+62];
	mul.wide.u16 	%r4690, %rs464, 256;
	or.b32  	%r4691, %r4689, %r4690;
	ld.local.u8 	%r4692, [%rd141+63];
	or.b32  	%r4693, %r4691, %r4692;
	st.local.v4.u32 	[%rd4+48], {%r4666, %r4675, %r4684, %r4693};
	xor.b32  	%r4694, %r4630, %r4675;
	xor.b32  	%r4695, %r4694, %r4576;
	xor.b32  	%r4696, %r4695, %r4558;
	shf.l.wrap.b32 	%r4697, %r4696, %r4696, 1;
	xor.b32  	%r4698, %r4639, %r4684;
	xor.b32  	%r4699, %r4698, %r4585;
	xor.b32  	%r4700, %r4699, %r4567;
	shf.l.wrap.b32 	%r4701, %r4700, %r4700, 1;
	xor.b32  	%r4702, %r4648, %r4693;
	xor.b32  	%r4703, %r4702, %r4594;
	xor.b32  	%r4704, %r4703, %r4576;
	shf.l.wrap.b32 	%r4705, %r4704, %r4704, 1;
	xor.b32  	%r4706, %r4657, %r4697;
	xor.b32  	%r4707, %r4706, %r4603;
	xor.b32  	%r4708, %r4707, %r4585;
	shf.l.wrap.b32 	%r4709, %r4708, %r4708, 1;
	st.local.v4.u32 	[%rd4+64], {%r4697, %r4701, %r4705, %r4709};
	xor.b32  	%r4710, %r4666, %r4701;
	xor.b32  	%r4711, %r4710, %r4612;
	xor.b32  	%r4712, %r4711, %r4594;
	shf.l.wrap.b32 	%r4713, %r4712, %r4712, 1;
	xor.b32  	%r4714, %r4675, %r4705;
	xor.b32  	%r4715, %r4714, %r4621;
	xor.b32  	%r4716, %r4715, %r4603;
	shf.l.wrap.b32 	%r4717, %r4716, %r4716, 1;
	xor.b32  	%r4718, %r4684, %r4709;
	xor.b32  	%r4719, %r4718, %r4630;
	xor.b32  	%r4720, %r4719, %r4612;
	shf.l.wrap.b32 	%r4721, %r4720, %r4720, 1;
	xor.b32  	%r4722, %r4693, %r4713;
	xor.b32  	%r4723, %r4722, %r4639;
	xor.b32  	%r4724, %r4723, %r4621;
	shf.l.wrap.b32 	%r4725, %r4724, %r4724, 1;
	st.local.v4.u32 	[%rd4+80], {%r4713, %r4717, %r4721, %r4725};
	xor.b32  	%r4726, %r4697, %r4717;
	xor.b32  	%r4727, %r4726, %r4648;
	xor.b32  	%r4728, %r4727, %r4630;
	shf.l.wrap.b32 	%r4729, %r4728, %r4728, 1;
	xor.b32  	%r4730, %r4701, %r4721;
	xor.b32  	%r4731, %r4730, %r4657;
	xor.b32  	%r4732, %r4731, %r4639;
	shf.l.wrap.b32 	%r4733, %r4732, %r4732, 1;
	xor.b32  	%r4734, %r4705, %r4725;
	xor.b32  	%r4735, %r4734, %r4666;
	xor.b32  	%r4736, %r4735, %r4648;
	shf.l.wrap.b32 	%r4737, %r4736, %r4736, 1;
	xor.b32  	%r4738, %r4709, %r4729;
	xor.b32  	%r4739, %r4738, %r4675;
	xor.b32  	%r4740, %r4739, %r4657;
	shf.l.wrap.b32 	%r4741, %r4740, %r4740, 1;
	st.local.v4.u32 	[%rd4+96], {%r4729, %r4733, %r4737, %r4741};
	xor.b32  	%r4742, %r4713, %r4733;
	xor.b32  	%r4743, %r4742, %r4684;
	xor.b32  	%r4744, %r4743, %r4666;
	shf.l.wrap.b32 	%r4745, %r4744, %r4744, 1;
	xor.b32  	%r4746, %r4717, %r4737;
	xor.b32  	%r4747, %r4746, %r4693;
	xor.b32  	%r4748, %r4747, %r4675;
	shf.l.wrap.b32 	%r4749, %r4748, %r4748, 1;
	xor.b32  	%r4750, %r4721, %r4741;
	xor.b32  	%r4751, %r4750, %r4697;
	xor.b32  	%r4752, %r4751, %r4684;
	shf.l.wrap.b32 	%r4753, %r4752, %r4752, 1;
	xor.b32  	%r4754, %r4725, %r4745;
	xor.b32  	%r4755, %r4754, %r4701;
	xor.b32  	%r4756, %r4755, %r4693;
	shf.l.wrap.b32 	%r4757, %r4756, %r4756, 1;
	st.local.v4.u32 	[%rd4+112], {%r4745, %r4749, %r4753, %r4757};
	xor.b32  	%r4758, %r4729, %r4749;
	xor.b32  	%r4759, %r4758, %r4705;
	xor.b32  	%r4760, %r4759, %r4697;
	shf.l.wrap.b32 	%r4761, %r4760, %r4760, 1;
	xor.b32  	%r4762, %r4733, %r4753;
	xor.b32  	%r4763, %r4762, %r4709;
	xor.b32  	%r4764, %r4763, %r4701;
	shf.l.wrap.b32 	%r4765, %r4764, %r4764, 1;
	xor.b32  	%r4766, %r4737, %r4757;
	xor.b32  	%r4767, %r4766, %r4713;
	xor.b32  	%r4768, %r4767, %r4705;
	shf.l.wrap.b32 	%r4769, %r4768, %r4768, 1;
	xor.b32  	%r4770, %r4741, %r4761;
	xor.b32  	%r4771, %r4770, %r4717;
	xor.b32  	%r4772, %r4771, %r4709;
	shf.l.wrap.b32 	%r4773, %r4772, %r4772, 1;
	st.local.v4.u32 	[%rd4+128], {%r4761, %r4765, %r4769, %r4773};
	xor.b32  	%r4774, %r4745, %r4765;
	xor.b32  	%r4775, %r4774, %r4721;
	xor.b32  	%r4776, %r4775, %r4713;
	shf.l.wrap.b32 	%r4777, %r4776, %r4776, 1;
	xor.b32  	%r4778, %r4749, %r4769;
	xor.b32  	%r4779, %r4778, %r4725;
	xor.b32  	%r4780, %r4779, %r4717;
	shf.l.wrap.b32 	%r4781, %r4780, %r4780, 1;
	xor.b32  	%r4782, %r4753, %r4773;
	xor.b32  	%r4783, %r4782, %r4729;
	xor.b32  	%r4784, %r4783, %r4721;
	shf.l.wrap.b32 	%r4785, %r4784, %r4784, 1;
	xor.b32  	%r4786, %r4757, %r4777;
	xor.b32  	%r4787, %r4786, %r4733;
	xor.b32  	%r4788, %r4787, %r4725;
	shf.l.wrap.b32 	%r4789, %r4788, %r4788, 1;
	st.local.v4.u32 	[%rd4+144], {%r4777, %r4781, %r4785, %r4789};
	xor.b32  	%r4790, %r4761, %r4781;
	xor.b32  	%r4791, %r4790, %r4737;
	xor.b32  	%r4792, %r4791, %r4729;
	shf.l.wrap.b32 	%r4793, %r4792, %r4792, 1;
	xor.b32  	%r4794, %r4765, %r4785;
	xor.b32  	%r4795, %r4794, %r4741;
	xor.b32  	%r4796, %r4795, %r4733;
	shf.l.wrap.b32 	%r4797, %r4796, %r4796, 1;
	xor.b32  	%r4798, %r4769, %r4789;
	xor.b32  	%r4799, %r4798, %r4745;
	xor.b32  	%r4800, %r4799, %r4737;
	shf.l.wrap.b32 	%r4801, %r4800, %r4800, 1;
	xor.b32  	%r4802, %r4773, %r4793;
	xor.b32  	%r4803, %r4802, %r4749;
	xor.b32  	%r4804, %r4803, %r4741;
	shf.l.wrap.b32 	%r4805, %r4804, %r4804, 1;
	st.local.v4.u32 	[%rd4+160], {%r4793, %r4797, %r4801, %r4805};
	xor.b32  	%r4806, %r4777, %r4797;
	xor.b32  	%r4807, %r4806, %r4753;
	xor.b32  	%r4808, %r4807, %r4745;
	shf.l.wrap.b32 	%r4809, %r4808, %r4808, 1;
	xor.b32  	%r4810, %r4781, %r4801;
	xor.b32  	%r4811, %r4810, %r4757;
	xor.b32  	%r4812, %r4811, %r4749;
	shf.l.wrap.b32 	%r4813, %r4812, %r4812, 1;
	xor.b32  	%r4814, %r4785, %r4805;
	xor.b32  	%r4815, %r4814, %r4761;
	xor.b32  	%r4816, %r4815, %r4753;
	shf.l.wrap.b32 	%r4817, %r4816, %r4816, 1;
	xor.b32  	%r4818, %r4789, %r4809;
	xor.b32  	%r4819, %r4818, %r4765;
	xor.b32  	%r4820, %r4819, %r4757;
	shf.l.wrap.b32 	%r4821, %r4820, %r4820, 1;
	st.local.v4.u32 	[%rd4+176], {%r4809, %r4813, %r4817, %r4821};
	xor.b32  	%r4822, %r4793, %r4813;
	xor.b32  	%r4823, %r4822, %r4769;
	xor.b32  	%r4824, %r4823, %r4761;
	shf.l.wrap.b32 	%r4825, %r4824, %r4824, 1;
	xor.b32  	%r4826, %r4797, %r4817;
	xor.b32  	%r4827, %r4826, %r4773;
	xor.b32  	%r4828, %r4827, %r4765;
	shf.l.wrap.b32 	%r4829, %r4828, %r4828, 1;
	xor.b32  	%r4830, %r4801, %r4821;
	xor.b32  	%r4831, %r4830, %r4777;
	xor.b32  	%r4832, %r4831, %r4769;
	shf.l.wrap.b32 	%r4833, %r4832, %r4832, 1;
	xor.b32  	%r4834, %r4805, %r4825;
	xor.b32  	%r4835, %r4834, %r4781;
	xor.b32  	%r4836, %r4835, %r4773;
	shf.l.wrap.b32 	%r4837, %r4836, %r4836, 1;
	st.local.v4.u32 	[%rd4+192], {%r4825, %r4829, %r4833, %r4837};
	xor.b32  	%r4838, %r4809, %r4829;
	xor.b32  	%r4839, %r4838, %r4785;
	xor.b32  	%r4840, %r4839, %r4777;
	shf.l.wrap.b32 	%r4841, %r4840, %r4840, 1;
	xor.b32  	%r4842, %r4813, %r4833;
	xor.b32  	%r4843, %r4842, %r4789;
	xor.b32  	%r4844, %r4843, %r4781;
	shf.l.wrap.b32 	%r4845, %r4844, %r4844, 1;
	xor.b32  	%r4846, %r4817, %r4837;
	xor.b32  	%r4847, %r4846, %r4793;
	xor.b32  	%r4848, %r4847, %r4785;
	shf.l.wrap.b32 	%r4849, %r4848, %r4848, 1;
	xor.b32  	%r4850, %r4821, %r4841;
	xor.b32  	%r4851, %r4850, %r4797;
	xor.b32  	%r4852, %r4851, %r4789;
	shf.l.wrap.b32 	%r4853, %r4852, %r4852, 1;
	st.local.v4.u32 	[%rd4+208], {%r4841, %r4845, %r4849, %r4853};
	xor.b32  	%r4854, %r4825, %r4845;
	xor.b32  	%r4855, %r4854, %r4801;
	xor.b32  	%r4856, %r4855, %r4793;
	shf.l.wrap.b32 	%r4857, %r4856, %r4856, 1;
	xor.b32  	%r4858, %r4829, %r4849;
	xor.b32  	%r4859, %r4858, %r4805;
	xor.b32  	%r4860, %r4859, %r4797;
	shf.l.wrap.b32 	%r4861, %r4860, %r4860, 1;
	xor.b32  	%r4862, %r4833, %r4853;
	xor.b32  	%r4863, %r4862, %r4809;
	xor.b32  	%r4864, %r4863, %r4801;
	shf.l.wrap.b32 	%r4865, %r4864, %r4864, 1;
	xor.b32  	%r4866, %r4837, %r4857;
	xor.b32  	%r4867, %r4866, %r4813;
	xor.b32  	%r4868, %r4867, %r4805;
	shf.l.wrap.b32 	%r4869, %r4868, %r4868, 1;
	st.local.v4.u32 	[%rd4+224], {%r4857, %r4861, %r4865, %r4869};
	xor.b32  	%r4870, %r4841, %r4861;
	xor.b32  	%r4871, %r4870, %r4817;
	xor.b32  	%r4872, %r4871, %r4809;
	shf.l.wrap.b32 	%r4873, %r4872, %r4872, 1;
	xor.b32  	%r4874, %r4845, %r4865;
	xor.b32  	%r4875, %r4874, %r4821;
	xor.b32  	%r4876, %r4875, %r4813;
	shf.l.wrap.b32 	%r4877, %r4876, %r4876, 1;
	xor.b32  	%r4878, %r4849, %r4869;
	xor.b32  	%r4879, %r4878, %r4825;
	xor.b32  	%r4880, %r4879, %r4817;
	shf.l.wrap.b32 	%r4881, %r4880, %r4880, 1;
	xor.b32  	%r4882, %r4853, %r4873;
	xor.b32  	%r4883, %r4882, %r4829;
	xor.b32  	%r4884, %r4883, %r4821;
	shf.l.wrap.b32 	%r4885, %r4884, %r4884, 1;
	st.local.v4.u32 	[%rd4+240], {%r4873, %r4877, %r4881, %r4885};
	xor.b32  	%r4886, %r4857, %r4877;
	xor.b32  	%r4887, %r4886, %r4833;
	xor.b32  	%r4888, %r4887, %r4825;
	shf.l.wrap.b32 	%r4889, %r4888, %r4888, 1;
	xor.b32  	%r4890, %r4861, %r4881;
	xor.b32  	%r4891, %r4890, %r4837;
	xor.b32  	%r4892, %r4891, %r4829;
	shf.l.wrap.b32 	%r4893, %r4892, %r4892, 1;
	xor.b32  	%r4894, %r4865, %r4885;
	xor.b32  	%r4895, %r4894, %r4841;
	xor.b32  	%r4896, %r4895, %r4833;
	shf.l.wrap.b32 	%r4897, %r4896, %r4896, 1;
	xor.b32  	%r4898, %r4869, %r4889;
	xor.b32  	%r4899, %r4898, %r4845;
	xor.b32  	%r4900, %r4899, %r4837;
	shf.l.wrap.b32 	%r4901, %r4900, %r4900, 1;
	st.local.v4.u32 	[%rd4+256], {%r4889, %r4893, %r4897, %r4901};
	xor.b32  	%r4902, %r4873, %r4893;
	xor.b32  	%r4903, %r4902, %r4849;
	xor.b32  	%r4904, %r4903, %r4841;
	shf.l.wrap.b32 	%r4905, %r4904, %r4904, 1;
	xor.b32  	%r4906, %r4877, %r4897;
	xor.b32  	%r4907, %r4906, %r4853;
	xor.b32  	%r4908, %r4907, %r4845;
	shf.l.wrap.b32 	%r4909, %r4908, %r4908, 1;
	xor.b32  	%r4910, %r4881, %r4901;
	xor.b32  	%r4911, %r4910, %r4857;
	xor.b32  	%r4912, %r4911, %r4849;
	shf.l.wrap.b32 	%r4913, %r4912, %r4912, 1;
	xor.b32  	%r4914, %r4885, %r4905;
	xor.b32  	%r4915, %r4914, %r4861;
	xor.b32  	%r4916, %r4915, %r4853;
	shf.l.wrap.b32 	%r4917, %r4916, %r4916, 1;
	st.local.v4.u32 	[%rd4+272], {%r4905, %r4909, %r4913, %r4917};
	xor.b32  	%r4918, %r4889, %r4909;
	xor.b32  	%r4919, %r4918, %r4865;
	xor.b32  	%r4920, %r4919, %r4857;
	shf.l.wrap.b32 	%r4921, %r4920, %r4920, 1;
	xor.b32  	%r4922, %r4893, %r4913;
	xor.b32  	%r4923, %r4922, %r4869;
	xor.b32  	%r4924, %r4923, %r4861;
	shf.l.wrap.b32 	%r4925, %r4924, %r4924, 1;
	xor.b32  	%r4926, %r4897, %r4917;
	xor.b32  	%r4927, %r4926, %r4873;
	xor.b32  	%r4928, %r4927, %r4865;
	shf.l.wrap.b32 	%r4929, %r4928, %r4928, 1;
	xor.b32  	%r4930, %r4901, %r4921;
	xor.b32  	%r4931, %r4930, %r4877;
	xor.b32  	%r4932, %r4931, %r4869;
	shf.l.wrap.b32 	%r4933, %r4932, %r4932, 1;
	st.local.v4.u32 	[%rd4+288], {%r4921, %r4925, %r4929, %r4933};
	xor.b32  	%r4934, %r4905, %r4925;
	xor.b32  	%r4935, %r4934, %r4881;
	xor.b32  	%r4936, %r4935, %r4873;
	shf.l.wrap.b32 	%r4937, %r4936, %r4936, 1;
	xor.b32  	%r4938, %r4909, %r4929;
	xor.b32  	%r4939, %r4938, %r4885;
	xor.b32  	%r4940, %r4939, %r4877;
	shf.l.wrap.b32 	%r4941, %r4940, %r4940, 1;
	xor.b32  	%r4942, %r4913, %r4933;
	xor.b32  	%r4943, %r4942, %r4889;
	xor.b32  	%r4944, %r4943, %r4881;
	shf.l.wrap.b32 	%r4945, %r4944, %r4944, 1;
	xor.b32  	%r4946, %r4917, %r4937;
	xor.b32  	%r4947, %r4946, %r4893;
	xor.b32  	%r4948, %r4947, %r4885;
	shf.l.wrap.b32 	%r4949, %r4948, %r4948, 1;
	st.local.v4.u32 	[%rd4+304], {%r4937, %r4941, %r4945, %r4949};
	mov.b32 	%r5176, -80;
	mov.u64 	%rd152, %rd32;
	mov.u32 	%r5177, %r5175;
	mov.u32 	%r5178, %r5171;
	mov.u32 	%r5179, %r5172;
	mov.u32 	%r5180, %r5173;
	mov.u32 	%r5181, %r5174;
$L__BB0_258:
	add.s32 	%r430, %r5176, 80;
	setp.gt.u32 	%p135, %r430, 19;
	@%p135 bra 	$L__BB0_260;
	and.b32  	%r4959, %r5179, %r5180;
	not.b32 	%r4960, %r5179;
	and.b32  	%r4961, %r5181, %r4960;
	or.b32  	%r5182, %r4959, %r4961;
	mov.b32 	%r5183, 1518500249;
	bra.uni 	$L__BB0_265;
$L__BB0_260:
	setp.gt.u32 	%p136, %r430, 39;
	@%p136 bra 	$L__BB0_262;
	xor.b32  	%r4957, %r5180, %r5181;
	xor.b32  	%r5182, %r4957, %r5179;
	mov.b32 	%r5183, 1859775393;
	bra.uni 	$L__BB0_265;
$L__BB0_262:
	setp.gt.u32 	%p137, %r430, 59;
	@%p137 bra 	$L__BB0_264;
	or.b32  	%r4953, %r5180, %r5181;
	and.b32  	%r4954, %r5179, %r4953;
	and.b32  	%r4955, %r5180, %r5181;
	or.b32  	%r5182, %r4954, %r4955;
	mov.b32 	%r5183, -1894007588;
	bra.uni 	$L__BB0_265;
$L__BB0_264:
	xor.b32  	%r4951, %r5180, %r5181;
	xor.b32  	%r5182, %r4951, %r5179;
	mov.b32 	%r5183, -899497514;
$L__BB0_265:
	shf.l.wrap.b32 	%r4962, %r5178, %r5178, 5;
	ld.local.u32 	%r4963, [%rd152+-8];
	add.s32 	%r4964, %r5177, %r4962;
	add.s32 	%r4965, %r4964, %r5182;
	add.s32 	%r4966, %r4965, %r5183;
	add.s32 	%r437, %r4966, %r4963;
	shf.l.wrap.b32 	%r438, %r5179, %r5179, 30;
	setp.lt.u32 	%p138, %r430, 19;
	@%p138 bra 	$L__BB0_271;
	setp.lt.u32 	%p139, %r430, 39;
	@%p139 bra 	$L__BB0_270;
	setp.lt.u32 	%p140, %r430, 59;
	@%p140 bra 	$L__BB0_269;
	xor.b32  	%r4968, %r438, %r5180;
	xor.b32  	%r5184, %r4968, %r5178;
	mov.b32 	%r5185, -899497514;
	bra.uni 	$L__BB0_272;
$L__BB0_269:
	or.b32  	%r4970, %r438, %r5180;
	and.b32  	%r4971, %r5178, %r4970;
	and.b32  	%r4972, %r438, %r5180;
	or.b32  	%r5184, %r4971, %r4972;
	mov.b32 	%r5185, -1894007588;
	bra.uni 	$L__BB0_272;
$L__BB0_270:
	xor.b32  	%r4974, %r438, %r5180;
	xor.b32  	%r5184, %r4974, %r5178;
	mov.b32 	%r5185, 1859775393;
	bra.uni 	$L__BB0_272;
$L__BB0_271:
	and.b32  	%r4976, %r5178, %r438;
	not.b32 	%r4977, %r5178;
	and.b32  	%r4978, %r5180, %r4977;
	or.b32  	%r5184, %r4976, %r4978;
	mov.b32 	%r5185, 1518500249;
$L__BB0_272:
	shf.l.wrap.b32 	%r4979, %r437, %r437, 5;
	ld.local.u32 	%r4980, [%rd152+-4];
	add.s32 	%r4981, %r5181, %r4979;
	add.s32 	%r4982, %r4981, %r5184;
	add.s32 	%r4983, %r4982, %r5185;
	add.s32 	%r445, %r4983, %r4980;
	shf.l.wrap.b32 	%r5177, %r5178, %r5178, 30;
	setp.lt.u32 	%p141, %r430, 18;
	@%p141 bra 	$L__BB0_278;
	setp.lt.u32 	%p142, %r430, 38;
	@%p142 bra 	$L__BB0_277;
	setp.lt.u32 	%p143, %r430, 58;
	@%p143 bra 	$L__BB0_276;
	xor.b32  	%r4985, %r5177, %r438;
	xor.b32  	%r5186, %r4985, %r437;
	mov.b32 	%r5187, -899497514;
	bra.uni 	$L__BB0_279;
$L__BB0_276:
	or.b32  	%r4987, %r5177, %r438;
	and.b32  	%r4988, %r437, %r4987;
	and.b32  	%r4989, %r5177, %r438;
	or.b32  	%r5186, %r4988, %r4989;
	mov.b32 	%r5187, -1894007588;
	bra.uni 	$L__BB0_279;
$L__BB0_277:
	xor.b32  	%r4991, %r5177, %r438;
	xor.b32  	%r5186, %r4991, %r437;
	mov.b32 	%r5187, 1859775393;
	bra.uni 	$L__BB0_279;
$L__BB0_278:
	and.b32  	%r4993, %r437, %r5177;
	not.b32 	%r4994, %r437;
	and.b32  	%r4995, %r438, %r4994;
	or.b32  	%r5186, %r4993, %r4995;
	mov.b32 	%r5187, 1518500249;
$L__BB0_279:
	shf.l.wrap.b32 	%r4996, %r445, %r445, 5;
	ld.local.u32 	%r4997, [%rd152];
	add.s32 	%r4998, %r5180, %r4996;
	add.s32 	%r4999, %r4998, %r5186;
	add.s32 	%r5000, %r4999, %r5187;
	add.s32 	%r5179, %r5000, %r4997;
	shf.l.wrap.b32 	%r5181, %r437, %r437, 30;
	setp.lt.u32 	%p144, %r430, 17;
	@%p144 bra 	$L__BB0_285;
	setp.lt.u32 	%p145, %r430, 37;
	@%p145 bra 	$L__BB0_284;
	setp.lt.u32 	%p146, %r430, 57;
	@%p146 bra 	$L__BB0_283;
	xor.b32  	%r5002, %r5181, %r5177;
	xor.b32  	%r5188, %r5002, %r445;
	mov.b32 	%r5189, -899497514;
	bra.uni 	$L__BB0_286;
$L__BB0_283:
	or.b32  	%r5004, %r5181, %r5177;
	and.b32  	%r5005, %r445, %r5004;
	and.b32  	%r5006, %r5181, %r5177;
	or.b32  	%r5188, %r5005, %r5006;
	mov.b32 	%r5189, -1894007588;
	bra.uni 	$L__BB0_286;
$L__BB0_284:
	xor.b32  	%r5008, %r5181, %r5177;
	xor.b32  	%r5188, %r5008, %r445;
	mov.b32 	%r5189, 1859775393;
	bra.uni 	$L__BB0_286;
$L__BB0_285:
	and.b32  	%r5010, %r445, %r5181;
	not.b32 	%r5011, %r445;
	and.b32  	%r5012, %r5177, %r5011;
	or.b32  	%r5188, %r5010, %r5012;
	mov.b32 	%r5189, 1518500249;
$L__BB0_286:
	shf.l.wrap.b32 	%r5013, %r5179, %r5179, 5;
	ld.local.u32 	%r5014, [%rd152+4];
	add.s32 	%r5015, %r438, %r5013;
	add.s32 	%r5016, %r5015, %r5188;
	add.s32 	%r5017, %r5016, %r5189;
	add.s32 	%r5178, %r5017, %r5014;
	shf.l.wrap.b32 	%r5180, %r445, %r445, 30;
	add.s32 	%r5176, %r5176, 4;
	add.s64 	%rd152, %rd152, 16;
	setp.ne.s32 	%p147, %r5176, 0;
	@%p147 bra 	$L__BB0_258;
	add.s32 	%r5171, %r5178, %r5171;
	add.s32 	%r5172, %r5179, %r5172;
	add.s32 	%r5173, %r5180, %r5173;
	add.s32 	%r5174, %r5181, %r5174;
	add.s32 	%r5175, %r5177, %r5175;
	mov.b64 	%rd151, 64;
	mov.pred 	%p170, 0;
	@%p6 bra 	$L__BB0_257;
	shr.u32 	%r5018, %r5171, 24;
	cvt.u16.u32 	%rs465, %r5018;
	shr.u32 	%r469, %r5172, 24;
	shr.u32 	%r470, %r5172, 16;
	shr.u32 	%r471, %r5172, 8;
	shr.u32 	%r472, %r5173, 24;
	shr.u32 	%r473, %r5173, 16;
	shr.u32 	%r474, %r5173, 8;
	shr.u32 	%r475, %r5174, 24;
	shr.u32 	%r476, %r5174, 16;
	shr.u32 	%r477, %r5174, 8;
	ld.global.u8 	%rs466, [%rd1];
	setp.ne.s16 	%p149, %rs466, %rs465;
	@%p149 bra 	$L__BB0_305;
	{ .reg .b16 tmp; mov.b32 {tmp, %rs467}, %r5171; }
	and.b16  	%rs468, %rs467, 255;
	ld.global.u8 	%rs469, [%rd1+1];
	setp.ne.s16 	%p150, %rs469, %rs468;
	@%p150 bra 	$L__BB0_305;
	ld.global.u8 	%rs470, [%rd1+2];
	cvt.u16.u32 	%rs471, %r5171;
	shr.u16 	%rs472, %rs471, 8;
	setp.ne.s16 	%p151, %rs470, %rs472;
	@%p151 bra 	$L__BB0_305;
	ld.global.u8 	%rs473, [%rd1+3];
	and.b16  	%rs475, %rs471, 255;
	setp.ne.s16 	%p152, %rs473, %rs475;
	@%p152 bra 	$L__BB0_305;
	ld.global.u8 	%rs476, [%rd1+4];
	cvt.u16.u32 	%rs477, %r469;
	setp.ne.s16 	%p153, %rs476, %rs477;
	@%p153 bra 	$L__BB0_305;
	ld.global.u8 	%rs478, [%rd1+5];
	cvt.u16.u32 	%rs479, %r470;
	and.b16  	%rs480, %rs479, 255;
	setp.ne.s16 	%p154, %rs478, %rs480;
	@%p154 bra 	$L__BB0_305;
	ld.global.u8 	%rs481, [%rd1+6];
	cvt.u16.u32 	%rs482, %r471;
	and.b16  	%rs483, %rs482, 255;
	setp.ne.s16 	%p155, %rs481, %rs483;
	@%p155 bra 	$L__BB0_305;
	ld.global.u8 	%rs484, [%rd1+7];
	cvt.u16.u32 	%rs485, %r5172;
	and.b16  	%rs486, %rs485, 255;
	setp.ne.s16 	%p156, %rs484, %rs486;
	@%p156 bra 	$L__BB0_305;
	ld.global.u8 	%rs487, [%rd1+8];
	cvt.u16.u32 	%rs488, %r472;
	setp.ne.s16 	%p157, %rs487, %rs488;
	@%p157 bra 	$L__BB0_305;
	ld.global.u8 	%rs489, [%rd1+9];
	cvt.u16.u32 	%rs490, %r473;
	and.b16  	%rs491, %rs490, 255;
	setp.ne.s16 	%p158, %rs489, %rs491;
	@%p158 bra 	$L__BB0_305;
	ld.global.u8 	%rs492, [%rd1+10];
	cvt.u16.u32 	%rs493, %r474;
	and.b16  	%rs494, %rs493, 255;
	setp.ne.s16 	%p159, %rs492, %rs494;
	@%p159 bra 	$L__BB0_305;
	ld.global.u8 	%rs495, [%rd1+11];
	cvt.u16.u32 	%rs496, %r5173;
	and.b16  	%rs497, %rs496, 255;
	setp.ne.s16 	%p160, %rs495, %rs497;
	@%p160 bra 	$L__BB0_305;
	ld.global.u8 	%rs498, [%rd1+12];
	cvt.u16.u32 	%rs499, %r475;
	setp.ne.s16 	%p161, %rs498, %rs499;
	@%p161 bra 	$L__BB0_305;
	ld.global.u8 	%rs500, [%rd1+13];
	cvt.u16.u32 	%rs501, %r476;
	and.b16  	%rs502, %rs501, 255;
	setp.ne.s16 	%p162, %rs500, %rs502;
	@%p162 bra 	$L__BB0_305;
	ld.global.u8 	%rs503, [%rd1+14];
	cvt.u16.u32 	%rs504, %r477;
	and.b16  	%rs505, %rs504, 255;
	setp.ne.s16 	%p163, %rs503, %rs505;
	@%p163 bra 	$L__BB0_305;
	ld.global.u8 	%rs506, [%rd1+15];
	cvt.u16.u32 	%rs507, %r5174;
	and.b16  	%rs508, %rs507, 255;
	setp.ne.s16 	%p164, %rs506, %rs508;
	@%p164 bra 	$L__BB0_305;
	ld.param.u64 	%rd144, [_Z18brute_force_kernelPhPcPbyi_param_1];
	cvta.to.global.u64 	%rd143, %rd144;
	st.global.u8 	[%rd143], %rs8;
	st.global.u8 	[%rd143+1], %rs7;
	st.global.u8 	[%rd143+2], %rs6;
	st.global.u8 	[%rd143+3], %rs5;
	st.global.u8 	[%rd143+4], %rs4;
	st.global.u8 	[%rd143+5], %rs3;
	st.global.u8 	[%rd143+6], %rs2;
	st.global.u8 	[%rd143+7], %rs1;
	mov.b16 	%rs509, 1;
	st.global.u8 	[%rd2], %rs509;
$L__BB0_305:
	ret;

}


// ===== COMPILED SASS (sm_100) =====

	.target	sm_100

	.elftype	@"ET_EXEC"


//--------------------- .note.nv.tkinfo           --------------------------
	.section	.note.nv.tkinfo,"",@"SHT_NOTE"
	.sectionflags	@"SHF_NOTE_NV_TKINFO"
	.tkinfo
        /*0018*/ 	.word	0x00000002
        /*0030*/ 	.string	""
        /*0030*/ 	.string	"ptxas"
        /*0030*/ 	.string	"Cuda compilation tools, release 13.0, V13.0.88"
        /*0030*/ 	.string	"Build cuda_13.0.r13.0/compiler.36424714_0"
        /*0030*/ 	.string	"-arch sm_100 -m 64 "



//--------------------- .note.nv.cuinfo           --------------------------
	.section	.note.nv.cuinfo,"",@"SHT_NOTE"
	.sectionflags	@"SHF_NOTE_NV_CUINFO"
        /*0018*/ 	.short	0x0002
        /*001a*/ 	.short	0x0064
        /*001c*/ 	.short	0x0082
	.zero		2


//--------------------- .nv.info                  --------------------------
	.section	.nv.info,"",@"SHT_CUDA_INFO"
	.align	4


	//----- nvinfo : EIATTR_REGCOUNT
	.align		4
        /*0000*/ 	.byte	0x04, 0x2f
        /*0002*/ 	.short	(.L_6 - .L_5)
	.align		4
.L_5:
        /*0004*/ 	.word	index@(_Z18brute_force_kernelPhPcPbyi)
        /*0008*/ 	.word	0x00000079


	//----- nvinfo : EIATTR_FRAME_SIZE
	.align		4
.L_6:
        /*000c*/ 	.byte	0x04, 0x11
        /*000e*/ 	.short	(.L_8 - .L_7)
	.align		4
.L_7:
        /*0010*/ 	.word	index@(_Z18brute_force_kernelPhPcPbyi)
        /*0014*/ 	.word	0x00000380


	//----- nvinfo : EIATTR_MIN_STACK_SIZE
	.align		4
.L_8:
        /*0018*/ 	.byte	0x04, 0x12
        /*001a*/ 	.short	(.L_10 - .L_9)
	.align		4
.L_9:
        /*001c*/ 	.word	index@(_Z18brute_force_kernelPhPcPbyi)
        /*0020*/ 	.word	0x00000380
.L_10:


//--------------------- .nv.compat                --------------------------
	.section	.nv.compat,"",@"SHT_CUDA_COMPAT_INFO"
	.align	4
        /*0000*/ 	.byte	0x02, 0x09, 0x00, 0x00, 0x02, 0x02, 0x01, 0x00, 0x02, 0x05, 0x05, 0x00, 0x03, 0x07, 0x01, 0x01
        /*0010*/ 	.byte	0x02, 0x03, 0x00, 0x00, 0x02, 0x06, 0x01, 0x00, 0x04, 0x0b, 0x08, 0x00, 0x09, 0x00, 0x00, 0x00
        /*0020*/ 	.byte	0x00, 0x00, 0x00, 0x00


//--------------------- .nv.info._Z18brute_force_kernelPhPcPbyi --------------------------
	.section	.nv.info._Z18brute_force_kernelPhPcPbyi,"",@"SHT_CUDA_INFO"
	.sectionflags	@""
	.align	4


	//----- nvinfo : EIATTR_CUDA_API_VERSION
	.align		4
        /*0000*/ 	.byte	0x04, 0x37
        /*0002*/ 	.short	(.L_12 - .L_11)
.L_11:
        /*0004*/ 	.word	0x00000082


	//----- nvinfo : EIATTR_KPARAM_INFO
	.align		4
.L_12:
        /*0008*/ 	.byte	0x04, 0x17
        /*000a*/ 	.short	(.L_14 - .L_13)
.L_13:
        /*000c*/ 	.word	0x00000000
        /*0010*/ 	.short	0x0004
        /*0012*/ 	.short	0x0020
        /*0014*/ 	.byte	0x00, 0xf0, 0x11, 0x00


	//----- nvinfo : EIATTR_KPARAM_INFO
	.align		4
.L_14:
        /*0018*/ 	.byte	0x04, 0x17
        /*001a*/ 	.short	(.L_16 - .L_15)
.L_15:
        /*001c*/ 	.word	0x00000000
        /*0020*/ 	.short	0x0003
        /*0022*/ 	.short	0x0018
        /*0024*/ 	.byte	0x00, 0xf0, 0x21, 0x00


	//----- nvinfo : EIATTR_KPARAM_INFO
	.align		4
.L_16:
        /*0028*/ 	.byte	0x04, 0x17
        /*002a*/ 	.short	(.L_18 - .L_17)
.L_17:
        /*002c*/ 	.word	0x00000000
        /*0030*/ 	.short	0x0002
        /*0032*/ 	.short	0x0010
        /*0034*/ 	.byte	0x00, 0xf5, 0x21, 0x00


	//----- nvinfo : EIATTR_KPARAM_INFO
	.align		4
.L_18:
        /*0038*/ 	.byte	0x04, 0x17
        /*003a*/ 	.short	(.L_20 - .L_19)
.L_19:
        /*003c*/ 	.word	0x00000000
        /*0040*/ 	.short	0x0001
        /*0042*/ 	.short	0x0008
        /*0044*/ 	.byte	0x00, 0xf5, 0x21, 0x00


	//----- nvinfo : EIATTR_KPARAM_INFO
	.align		4
.L_20:
        /*0048*/ 	.byte	0x04, 0x17
        /*004a*/ 	.short	(.L_22 - .L_21)
.L_21:
        /*004c*/ 	.word	0x00000000
        /*0050*/ 	.short	0x0000
        /*0052*/ 	.short	0x0000
        /*0054*/ 	.byte	0x00, 0xf5, 0x21, 0x00


	//----- nvinfo : EIATTR_SPARSE_MMA_MASK
	.align		4
.L_22:
        /*0058*/ 	.byte	0x03, 0x50
        /*005a*/ 	.short	0x0000


	//----- nvinfo : EIATTR_MAXREG_COUNT
	.align		4
        /*005c*/ 	.byte	0x03, 0x1b
        /*005e*/ 	.short	0x00ff


	//----- nvinfo : EIATTR_MERCURY_ISA_VERSION
	.align		4
        /*0060*/ 	.byte	0x03, 0x5f
        /*0062*/ 	.short	0x0101


	//----- nvinfo : EIATTR_VRC_CTA_INIT_COUNT
	.align		4
        /*0064*/ 	.byte	0x02, 0x4a
	.zero		1
	.zero		1


	//----- nvinfo : EIATTR_EXIT_INSTR_OFFSETS
	.align		4
        /*0068*/ 	.byte	0x04, 0x1c
        /*006a*/ 	.short	(.L_24 - .L_23)


	//   ....[0]....
.L_23:
        /*006c*/ 	.word	0x000000b0


	//   ....[1]....
        /*0070*/ 	.word	0x00000100


	//   ....[2]....
        /*0074*/ 	.word	0x00012c70


	//   ....[3]....
        /*0078*/ 	.word	0x00012cc0


	//   ....[4]....
        /*007c*/ 	.word	0x00012d20


	//   ....[5]....
        /*0080*/ 	.word	0x00012d60


	//   ....[6]....
        /*0084*/ 	.word	0x00012db0


	//   ....[7]....
        /*0088*/ 	.word	0x00012e00


	//   ....[8]....
        /*008c*/ 	.word	0x00012e50


	//   ....[9]....
        /*0090*/ 	.word	0x00012e90


	//   ....[10]....
        /*0094*/ 	.word	0x00012ee0


	//   ....[11]....
        /*0098*/ 	.word	0x00012f30


	//   ....[12]....
        /*009c*/ 	.word	0x00012f80


	//   ....[13]....
        /*00a0*/ 	.word	0x00012fc0


	//   ....[14]....
        /*00a4*/ 	.word	0x00013010


	//   ....[15]....
        /*00a8*/ 	.word	0x00013060


	//   ....[16]....
        /*00ac*/ 	.word	0x000130b0


	//   ....[17]....
        /*00b0*/ 	.word	0x000130f0


	//   ....[18]....
        /*00b4*/ 	.word	0x000131c0


	//----- nvinfo : EIATTR_CBANK_PARAM_SIZE
	.align		4
.L_24:
        /*00b8*/ 	.byte	0x03, 0x19
        /*00ba*/ 	.short	0x0024


	//----- nvinfo : EIATTR_PARAM_CBANK
	.align		4
        /*00bc*/ 	.byte	0x04, 0x0a
        /*00be*/ 	.short	(.L_26 - .L_25)
	.align		4
.L_25:
        /*00c0*/ 	.word	index@(.nv.constant0._Z18brute_force_kernelPhPcPbyi)
        /*00c4*/ 	.short	0x0380
        /*00c6*/ 	.short	0x0024


	//----- nvinfo : EIATTR_SW_WAR
	.align		4
.L_26:
        /*00c8*/ 	.byte	0x04, 0x36
        /*00ca*/ 	.short	(.L_28 - .L_27)
.L_27:
        /*00cc*/ 	.word	0x00000008
.L_28:


//--------------------- .nv.callgraph             --------------------------
	.section	.nv.callgraph,"",@"SHT_CUDA_CALLGRAPH"
	.align	4
	.sectionentsize	8
	.align		4
        /*0000*/ 	.word	0x00000000
	.align		4
        /*0004*/ 	.word	0xffffffff
	.align		4
        /*0008*/ 	.word	0x00000000
	.align		4
        /*000c*/ 	.word	0xfffffffe
	.align		4
        /*0010*/ 	.word	0x00000000
	.align		4
        /*0014*/ 	.word	0xfffffffd
	.align		4
        /*0018*/ 	.word	0x00000000
	.align		4
        /*001c*/ 	.word	0xfffffffc


//--------------------- .nv.constant4             --------------------------
	.section	.nv.constant4,"a",@progbits
	.align	8
	.align		8
.nv.constant4:
        /*0000*/ 	.dword	bssid
	.align		8
        /*0008*/ 	.dword	client_mac
	.align		8
        /*0010*/ 	.dword	anonce
	.align		8
        /*0018*/ 	.dword	snonce
	.align		8
        /*0020*/ 	.dword	eapol


//--------------------- .text._Z18brute_force_kernelPhPcPbyi --------------------------
	.section	.text._Z18brute_force_kernelPhPcPbyi,"ax",@progbits
	.align	128
        .global         _Z18brute_force_kernelPhPcPbyi
        .type           _Z18brute_force_kernelPhPcPbyi,@function
        .size           _Z18brute_force_kernelPhPcPbyi,(.L_x_106 - _Z18brute_force_kernelPhPcPbyi)
        .other          _Z18brute_force_kernelPhPcPbyi,@"STO_CUDA_ENTRY STV_DEFAULT"
_Z18brute_force_kernelPhPcPbyi:
.text._Z18brute_force_kernelPhPcPbyi:
[----:B------:R-:W0:Y:S01]  /*0000*/  LDC R1, c[0x0][0x37c] ;  /* 0x0000df00ff017b82 */ /* 0x000e220000000800 */
[----:B------:R-:W1:Y:S07]  /*0010*/  S2R R3, SR_TID.X ;  /* 0x0000000000037919 */ /* 0x000e6e0000002100 */
[----:B------:R-:W1:Y:S01]  /*0020*/  S2UR UR4, SR_CTAID.X ;  /* 0x00000000000479c3 */ /* 0x000e620000002500 */
[----:B------:R-:W2:Y:S01]  /*0030*/  LDCU UR5, c[0x0][0x3a0] ;  /* 0x00007400ff0577ac */ /* 0x000ea20008000800 */
[----:B0-----:R-:W-:Y:S01]  /*0040*/  VIADD R1, R1, 0xfffffc80 ;  /* 0xfffffc8001017836 */ /* 0x001fe20000000000 */
[----:B------:R-:W0:Y:S05]  /*0050*/  LDCU.64 UR6, c[0x0][0x398] ;  /* 0x00007300ff0677ac */ /* 0x000e2a0008000a00 */
[----:B------:R-:W1:Y:S02]  /*0060*/  LDC R0, c[0x0][0x360] ;  /* 0x0000d800ff007b82 */ /* 0x000e640000000800 */
[----:B-1----:R-:W-:-:S05]  /*0070*/  IMAD R0, R0, UR4, R3 ;  /* 0x0000000400007c24 */ /* 0x002fca000f8e0203 */
[C---:B--2---:R-:W-:Y:S02]  /*0080*/  ISETP.GE.AND P0, PT, R0.reuse, UR5, PT ;  /* 0x0000000500007c0c */ /* 0x044fe4000bf06270 */
[----:B0-----:R-:W-:-:S04]  /*0090*/  IADD3 R2, P1, PT, R0, UR6, RZ ;  /* 0x0000000600027c10 */ /* 0x001fc8000ff3e0ff */
[----:B------:R-:W-:-:S07]  /*00a0*/  LEA.HI.X.SX32 R3, R0, UR7, 0x1, P1 ;  /* 0x0000000700037c11 */ /* 0x000fce00088f0eff */
[----:B------:R-:W-:Y:S05]  /*00b0*/  @P0 EXIT ;  /* 0x000000000000094d */ /* 0x000fea0003800000 */
[----:B------:R-:W0:Y:S01]  /*00c0*/  LDC.64 R4, c[0x0][0x390] ;  /* 0x0000e400ff047b82 */ /* 0x000e220000000a00 */
[----:B------:R-:W0:Y:S02]  /*00d0*/  LDCU.64 UR6, c[0x0][0x358] ;  /* 0x00006b00ff0677ac */ /* 0x000e240008000a00 */
[----:B0-----:R-:W2:Y:S02]  /*00e0*/  LDG.E.U8 R4, desc[UR6][R4.64] ;  /* 0x0000000604047981 */ /* 0x001ea4000c1e1100 */
[----:B--2---:R-:W-:-:S13]  /*00f0*/  ISETP.NE.AND P0, PT, R4, RZ, PT ;  /* 0x000000ff0400720c */ /* 0x004fda0003f05270 */
[----:B------:R-:W-:Y:S05]  /*0100*/  @P0 EXIT ;  /* 0x000000000000094d */ /* 0x000fea0003800000 */
[C---:B------:R-:W-:Y:S01]  /*0110*/  IMAD.WIDE.U32 R10, R3.reuse, -0x2849cb25, RZ ;  /* 0xd7b634db030a7825 */ /* 0x040fe200078e00ff */
[--C-:B------:R-:W-:Y:S02]  /*0120*/  SHF.R.U32.HI R41, RZ, 0x2, R3.reuse ;  /* 0x00000002ff297819 */ /* 0x100fe40000011603 */
[--C-:B------:R-:W-:Y:S01]  /*0130*/  SHF.R.U32.HI R39, RZ, 0x3, R3.reuse ;  /* 0x00000003ff277819 */ /* 0x100fe20000011603 */
[C---:B------:R-:W-:Y:S01]  /*0140*/  IMAD.WIDE.U32 R8, R2.reuse, -0x2849cb25, RZ ;  /* 0xd7b634db02087825 */ /* 0x040fe200078e00ff */
[--C-:B------:R-:W-:Y:S02]  /*0150*/  SHF.R.U32.HI R37, RZ, 0x5, R3.reuse ;  /* 0x00000005ff257819 */ /* 0x100fe40000011603 */
[C---:B------:R-:W-:Y:S01]  /*0160*/  SHF.R.U64 R27, R2.reuse, 0x2, R3 ;  /* 0x00000002021b7819 */ /* 0x040fe20000001203 */
[C---:B------:R-:W-:Y:S01]  /*0170*/  IMAD.WIDE.U32 R28, P5, R2.reuse, 0x431bde82, R10 ;  /* 0x431bde82021c7825 */ /* 0x040fe200078a000a */
[C-C-:B------:R-:W-:Y:S02]  /*0180*/  SHF.R.U64 R35, R2.reuse, 0x3, R3.reuse ;  /* 0x0000000302237819 */ /* 0x140fe40000001203 */
[----:B------:R-:W-:Y:S01]  /*0190*/  SHF.R.U64 R31, R2, 0x5, R3 ;  /* 0x00000005021f7819 */ /* 0x000fe20000001203 */
[----:B------:R-:W-:Y:S01]  /*01a0*/  IMAD.WIDE.U32 R6, R3, 0x3886594b, RZ ;  /* 0x3886594b03067825 */ /* 0x000fe200078e00ff */
[----:B------:R-:W-:-:S02]  /*01b0*/  IADD3 RZ, P4, PT, R9, R28, RZ ;  /* 0x0000001c09ff7210 */ /* 0x000fc40007f9e0ff */
[----:B------:R-:W-:Y:S01]  /*01c0*/  PRMT R0, R0, 0x3340, R0 ;  /* 0x0000334000007816 */ /* 0x000fe20000000000 */
[----:B------:R-:W-:-:S04]  /*01d0*/  IMAD.WIDE.U32 R8, R41, 0x5c28f5c3, RZ ;  /* 0x5c28f5c329087825 */ /* 0x000fc800078e00ff */
[----:B------:R-:W-:-:S04]  /*01e0*/  IMAD.WIDE.U32 R10, R39, -0x1cac0831, RZ ;  /* 0xe353f7cf270a7825 */ /* 0x000fc800078e00ff */
[----:B------:R-:W-:-:S04]  /*01f0*/  IMAD.WIDE.U32 R18, P3, R2, 0x346dc5d6, R6 ;  /* 0x346dc5d602127825 */ /* 0x000fc80007860006 */
[----:B------:R-:W-:-:S04]  /*0200*/  IMAD.WIDE.U32 R4, R2, 0x3886594b, RZ ;  /* 0x3886594b02047825 */ /* 0x000fc800078e00ff */
[----:B------:R-:W-:Y:S01]  /*0210*/  IMAD.WIDE.U32 R6, R3, -0x33333333, RZ ;  /* 0xcccccccd03067825 */ /* 0x000fe200078e00ff */
[----:B------:R-:W-:-:S03]  /*0220*/  IADD3 RZ, P0, PT, R5, R18, RZ ;  /* 0x0000001205ff7210 */ /* 0x000fc60007f1e0ff */
[----:B------:R-:W-:-:S04]  /*0230*/  IMAD.WIDE.U32 R12, R37, 0x71b47843, RZ ;  /* 0x71b47843250c7825 */ /* 0x000fc800078e00ff */
[----:B------:R-:W-:-:S04]  /*0240*/  IMAD.WIDE.U32 R20, R3, -0x1a85bd43, RZ ;  /* 0xe57a42bd03147825 */ /* 0x000fc800078e00ff */
[----:B------:R-:W-:-:S04]  /*0250*/  IMAD.WIDE.U32 R8, P6, R27, 0x28f5c28f, R8 ;  /* 0x28f5c28f1b087825 */ /* 0x000fc800078c0008 */
[----:B------:R-:W-:-:S04]  /*0260*/  IMAD.WIDE.U32 R14, P1, R35, 0x20c49ba5, R10 ;  /* 0x20c49ba5230e7825 */ /* 0x000fc8000782000a */
[----:B------:R-:W-:-:S04]  /*0270*/  IMAD.WIDE.U32 R4, R2, -0x33333333, RZ ;  /* 0xcccccccd02047825 */ /* 0x000fc800078e00ff */
[----:B------:R-:W-:-:S04]  /*0280*/  IMAD.WIDE.U32 R6, P2, R2, -0x33333334, R6 ;  /* 0xcccccccc02067825 */ /* 0x000fc80007840006 */
[----:B------:R-:W-:Y:S02]  /*0290*/  IMAD.X R11, RZ, RZ, RZ, P6 ;  /* 0x000000ffff0b7224 */ /* 0x000fe400030e06ff */
[----:B------:R-:W-:Y:S02]  /*02a0*/  IMAD.X R17, RZ, RZ, RZ, P1 ;  /* 0x000000ffff117224 */ /* 0x000fe400008e06ff */
[----:B------:R-:W-:-:S04]  /*02b0*/  IMAD.WIDE.U32 R22, R2, -0x1a85bd43, RZ ;  /* 0xe57a42bd02167825 */ /* 0x000fc800078e00ff */
[----:B------:R-:W-:-:S04]  /*02c0*/  IMAD.WIDE.U32 R24, P6, R31, 0xa7c5ac4, R12 ;  /* 0x0a7c5ac41f187825 */ /* 0x000fc800078c000c */
[----:B------:R-:W-:-:S04]  /*02d0*/  IMAD.WIDE.U32 R32, P1, R2, -0x29406b2b, R20 ;  /* 0xd6bf94d502207825 */ /* 0x000fc80007820014 */
[----:B------:R-:W-:Y:S01]  /*02e0*/  IMAD.X R21, RZ, RZ, RZ, P3 ;  /* 0x000000ffff157224 */ /* 0x000fe200018e06ff */
[----:B------:R-:W-:Y:S01]  /*02f0*/  IADD3 RZ, P3, PT, R5, R6, RZ ;  /* 0x0000000605ff7210 */ /* 0x000fe20007f7e0ff */
[----:B------:R-:W-:-:S04]  /*0300*/  IMAD.WIDE.U32 R4, R27, 0x5c28f5c3, RZ ;  /* 0x5c28f5c31b047825 */ /* 0x000fc800078e00ff */
[----:B------:R-:W-:Y:S01]  /*0310*/  IMAD.X R27, RZ, RZ, RZ, P6 ;  /* 0x000000ffff1b7224 */ /* 0x000fe200030e06ff */
[----:B------:R-:W-:Y:S01]  /*0320*/  IADD3 RZ, P6, PT, R23, R32, RZ ;  /* 0x0000002017ff7210 */ /* 0x000fe20007fde0ff */
[----:B------:R-:W-:-:S04]  /*0330*/  IMAD.WIDE.U32 R12, R35, -0x1cac0831, RZ ;  /* 0xe353f7cf230c7825 */ /* 0x000fc800078e00ff */
[----:B------:R-:W-:-:S04]  /*0340*/  IMAD.WIDE.U32 R22, R31, 0x71b47843, RZ ;  /* 0x71b478431f167825 */ /* 0x000fc800078e00ff */
[----:B------:R-:W-:Y:S01]  /*0350*/  IMAD.X R31, RZ, RZ, RZ, P5 ;  /* 0x000000ffff1f7224 */ /* 0x000fe200028e06ff */
[----:B------:R-:W-:Y:S01]  /*0360*/  IADD3 RZ, P5, PT, R5, R8, RZ ;  /* 0x0000000805ff7210 */ /* 0x000fe20007fbe0ff */
[----:B------:R-:W-:Y:S02]  /*0370*/  IMAD.MOV.U32 R20, RZ, RZ, R19 ;  /* 0x000000ffff147224 */ /* 0x000fe400078e0013 */
[----:B------:R-:W-:Y:S02]  /*0380*/  IMAD.MOV.U32 R30, RZ, RZ, R29 ;  /* 0x000000ffff1e7224 */ /* 0x000fe400078e001d */
[----:B------:R-:W-:Y:S01]  /*0390*/  IMAD.X R5, RZ, RZ, RZ, P2 ;  /* 0x000000ffff057224 */ /* 0x000fe200010e06ff */
[----:B------:R-:W-:Y:S01]  /*03a0*/  IADD3 RZ, P2, PT, R13, R14, RZ ;  /* 0x0000000e0dff7210 */ /* 0x000fe20007f5e0ff */
[----:B------:R-:W-:Y:S02]  /*03b0*/  IMAD.MOV.U32 R16, RZ, RZ, R15 ;  /* 0x000000ffff107224 */ /* 0x000fe400078e000f */
[----:B------:R-:W-:-:S02]  /*03c0*/  IMAD.MOV.U32 R4, RZ, RZ, R7 ;  /* 0x000000ffff047224 */ /* 0x000fc400078e0007 */
[----:B------:R-:W-:Y:S02]  /*03d0*/  IMAD.MOV.U32 R10, RZ, RZ, R9 ;  /* 0x000000ffff0a7224 */ /* 0x000fe400078e0009 */
[----:B------:R-:W-:-:S04]  /*03e0*/  IMAD.WIDE.U32.X R12, R3, 0x346dc5d6, R20, P0 ;  /* 0x346dc5d6030c7825 */ /* 0x000fc800000e0414 */
[----:B------:R-:W-:-:S04]  /*03f0*/  IMAD.WIDE.U32.X R14, R3, 0x431bde82, R30, P4 ;  /* 0x431bde82030e7825 */ /* 0x000fc800020e041e */
[----:B------:R-:W-:Y:S01]  /*0400*/  IMAD.MOV.U32 R34, RZ, RZ, R33 ;  /* 0x000000ffff227224 */ /* 0x000fe200078e0021 */
[----:B------:R-:W-:Y:S01]  /*0410*/  SHF.R.U32.HI R33, RZ, 0x12, R15 ;  /* 0x00000012ff217819 */ /* 0x000fe2000001160f */
[----:B------:R-:W-:Y:S01]  /*0420*/  IMAD.WIDE.U32.X R4, R3, -0x33333334, R4, P3 ;  /* 0xcccccccc03047825 */ /* 0x000fe200018e0404 */
[----:B------:R-:W-:-:S03]  /*0430*/  SHF.R.U64 R31, R14, 0x12, R15 ;  /* 0x000000120e1f7819 */ /* 0x000fc6000000120f */
[----:B------:R-:W-:Y:S01]  /*0440*/  IMAD.WIDE.U32.X R6, R41, 0x28f5c28f, R10, P5 ;  /* 0x28f5c28f29067825 */ /* 0x000fe200028e040a */
[----:B------:R-:W-:Y:S02]  /*0450*/  SHF.R.U32.HI R41, RZ, 0xb, R13 ;  /* 0x0000000bff297819 */ /* 0x000fe4000001160d */
[----:B------:R-:W-:Y:S01]  /*0460*/  SHF.R.U64 R51, R4, 0x3, R5 ;  /* 0x0000000304337819 */ /* 0x000fe20000001205 */
[----:B------:R-:W-:Y:S01]  /*0470*/  IMAD.X R35, RZ, RZ, RZ, P1 ;  /* 0x000000ffff237224 */ /* 0x000fe200008e06ff */
[----:B------:R-:W-:Y:S01]  /*0480*/  IADD3 RZ, P1, PT, R23, R24, RZ ;  /* 0x0000001817ff7210 */ /* 0x000fe20007f3e0ff */
[----:B------:R-:W-:Y:S01]  /*0490*/  IMAD.MOV.U32 R26, RZ, RZ, R25 ;  /* 0x000000ffff1a7224 */ /* 0x000fe200078e0019 */
[----:B------:R-:W-:Y:S01]  /*04a0*/  SHF.R.U32.HI R53, RZ, 0x3, R5 ;  /* 0x00000003ff357819 */ /* 0x000fe20000011605 */
[----:B------:R-:W-:Y:S01]  /*04b0*/  IMAD.WIDE.U32.X R8, R39, 0x20c49ba5, R16, P2 ;  /* 0x20c49ba527087825 */ /* 0x000fe200010e0410 */
[----:B------:R-:W-:Y:S02]  /*04c0*/  SHF.R.U64 R39, R12, 0xb, R13 ;  /* 0x0000000b0c277819 */ /* 0x000fe4000000120d */
[--C-:B------:R-:W-:Y:S01]  /*04d0*/  SHF.R.U64 R47, R6, 0x2, R7.reuse ;  /* 0x00000002062f7819 */ /* 0x100fe20000001207 */
[----:B------:R-:W-:Y:S01]  /*04e0*/  IMAD.WIDE.U32 R4, R41, -0x66666666, RZ ;  /* 0x9999999a29047825 */ /* 0x000fe200078e00ff */
[----:B------:R-:W-:-:S02]  /*04f0*/  SHF.R.U32.HI R49, RZ, 0x2, R7 ;  /* 0x00000002ff317819 */ /* 0x000fc40000011607 */
[--C-:B------:R-:W-:Y:S01]  /*0500*/  SHF.R.U64 R43, R8, 0x4, R9.reuse ;  /* 0x00000004082b7819 */ /* 0x100fe20000001209 */
[----:B------:R-:W-:Y:S01]  /*0510*/  IMAD.WIDE.U32 R16, R33, -0x66666666, RZ ;  /* 0x9999999a21107825 */ /* 0x000fe200078e00ff */
[----:B------:R-:W-:-:S03]  /*0520*/  SHF.R.U32.HI R45, RZ, 0x4, R9 ;  /* 0x00000004ff2d7819 */ /* 0x000fc60000011609 */
[C---:B------:R-:W-:Y:S01]  /*0530*/  IMAD.WIDE.U32.X R18, R3.reuse, -0x29406b2b, R34, P6 ;  /* 0xd6bf94d503127825 */ /* 0x040fe200030e0422 */
[----:B------:R-:W-:-:S03]  /*0540*/  PRMT R3, R3, 0x3340, R3 ;  /* 0x0000334003037816 */ /* 0x000fc60000000003 */
[----:B------:R-:W-:Y:S01]  /*0550*/  IMAD.WIDE.U32.X R10, R37, 0xa7c5ac4, R26, P1 ;  /* 0x0a7c5ac4250a7825 */ /* 0x000fe200008e041a */
[--C-:B------:R-:W-:Y:S02]  /*0560*/  SHF.R.U32.HI R29, RZ, 0x17, R19.reuse ;  /* 0x00000017ff1d7819 */ /* 0x100fe40000011613 */
[----:B------:R-:W-:Y:S01]  /*0570*/  SHF.R.U64 R27, R18, 0x17, R19 ;  /* 0x00000017121b7819 */ /* 0x000fe20000001213 */
[----:B------:R-:W-:Y:S01]  /*0580*/  IMAD.WIDE.U32 R6, R53, -0x66666666, RZ ;  /* 0x9999999a35067825 */ /* 0x000fe200078e00ff */
[--C-:B------:R-:W-:Y:S02]  /*0590*/  SHF.R.U32.HI R37, RZ, 0x7, R11.reuse ;  /* 0x00000007ff257819 */ /* 0x100fe4000001160b */
[----:B------:R-:W-:Y:S01]  /*05a0*/  SHF.R.U64 R35, R10, 0x7, R11 ;  /* 0x000000070a237819 */ /* 0x000fe2000000120b */
[----:B------:R-:W-:-:S04]  /*05b0*/  IMAD.WIDE.U32 R8, R39, -0x66666666, RZ ;  /* 0x9999999a27087825 */ /* 0x000fc800078e00ff */
[----:B------:R-:W-:-:S04]  /*05c0*/  IMAD.WIDE.U32 R12, R31, -0x66666666, RZ ;  /* 0x9999999a1f0c7825 */ /* 0x000fc800078e00ff */
[----:B------:R-:W-:-:S04]  /*05d0*/  IMAD.WIDE.U32 R14, R39, 0x19999999, R4 ;  /* 0x19999999270e7825 */ /* 0x000fc800078e0004 */
[----:B------:R-:W-:Y:S01]  /*05e0*/  IMAD.WIDE.U32 R20, R31, 0x19999999, R16 ;  /* 0x199999991f147825 */ /* 0x000fe200078e0010 */
[----:B------:R-:W-:-:S03]  /*05f0*/  IADD3 RZ, P3, PT, R9, R14, RZ ;  /* 0x0000000e09ff7210 */ /* 0x000fc60007f7e0ff */
[----:B------:R-:W-:Y:S01]  /*0600*/  IMAD.WIDE.U32 R10, R29, -0x66666666, RZ ;  /* 0x9999999a1d0a7825 */ /* 0x000fe200078e00ff */
[----:B------:R-:W-:-:S03]  /*0610*/  IADD3 RZ, P4, PT, R13, R20, RZ ;  /* 0x000000140dff7210 */ /* 0x000fc60007f9e0ff */
[----:B------:R-:W-:-:S04]  /*0620*/  IMAD.WIDE.U32 R4, R51, -0x66666666, RZ ;  /* 0x9999999a33047825 */ /* 0x000fc800078e00ff */
[----:B------:R-:W-:-:S04]  /*0630*/  IMAD.WIDE.U32 R6, R51, 0x19999999, R6 ;  /* 0x1999999933067825 */ /* 0x000fc800078e0006 */
[----:B------:R-:W-:Y:S01]  /*0640*/  IMAD.WIDE.U32 R8, R49, -0x66666666, RZ ;  /* 0x9999999a31087825 */ /* 0x000fe200078e00ff */
[----:B------:R-:W-:-:S03]  /*0650*/  IADD3 RZ, P0, PT, R5, R6, RZ ;  /* 0x0000000605ff7210 */ /* 0x000fc60007f1e0ff */
[----:B------:R-:W-:-:S04]  /*0660*/  IMAD.WIDE.U32 R12, R45, -0x66666666, RZ ;  /* 0x9999999a2d0c7825 */ /* 0x000fc800078e00ff */
[----:B------:R-:W-:-:S04]  /*0670*/  IMAD.WIDE.U32 R18, R37, -0x66666666, RZ ;  /* 0x9999999a25127825 */ /* 0x000fc800078e00ff */
[----:B------:R-:W-:-:S04]  /*0680*/  IMAD.WIDE.U32 R24, R27, 0x19999999, R10 ;  /* 0x199999991b187825 */ /* 0x000fc800078e000a */
[----:B------:R-:W-:-:S04]  /*0690*/  IMAD.WIDE.U32 R22, R27, -0x66666666, RZ ;  /* 0x9999999a1b167825 */ /* 0x000fc800078e00ff */
[----:B------:R-:W-:Y:S01]  /*06a0*/  IMAD.WIDE.U32 R4, R47, -0x66666666, RZ ;  /* 0x9999999a2f047825 */ /* 0x000fe200078e00ff */
[----:B------:R-:W-:-:S03]  /*06b0*/  IADD3 RZ, P5, PT, R23, R24, RZ ;  /* 0x0000001817ff7210 */ /* 0x000fc60007fbe0ff */
[----:B------:R-:W-:-:S04]  /*06c0*/  IMAD.WIDE.U32 R10, R43, -0x66666666, RZ ;  /* 0x9999999a2b0a7825 */ /* 0x000fc800078e00ff */
[----:B------:R-:W-:-:S04]  /*06d0*/  IMAD.WIDE.U32 R8, R47, 0x19999999, R8 ;  /* 0x199999992f087825 */ /* 0x000fc800078e0008 */
[----:B------:R-:W-:Y:S01]  /*06e0*/  IMAD.WIDE.U32 R12, R43, 0x19999999, R12 ;  /* 0x199999992b0c7825 */ /* 0x000fe200078e000c */
[----:B------:R-:W-:-:S03]  /*06f0*/  IADD3 RZ, P1, PT, R5, R8, RZ ;  /* 0x0000000805ff7210 */ /* 0x000fc60007f3e0ff */
[----:B------:R-:W-:Y:S01]  /*0700*/  IMAD.WIDE.U32 R16, R35, -0x66666666, RZ ;  /* 0x9999999a23107825 */ /* 0x000fe200078e00ff */
[----:B------:R-:W-:-:S03]  /*0710*/  IADD3 RZ, P2, PT, R11, R12, RZ ;  /* 0x0000000c0bff7210 */ /* 0x000fc60007f5e0ff */
[----:B------:R-:W-:-:S04]  /*0720*/  IMAD.WIDE.U32 R18, R35, 0x19999999, R18 ;  /* 0x1999999923127825 */ /* 0x000fc800078e0012 */
[----:B------:R-:W-:Y:S01]  /*0730*/  IMAD.X R14, R41, 0x19999999, R15, P3 ;  /* 0x19999999290e7824 */ /* 0x000fe200018e060f */
[----:B------:R-:W-:Y:S01]  /*0740*/  IADD3 RZ, P3, PT, R17, R18, RZ ;  /* 0x0000001211ff7210 */ /* 0x000fe20007f7e0ff */
[----:B------:R-:W-:Y:S02]  /*0750*/  IMAD.X R20, R33, 0x19999999, R21, P4 ;  /* 0x1999999921147824 */ /* 0x000fe400020e0615 */
[----:B------:R-:W-:Y:S02]  /*0760*/  IMAD.X R6, R53, 0x19999999, R7, P0 ;  /* 0x1999999935067824 */ /* 0x000fe400000e0607 */
[----:B------:R-:W-:Y:S02]  /*0770*/  IMAD R111, R51, -0xa, R2 ;  /* 0xfffffff6336f7824 */ /* 0x000fe400078e0202 */
[----:B------:R-:W-:Y:S02]  /*0780*/  IMAD R14, R14, -0xa, R39 ;  /* 0xfffffff60e0e7824 */ /* 0x000fe400078e0227 */
[----:B------:R-:W-:-:S02]  /*0790*/  IMAD R20, R20, -0xa, R31 ;  /* 0xfffffff614147824 */ /* 0x000fc400078e021f */
[----:B------:R-:W-:Y:S01]  /*07a0*/  IMAD R6, R6, -0xa, R51 ;  /* 0xfffffff606067824 */ /* 0x000fe200078e0233 */
[----:B------:R-:W-:Y:S01]  /*07b0*/  LOP3.LUT R107, R14, 0x30, RZ, 0xfc, !PT ;  /* 0x000000300e6b7812 */ /* 0x000fe200078efcff */
[----:B------:R-:W-:Y:S01]  /*07c0*/  IMAD.X R24, R29, 0x19999999, R25, P5 ;  /* 0x199999991d187824 */ /* 0x000fe200028e0619 */
[----:B------:R-:W-:Y:S01]  /*07d0*/  LOP3.LUT R105, R20, 0x30, RZ, 0xfc, !PT ;  /* 0x0000003014697812 */ /* 0x000fe200078efcff */
[----:B------:R-:W-:Y:S01]  /*07e0*/  IMAD.X R8, R49, 0x19999999, R9, P1 ;  /* 0x1999999931087824 */ /* 0x000fe200008e0609 */
[----:B------:R-:W-:Y:S01]  /*07f0*/  LOP3.LUT R110, R6, 0x30, RZ, 0xfc, !PT ;  /* 0x00000030066e7812 */ /* 0x000fe200078efcff */
[----:B------:R-:W-:Y:S01]  /*0800*/  IMAD.X R12, R45, 0x19999999, R13, P2 ;  /* 0x199999992d0c7824 */ /* 0x000fe200010e060d */
[----:B------:R-:W-:Y:S01]  /*0810*/  LOP3.LUT R5, R107, 0x36, RZ, 0x3c, !PT ;  /* 0x000000366b057812 */ /* 0x000fe200078e3cff */
[----:B------:R-:W-:Y:S01]  /*0820*/  IMAD.X R18, R37, 0x19999999, R19, P3 ;  /* 0x1999999925127824 */ /* 0x000fe200018e0613 */
[----:B------:R-:W-:Y:S01]  /*0830*/  LOP3.LUT R6, R110, 0x36, RZ, 0x3c, !PT ;  /* 0x000000366e067812 */ /* 0x000fe200078e3cff */
[----:B------:R-:W-:Y:S01]  /*0840*/  VIADD R111, R111, 0x30 ;  /* 0x000000306f6f7836 */ /* 0x000fe20000000000 */
[----:B------:R-:W-:Y:S01]  /*0850*/  LOP3.LUT R4, R105, 0x36, RZ, 0x3c, !PT ;  /* 0x0000003669047812 */ /* 0x000fe200078e3cff */
[----:B------:R-:W-:Y:S01]  /*0860*/  IMAD R24, R24, -0xa, R27 ;  /* 0xfffffff618187824 */ /* 0x000fe200078e021b */
[----:B------:R-:W-:Y:S01]  /*0870*/  LOP3.LUT R10, R5, 0xffff, RZ, 0xc0, !PT ;  /* 0x0000ffff050a7812 */ /* 0x000fe200078ec0ff */
[----:B------:R-:W-:Y:S01]  /*0880*/  IMAD R8, R8, -0xa, R47 ;  /* 0xfffffff608087824 */ /* 0x000fe200078e022f */
[----:B------:R-:W-:Y:S01]  /*0890*/  LOP3.LUT R2, R111, 0x36, RZ, 0x3c, !PT ;  /* 0x000000366f027812 */ /* 0x000fe200078e3cff */
[----:B------:R-:W-:Y:S01]  /*08a0*/  IMAD R12, R12, -0xa, R43 ;  /* 0xfffffff60c0c7824 */ /* 0x000fe200078e022b */
[----:B------:R-:W-:Y:S01]  /*08b0*/  LOP3.LUT R104, R24, 0x30, RZ, 0xfc, !PT ;  /* 0x0000003018687812 */ /* 0x000fe200078efcff */
[----:B------:R-:W-:Y:S01]  /*08c0*/  IMAD R18, R18, -0xa, R35 ;  /* 0xfffffff612127824 */ /* 0x000fe200078e0223 */
[----:B------:R-:W-:Y:S01]  /*08d0*/  LOP3.LUT R109, R8, 0x30, RZ, 0xfc, !PT ;  /* 0x00000030086d7812 */ /* 0x000fe200078efcff */
[----:B------:R-:W-:Y:S01]  /*08e0*/  IMAD.MOV.U32 R68, RZ, RZ, 0x1 ;  /* 0x00000001ff447424 */ /* 0x000fe200078e00ff */
[----:B------:R-:W-:Y:S01]  /*08f0*/  LOP3.LUT R108, R12, 0x30, RZ, 0xfc, !PT ;  /* 0x000000300c6c7812 */ /* 0x000fe200078efcff */
[----:B------:R-:W-:Y:S01]  /*0900*/  IMAD.MOV.U32 R69, RZ, RZ, 0x1f ;  /* 0x0000001fff457424 */ /* 0x000fe200078e00ff */
[----:B------:R-:W-:-:S02]  /*0910*/  LOP3.LUT R106, R18, 0x30, RZ, 0xfc, !PT ;  /* 0x00000030126a7812 */ /* 0x000fc400078efcff */
[----:B------:R-:W-:Y:S02]  /*0920*/  LOP3.LUT R7, R2, 0xffff, RZ, 0xc0, !PT ;  /* 0x0000ffff02077812 */ /* 0x000fe400078ec0ff */
[----:B------:R-:W-:Y:S02]  /*0930*/  LOP3.LUT R8, R6, 0xffff, RZ, 0xc0, !PT ;  /* 0x0000ffff06087812 */ /* 0x000fe400078ec0ff */
[----:B------:R-:W-:Y:S02]  /*0940*/  LOP3.LUT R12, R4, 0xffff, RZ, 0xc0, !PT ;  /* 0x0000ffff040c7812 */ /* 0x000fe400078ec0ff */
[----:B------:R-:W-:Y:S02]  /*0950*/  LOP3.LUT R2, R104, 0x36, RZ, 0x3c, !PT ;  /* 0x0000003668027812 */ /* 0x000fe400078e3cff */
[----:B------:R-:W-:Y:S02]  /*0960*/  LOP3.LUT R6, R109, 0x36, RZ, 0x3c, !PT ;  /* 0x000000366d067812 */ /* 0x000fe400078e3cff */
[----:B------:R-:W-:-:S02]  /*0970*/  LOP3.LUT R5, R108, 0x36, RZ, 0x3c, !PT ;  /* 0x000000366c057812 */ /* 0x000fc400078e3cff */
[----:B------:R-:W-:Y:S02]  /*0980*/  LOP3.LUT R4, R106, 0x36, RZ, 0x3c, !PT ;  /* 0x000000366a047812 */ /* 0x000fe400078e3cff */
[----:B------:R-:W-:Y:S02]  /*0990*/  LOP3.LUT R6, R6, 0xffff, RZ, 0xc0, !PT ;  /* 0x0000ffff06067812 */ /* 0x000fe400078ec0ff */
[----:B------:R-:W-:Y:S02]  /*09a0*/  LOP3.LUT R9, R5, 0xffff, RZ, 0xc0, !PT ;  /* 0x0000ffff05097812 */ /* 0x000fe400078ec0ff */
[----:B------:R-:W-:Y:S01]  /*09b0*/  LOP3.LUT R13, R2, 0xffff, RZ, 0xc0, !PT ;  /* 0x0000ffff020d7812 */ /* 0x000fe200078ec0ff */
[----:B------:R-:W-:Y:S01]  /*09c0*/  VIADD R2, R1, 0x240 ;  /* 0x0000024001027836 */ /* 0x000fe20000000000 */
[----:B------:R-:W-:Y:S02]  /*09d0*/  LOP3.LUT R11, R4, 0xffff, RZ, 0xc0, !PT ;  /* 0x0000ffff040b7812 */ /* 0x000fe400078ec0ff */
[----:B------:R-:W-:-:S02]  /*09e0*/  PRMT R5, R8, 0x3340, R7 ;  /* 0x0000334008057816 */ /* 0x000fc40000000007 */
[----:B------:R-:W-:Y:S02]  /*09f0*/  PRMT R6, R9, 0x3340, R6 ;  /* 0x0000334009067816 */ /* 0x000fe40000000006 */
[----:B------:R-:W-:Y:S02]  /*0a00*/  PRMT R13, R13, 0x3340, R12 ;  /* 0x000033400d0d7816 */ /* 0x000fe4000000000c */
[----:B------:R-:W-:Y:S02]  /*0a10*/  PRMT R4, R11, 0x3340, R10 ;  /* 0x000033400b047816 */ /* 0x000fe4000000000a */
[----:B------:R-:W-:Y:S02]  /*0a20*/  PRMT R5, R6, 0x5410, R5 ;  /* 0x0000541006057816 */ /* 0x000fe40000000005 */
[----:B------:R-:W-:Y:S02]  /*0a30*/  PRMT R4, R13, 0x5410, R4 ;  /* 0x000054100d047816 */ /* 0x000fe40000000004 */
[----:B------:R-:W-:-:S02]  /*0a40*/  LOP3.LUT R70, R111, 0x5c, RZ, 0x3c, !PT ;  /* 0x0000005c6f467812 */ /* 0x000fc400078e3cff */
[----:B------:R-:W-:Y:S02]  /*0a50*/  LOP3.LUT R81, R104, 0x5c, RZ, 0x3c, !PT ;  /* 0x0000005c68517812 */ /* 0x000fe400078e3cff */
[----:B------:R-:W-:Y:S02]  /*0a60*/  LOP3.LUT R80, R105, 0x5c, RZ, 0x3c, !PT ;  /* 0x0000005c69507812 */ /* 0x000fe400078e3cff */
[----:B------:R-:W-:Y:S02]  /*0a70*/  LOP3.LUT R78, R107, 0x5c, RZ, 0x3c, !PT ;  /* 0x0000005c6b4e7812 */ /* 0x000fe400078e3cff */
[----:B------:R-:W-:Y:S02]  /*0a80*/  LOP3.LUT R71, R110, 0x5c, RZ, 0x3c, !PT ;  /* 0x0000005c6e477812 */ /* 0x000fe400078e3cff */
[----:B------:R-:W-:Y:S02]  /*0a90*/  LOP3.LUT R79, R106, 0x5c, RZ, 0x3c, !PT ;  /* 0x0000005c6a4f7812 */ /* 0x000fe400078e3cff */
[----:B------:R-:W-:-:S02]  /*0aa0*/  LOP3.LUT R77, R108, 0x5c, RZ, 0x3c, !PT ;  /* 0x0000005c6c4d7812 */ /* 0x000fc400078e3cff */
[----:B------:R-:W-:-:S07]  /*0ab0*/  LOP3.LUT R76, R109, 0x5c, RZ, 0x3c, !PT ;  /* 0x0000005c6d4c7812 */ /* 0x000fce00078e3cff */
.L_x_51:
[----:B------:R-:W-:Y:S01]  /*0ac0*/  PRMT R8, RZ, 0x3340, R68 ;  /* 0x00003340ff087816 */ /* 0x000fe20000000044 */
[----:B------:R-:W-:Y:S01]  /*0ad0*/  IMAD.MOV.U32 R12, RZ, RZ, 0x36363636 ;  /* 0x36363636ff0c7424 */ /* 0x000fe200078e00ff */
[----:B-123--:R-:W-:Y:S01]  /*0ae0*/  PRMT R9, RZ, 0x3340, RZ ;  /* 0x00003340ff097816 */ /* 0x00efe200000000ff */
[----:B------:R-:W-:Y:S01]  /*0af0*/  IMAD.MOV.U32 R13, RZ, RZ, 0x36363636 ;  /* 0x36363636ff0d7424 */ /* 0x000fe200078e00ff */
[----:B------:R-:W-:Y:S01]  /*0b00*/  STL.128 [R1+0x10], RZ ;  /* 0x000010ff01007387 */ /* 0x000fe20000100c00 */
[----:B------:R-:W-:Y:S01]  /*0b10*/  IMAD.MOV.U32 R14, RZ, RZ, 0x36363636 ;  /* 0x36363636ff0e7424 */ /* 0x000fe200078e00ff */
[----:B------:R-:W-:Y:S01]  /*0b20*/  PRMT R8, R9, 0x5410, R8 ;  /* 0x0000541009087816 */ /* 0x000fe20000000008 */
[----:B0-----:R-:W-:Y:S01]  /*0b30*/  IMAD.MOV.U32 R15, RZ, RZ, 0x36363636 ;  /* 0x36363636ff0f7424 */ /* 0x001fe200078e00ff */
[----:B------:R-:W-:Y:S01]  /*0b40*/  STL.128 [R1+0x20], RZ ;  /* 0x000020ff01007387 */ /* 0x000fe20000100c00 */
[----:B------:R-:W-:Y:S01]  /*0b50*/  IMAD.MOV.U32 R9, RZ, RZ, 0x80 ;  /* 0x00000080ff097424 */ /* 0x000fe200078e00ff */
[----:B------:R-:W-:Y:S01]  /*0b60*/  UPLOP3.LUT UP0, UPT, UPT, UPT, UPT, 0x80, 0x8 ;  /* 0x000000000008789c */ /* 0x000fe20003f0f070 */
[----:B------:R-:W-:Y:S01]  /*0b70*/  IMAD.MOV.U32 R10, RZ, RZ, 0x4b524144 ;  /* 0x4b524144ff0a7424 */ /* 0x000fe200078e00ff */
[----:B------:R-:W-:Y:S01]  /*0b80*/  STL.128 [R1+0x30], RZ ;  /* 0x000030ff01007387 */ /* 0x000fe20000100c00 */
[----:B------:R-:W-:-:S02]  /*0b90*/  IMAD.MOV.U32 R11, RZ, RZ, 0x45444953 ;  /* 0x45444953ff0b7424 */ /* 0x000fc400078e00ff */
[----:B------:R-:W-:Y:S01]  /*0ba0*/  IMAD.MOV.U32 R17, RZ, RZ, 0x60020000 ;  /* 0x60020000ff117424 */ /* 0x000fe200078e00ff */
[----:B------:R-:W-:Y:S01]  /*0bb0*/  STL.128 [R1+0x40], RZ ;  /* 0x000040ff01007387 */ /* 0x000fe20000100c00 */
[----:B------:R-:W-:Y:S02]  /*0bc0*/  IMAD.MOV.U32 R16, RZ, RZ, RZ ;  /* 0x000000ffff107224 */ /* 0x000fe400078e00ff */
[----:B------:R-:W-:Y:S01]  /*0bd0*/  IMAD.MOV.U32 R6, RZ, RZ, 0x36363636 ;  /* 0x36363636ff067424 */ /* 0x000fe200078e00ff */
[----:B------:R-:W-:Y:S01]  /*0be0*/  STL.128 [R1+0x70], RZ ;  /* 0x000070ff01007387 */ /* 0x000fe20000100c00 */
[----:B------:R-:W-:Y:S02]  /*0bf0*/  IMAD.MOV.U32 R7, RZ, RZ, 0x36363636 ;  /* 0x36363636ff077424 */ /* 0x000fe400078e00ff */
[----:B------:R-:W-:Y:S01]  /*0c00*/  IMAD.MOV.U32 R72, RZ, RZ, 0x10325476 ;  /* 0x10325476ff487424 */ /* 0x000fe200078e00ff */
[----:B------:R-:W-:Y:S01]  /*0c10*/  STL.128 [R1+0x10], R12 ;  /* 0x0000100c01007387 */ /* 0x000fe20000100c00 */
[----:B------:R-:W-:-:S02]  /*0c20*/  IMAD.MOV.U32 R73, RZ, RZ, -0x67452302 ;  /* 0x98badcfeff497424 */ /* 0x000fc400078e00ff */
[----:B------:R-:W-:Y:S01]  /*0c30*/  IMAD.MOV.U32 R74, RZ, RZ, -0x10325477 ;  /* 0xefcdab89ff4a7424 */ /* 0x000fe200078e00ff */
[----:B------:R-:W-:Y:S01]  /*0c40*/  STL.128 [R1+0x20], R12 ;  /* 0x0000200c01007387 */ /* 0x000fe20000100c00 */
[----:B------:R-:W-:-:S03]  /*0c50*/  IMAD.MOV.U32 R75, RZ, RZ, 0x67452301 ;  /* 0x67452301ff4b7424 */ /* 0x000fc600078e00ff */
[----:B------:R-:W-:Y:S04]  /*0c60*/  STL.128 [R1+0x30], R12 ;  /* 0x0000300c01007387 */ /* 0x000fe80000100c00 */
[----:B------:R-:W-:Y:S04]  /*0c70*/  STL.64 [R1+0x40], R10 ;  /* 0x0000400a01007387 */ /* 0x000fe80000100a00 */
[----:B------:R-:W-:Y:S04]  /*0c80*/  STL.64 [R1+0x78], R16 ;  /* 0x0000781001007387 */ /* 0x000fe80000100a00 */
[----:B------:R-:W-:Y:S04]  /*0c90*/  STL.U8 [R1+0x4c], R9 ;  /* 0x00004c0901007387 */ /* 0x000fe80000100000 */
[----:B------:R-:W-:Y:S04]  /*0ca0*/  STL.128 [R1+0x50], RZ ;  /* 0x000050ff01007387 */ /* 0x000fe80000100c00 */
        /* <DEDUP_REMOVED lines=9> */
[----:B------:R-:W-:Y:S04]  /*0d40*/  STL.128 [R1], RZ ;  /* 0x000000ff01007387 */ /* 0x000fe80000100c00 */
[----:B------:R-:W-:Y:S04]  /*0d50*/  STL.128 [R1], R4 ;  /* 0x0000000401007387 */ /* 0x000fe80000100c00 */
[----:B------:R0:W-:Y:S02]  /*0d60*/  STL [R1+0x48], R8 ;  /* 0x0000480801007387 */ /* 0x0001e40000100800 */
[----:B0-----:R-:W-:Y:S01]  /*0d70*/  IMAD.MOV.U32 R8, RZ, RZ, RZ ;  /* 0x000000ffff087224 */ /* 0x001fe200078e00ff */
[----:B------:R-:W-:Y:S01]  /*0d80*/  VIMNMX.U32 R6, PT, PT, R69, 0x13, PT ;  /* 0x0000001345067848 */ /* 0x000fe20003fe0000 */
[----:B------:R-:W-:-:S04]  /*0d90*/  IMAD.MOV.U32 R7, RZ, RZ, -0x3c2d1e10 ;  /* 0xc3d2e1f0ff077424 */ /* 0x000fc800078e00ff */
[----:B------:R-:W-:-:S07]  /*0da0*/  VIADD R6, R6, 0x1 ;  /* 0x0000000106067836 */ /* 0x000fce0000000000 */
.L_x_11:
[----:B------:R-:W-:-:S05]  /*0db0*/  IMAD.IADD R30, R1, 0x1, R8 ;  /* 0x00000001011e7824 */ /* 0x000fca00078e0208 */
[----:B------:R-:W2:Y:S04]  /*0dc0*/  LDL.U8 R11, [R30+0x4] ;  /* 0x000004001e0b7983 */ /* 0x000ea80000100000 */
[----:B------:R-:W2:Y:S04]  /*0dd0*/  LDL.U8 R14, [R30+0x5] ;  /* 0x000005001e0e7983 */ /* 0x000ea80000100000 */
[----:B------:R-:W3:Y:S04]  /*0de0*/  LDL.U8 R8, [R30] ;  /* 0x000000001e087983 */ /* 0x000ee80000100000 */
[----:B------:R-:W3:Y:S04]  /*0df0*/  LDL.U8 R9, [R30+0x1] ;  /* 0x000001001e097983 */ /* 0x000ee80000100000 */
[----:B------:R-:W4:Y:S04]  /*0e00*/  LDL.U8 R16, [R30+0x8] ;  /* 0x000008001e107983 */ /* 0x000f280000100000 */
[----:B------:R-:W4:Y:S04]  /*0e10*/  LDL.U8 R17, [R30+0x9] ;  /* 0x000009001e117983 */ /* 0x000f280000100000 */
[----:B------:R-:W5:Y:S04]  /*0e20*/  LDL.U8 R20, [R30+0xc] ;  /* 0x00000c001e147983 */ /* 0x000f680000100000 */
        /* <DEDUP_REMOVED lines=8> */
[----:B------:R-:W5:Y:S01]  /*0eb0*/  LDL.U8 R23, [R30+0xf] ;  /* 0x00000f001e177983 */ /* 0x000f620000100000 */
[----:B--2---:R-:W-:-:S02]  /*0ec0*/  IMAD R14, R11, 0x100, R14 ;  /* 0x000001000b0e7824 */ /* 0x004fc400078e020e */
[----:B---3--:R-:W-:Y:S02]  /*0ed0*/  IMAD R9, R8, 0x100, R9 ;  /* 0x0000010008097824 */ /* 0x008fe400078e0209 */
[----:B----4-:R-:W-:Y:S02]  /*0ee0*/  IMAD R17, R16, 0x100, R17 ;  /* 0x0000010010117824 */ /* 0x010fe400078e0211 */
[----:B-----5:R-:W-:Y:S02]  /*0ef0*/  IMAD R21, R20, 0x100, R21 ;  /* 0x0000010014157824 */ /* 0x020fe400078e0215 */
[----:B------:R-:W-:Y:S02]  /*0f00*/  IMAD R14, R14, 0x100, R13 ;  /* 0x000001000e0e7824 */ /* 0x000fe400078e020d */
[----:B------:R-:W-:Y:S02]  /*0f10*/  IMAD R9, R9, 0x100, R10 ;  /* 0x0000010009097824 */ /* 0x000fe400078e020a */
[----:B------:R-:W-:-:S02]  /*0f20*/  IMAD R18, R17, 0x100, R18 ;  /* 0x0000010011127824 */ /* 0x000fc400078e0212 */
[----:B------:R-:W-:Y:S02]  /*0f30*/  IMAD R22, R21, 0x100, R22 ;  /* 0x0000010015167824 */ /* 0x000fe400078e0216 */
[----:B------:R-:W-:Y:S02]  /*0f40*/  IMAD.U32 R13, R14, 0x100, R15 ;  /* 0x000001000e0d7824 */ /* 0x000fe400078e000f */
[----:B------:R-:W-:Y:S02]  /*0f50*/  IMAD.U32 R12, R9, 0x100, R12 ;  /* 0x00000100090c7824 */ /* 0x000fe400078e000c */
[----:B------:R-:W-:Y:S02]  /*0f60*/  IMAD.U32 R14, R18, 0x100, R19 ;  /* 0x00000100120e7824 */ /* 0x000fe400078e0013 */
[----:B------:R-:W-:-:S05]  /*0f70*/  IMAD.U32 R15, R22, 0x100, R23 ;  /* 0x00000100160f7824 */ /* 0x000fca00078e0017 */
[----:B------:R0:W-:Y:S04]  /*0f80*/  STL.128 [R1+0x240], R12 ;  /* 0x0002400c01007387 */ /* 0x0001e80000100c00 */
[----:B------:R-:W2:Y:S04]  /*0f90*/  LDL.U8 R8, [R30+0x10] ;  /* 0x000010001e087983 */ /* 0x000ea80000100000 */
[----:B------:R-:W2:Y:S04]  /*0fa0*/  LDL.U8 R9, [R30+0x11] ;  /* 0x000011001e097983 */ /* 0x000ea80000100000 */
[----:B------:R-:W3:Y:S04]  /*0fb0*/  LDL.U8 R11, [R30+0x14] ;  /* 0x000014001e0b7983 */ /* 0x000ee80000100000 */
        /* <DEDUP_REMOVED lines=55> */
[----:B------:R-:W3:Y:S04]  /*1330*/  LDL.U8 R8, [R30+0x34] ;  /* 0x000034001e087983 */ /* 0x000ee80000100000 */
[----:B------:R-:W3:Y:S04]  /*1340*/  LDL.U8 R9, [R30+0x35] ;  /* 0x000035001e097983 */ /* 0x000ee80000100000 */
[----:B------:R-:W4:Y:S04]  /*1350*/  LDL.U8 R10, [R30+0x36] ;  /* 0x000036001e0a7983 */ /* 0x000f280000100000 */
[----:B------:R-:W5:Y:S04]  /*1360*/  LDL.U8 R11, [R30+0x37] ;  /* 0x000037001e0b7983 */ /* 0x000f680000100000 */
[----:B------:R-:W2:Y:S04]  /*1370*/  LDL.U8 R24, [R30+0x38] ;  /* 0x000038001e187983 */ /* 0x000ea80000100000 */
        /* <DEDUP_REMOVED lines=10> */
[----:B------:R-:W2:Y:S01]  /*1420*/  LDL.U8 R34, [R30+0x33] ;  /* 0x000033001e227983 */ /* 0x000ea20000100000 */
[----:B---3--:R-:W-:-:S04]  /*1430*/  IMAD R9, R8, 0x100, R9 ;  /* 0x0000010008097824 */ /* 0x008fc800078e0209 */
[----:B----4-:R-:W-:-:S04]  /*1440*/  IMAD R10, R9, 0x100, R10 ;  /* 0x00000100090a7824 */ /* 0x010fc800078e020a */
[----:B-----5:R-:W-:-:S05]  /*1450*/  IMAD.U32 R9, R10, 0x100, R11 ;  /* 0x000001000a097824 */ /* 0x020fca00078e000b */
[----:B------:R-:W-:Y:S01]  /*1460*/  LOP3.LUT R11, R14, R20, R9, 0x96, !PT ;  /* 0x000000140e0b7212 */ /* 0x000fe200078e9609 */
[----:B--2---:R-:W-:-:S03]  /*1470*/  IMAD R25, R24, 0x100, R25 ;  /* 0x0000010018197824 */ /* 0x004fc600078e0219 */
[----:B0-----:R-:W-:Y:S01]  /*1480*/  LOP3.LUT R12, R11, R12, RZ, 0x3c, !PT ;  /* 0x0000000c0b0c7212 */ /* 0x001fe200078e3cff */
[----:B------:R-:W-:Y:S02]  /*1490*/  IMAD R28, R27, 0x100, R28 ;  /* 0x000001001b1c7824 */ /* 0x000fe400078e021c */
[----:B------:R-:W-:Y:S02]  /*14a0*/  IMAD R10, R25, 0x100, R26 ;  /* 0x00000100190a7824 */ /* 0x000fe400078e021a */
[----:B------:R-:W-:Y:S01]  /*14b0*/  IMAD R29, R28, 0x100, R29 ;  /* 0x000001001c1d7824 */ /* 0x000fe200078e021d */
[----:B------:R-:W-:Y:S01]  /*14c0*/  SHF.L.W.U32.HI R12, R12, 0x1, R12 ;  /* 0x000000010c0c7819 */ /* 0x000fe20000010e0c */
[----:B------:R-:W-:Y:S02]  /*14d0*/  IMAD.U32 R10, R10, 0x100, R35 ;  /* 0x000001000a0a7824 */ /* 0x000fe400078e0023 */
[----:B------:R-:W-:-:S03]  /*14e0*/  IMAD.U32 R11, R29, 0x100, R36 ;  /* 0x000001001d0b7824 */ /* 0x000fc600078e0024 */
[----:B------:R-:W-:Y:S02]  /*14f0*/  LOP3.LUT R8, R15, R21, R10, 0x96, !PT ;  /* 0x000000150f087212 */ /* 0x000fe400078e960a */
[----:B------:R-:W-:Y:S02]  /*1500*/  LOP3.LUT R24, R17, R23, R12, 0x96, !PT ;  /* 0x0000001711187212 */ /* 0x000fe400078e960c */
[----:B------:R-:W-:Y:S01]  /*1510*/  LOP3.LUT R25, R16, R22, R11, 0x96, !PT ;  /* 0x0000001610197212 */ /* 0x000fe200078e960b */
[----:B------:R-:W-:Y:S01]  /*1520*/  IMAD R32, R31, 0x100, R32 ;  /* 0x000001001f207824 */ /* 0x000fe200078e0220 */
[----:B------:R-:W-:-:S03]  /*1530*/  LOP3.LUT R13, R8, R13, RZ, 0x3c, !PT ;  /* 0x0000000d080d7212 */ /* 0x000fc600078e3cff */
[----:B------:R-:W-:Y:S01]  /*1540*/  IMAD R33, R32, 0x100, R33 ;  /* 0x0000010020217824 */ /* 0x000fe200078e0221 */
[----:B------:R-:W-:Y:S02]  /*1550*/  LOP3.LUT R14, R25, R14, RZ, 0x3c, !PT ;  /* 0x0000000e190e7212 */ /* 0x000fe400078e3cff */
[----:B------:R-:W-:Y:S01]  /*1560*/  LOP3.LUT R15, R24, R15, RZ, 0x3c, !PT ;  /* 0x0000000f180f7212 */ /* 0x000fe200078e3cff */
[----:B------:R-:W-:Y:S01]  /*1570*/  IMAD.U32 R8, R33, 0x100, R34 ;  /* 0x0000010021087824 */ /* 0x000fe200078e0022 */
[----:B------:R-:W-:Y:S02]  /*1580*/  SHF.L.W.U32.HI R13, R13, 0x1, R13 ;  /* 0x000000010d0d7819 */ /* 0x000fe40000010e0d */
[----:B------:R-:W-:Y:S02]  /*1590*/  SHF.L.W.U32.HI R14, R14, 0x1, R14 ;  /* 0x000000010e0e7819 */ /* 0x000fe40000010e0e */
[----:B------:R-:W-:Y:S02]  /*15a0*/  SHF.L.W.U32.HI R15, R15, 0x1, R15 ;  /* 0x000000010f0f7819 */ /* 0x000fe40000010e0f */
[----:B------:R-:W-:-:S02]  /*15b0*/  LOP3.LUT R25, R18, R8, R13, 0x96, !PT ;  /* 0x0000000812197212 */ /* 0x000fc400078e960d */
[----:B------:R-:W-:Y:S02]  /*15c0*/  LOP3.LUT R24, R19, R9, R14, 0x96, !PT ;  /* 0x0000000913187212 */ /* 0x000fe400078e960e */
[----:B------:R-:W-:Y:S02]  /*15d0*/  LOP3.LUT R27, R20, R10, R15, 0x96, !PT ;  /* 0x0000000a141b7212 */ /* 0x000fe400078e960f */
[----:B-1----:R-:W-:Y:S02]  /*15e0*/  LOP3.LUT R16, R25, R16, RZ, 0x3c, !PT ;  /* 0x0000001019107212 */ /* 0x002fe400078e3cff */
[----:B------:R-:W-:Y:S02]  /*15f0*/  LOP3.LUT R17, R24, R17, RZ, 0x3c, !PT ;  /* 0x0000001118117212 */ /* 0x000fe400078e3cff */
[----:B------:R-:W-:Y:S02]  /*1600*/  LOP3.LUT R18, R27, R18, RZ, 0x3c, !PT ;  /* 0x000000121b127212 */ /* 0x000fe400078e3cff */
[----:B------:R-:W-:-:S02]  /*1610*/  SHF.L.W.U32.HI R16, R16, 0x1, R16 ;  /* 0x0000000110107819 */ /* 0x000fc40000010e10 */
[----:B------:R-:W-:Y:S02]  /*1620*/  SHF.L.W.U32.HI R17, R17, 0x1, R17 ;  /* 0x0000000111117819 */ /* 0x000fe40000010e11 */
[----:B------:R-:W-:Y:S02]  /*1630*/  SHF.L.W.U32.HI R18, R18, 0x1, R18 ;  /* 0x0000000112127819 */ /* 0x000fe40000010e12 */
[----:B------:R-:W-:Y:S02]  /*1640*/  LOP3.LUT R24, R21, R11, R16, 0x96, !PT ;  /* 0x0000000b15187212 */ /* 0x000fe400078e9610 */
[----:B------:R-:W-:Y:S02]  /*1650*/  LOP3.LUT R25, R22, R12, R17, 0x96, !PT ;  /* 0x0000000c16197212 */ /* 0x000fe400078e9611 */
[----:B------:R-:W-:Y:S02]  /*1660*/  LOP3.LUT R26, R23, R13, R18, 0x96, !PT ;  /* 0x0000000d171a7212 */ /* 0x000fe400078e9612 */
[----:B------:R-:W-:-:S02]  /*1670*/  LOP3.LUT R19, R24, R19, RZ, 0x3c, !PT ;  /* 0x0000001318137212 */ /* 0x000fc400078e3cff */
[----:B------:R-:W-:Y:S02]  /*1680*/  LOP3.LUT R20, R25, R20, RZ, 0x3c, !PT ;  /* 0x0000001419147212 */ /* 0x000fe400078e3cff */
[----:B------:R-:W-:Y:S02]  /*1690*/  LOP3.LUT R21, R26, R21, RZ, 0x3c, !PT ;  /* 0x000000151a157212 */ /* 0x000fe400078e3cff */
[----:B------:R-:W-:Y:S02]  /*16a0*/  SHF.L.W.U32.HI R19, R19, 0x1, R19 ;  /* 0x0000000113137819 */ /* 0x000fe40000010e13 */
[----:B------:R-:W-:Y:S02]  /*16b0*/  SHF.L.W.U32.HI R20, R20, 0x1, R20 ;  /* 0x0000000114147819 */ /* 0x000fe40000010e14 */
[----:B------:R-:W-:Y:S02]  /*16c0*/  SHF.L.W.U32.HI R21, R21, 0x1, R21 ;  /* 0x0000000115157819 */ /* 0x000fe40000010e15 */
[----:B------:R-:W-:-:S02]  /*16d0*/  LOP3.LUT R25, R8, R14, R19, 0x96, !PT ;  /* 0x0000000e08197212 */ /* 0x000fc400078e9613 */
[----:B------:R-:W-:Y:S02]  /*16e0*/  LOP3.LUT R24, R9, R15, R20, 0x96, !PT ;  /* 0x0000000f09187212 */ /* 0x000fe400078e9614 */
[----:B------:R-:W-:Y:S02]  /*16f0*/  LOP3.LUT R27, R10, R16, R21, 0x96, !PT ;  /* 0x000000100a1b7212 */ /* 0x000fe400078e9615 */
[----:B------:R-:W-:Y:S02]  /*1700*/  LOP3.LUT R22, R25, R22, RZ, 0x3c, !PT ;  /* 0x0000001619167212 */ /* 0x000fe400078e3cff */
        /* <DEDUP_REMOVED lines=129> */
[----:B------:R-:W-:Y:S01]  /*1f20*/  SHF.L.W.U32.HI R65, R66, 0x1, R66 ;  /* 0x0000000142417819 */ /* 0x000fe20000010e42 */
[----:B------:R0:W-:Y:S01]  /*1f30*/  STL.128 [R1+0x270], R8 ;  /* 0x0002700801007387 */ /* 0x0001e20000100c00 */
[----:B------:R-:W-:Y:S02]  /*1f40*/  SHF.L.W.U32.HI R66, R67, 0x1, R67 ;  /* 0x0000000143427819 */ /* 0x000fe40000010e43 */
[----:B0-----:R-:W-:Y:S02]  /*1f50*/  LOP3.LUT R8, R53, R59, R64, 0x96, !PT ;  /* 0x0000003b35087212 */ /* 0x001fe400078e9640 */
[----:B------:R-:W-:Y:S02]  /*1f60*/  LOP3.LUT R9, R54, R60, R65, 0x96, !PT ;  /* 0x0000003c36097212 */ /* 0x000fe400078e9641 */
[----:B------:R-:W-:Y:S02]  /*1f70*/  LOP3.LUT R10, R55, R61, R66, 0x96, !PT ;  /* 0x0000003d370a7212 */ /* 0x000fe400078e9642 */
[----:B------:R-:W-:-:S02]  /*1f80*/  LOP3.LUT R8, R8, R51, RZ, 0x3c, !PT ;  /* 0x0000003308087212 */ /* 0x000fc400078e3cff */
[----:B------:R-:W-:Y:S02]  /*1f90*/  LOP3.LUT R9, R9, R52, RZ, 0x3c, !PT ;  /* 0x0000003409097212 */ /* 0x000fe400078e3cff */
[----:B------:R-:W-:Y:S02]  /*1fa0*/  LOP3.LUT R10, R10, R53, RZ, 0x3c, !PT ;  /* 0x000000350a0a7212 */ /* 0x000fe400078e3cff */
[----:B------:R-:W-:Y:S02]  /*1fb0*/  SHF.L.W.U32.HI R67, R8, 0x1, R8 ;  /* 0x0000000108437819 */ /* 0x000fe40000010e08 */
[----:B------:R-:W-:Y:S02]  /*1fc0*/  SHF.L.W.U32.HI R8, R9, 0x1, R9 ;  /* 0x0000000109087819 */ /* 0x000fe40000010e09 */
[----:B------:R-:W-:Y:S01]  /*1fd0*/  SHF.L.W.U32.HI R9, R10, 0x1, R10 ;  /* 0x000000010a097819 */ /* 0x000fe20000010e0a */
[----:B------:R0:W-:Y:S01]  /*1fe0*/  STL.128 [R1+0x280], R12 ;  /* 0x0002800c01007387 */ /* 0x0001e20000100c00 */
[----:B------:R-:W-:-:S02]  /*1ff0*/  LOP3.LUT R11, R56, R62, R67, 0x96, !PT ;  /* 0x0000003e380b7212 */ /* 0x000fc400078e9643 */
[----:B------:R-:W-:Y:S02]  /*2000*/  LOP3.LUT R10, R57, R63, R8, 0x96, !PT ;  /* 0x0000003f390a7212 */ /* 0x000fe400078e9608 */
[----:B------:R-:W-:Y:S02]  /*2010*/  LOP3.LUT R11, R11, R54, RZ, 0x3c, !PT ;  /* 0x000000360b0b7212 */ /* 0x000fe400078e3cff */
[----:B0-----:R-:W-:Y:S02]  /*2020*/  LOP3.LUT R13, R58, R64, R9, 0x96, !PT ;  /* 0x000000403a0d7212 */ /* 0x001fe400078e9609 */
[----:B------:R-:W-:Y:S02]  /*2030*/  LOP3.LUT R12, R10, R55, RZ, 0x3c, !PT ;  /* 0x000000370a0c7212 */ /* 0x000fe400078e3cff */
[----:B------:R-:W-:Y:S02]  /*2040*/  LOP3.LUT R13, R13, R56, RZ, 0x3c, !PT ;  /* 0x000000380d0d7212 */ /* 0x000fe400078e3cff */
[----:B------:R-:W-:-:S02]  /*2050*/  SHF.L.W.U32.HI R10, R11, 0x1, R11 ;  /* 0x000000010b0a7819 */ /* 0x000fc40000010e0b */
[----:B------:R-:W-:Y:S02]  /*2060*/  SHF.L.W.U32.HI R11, R12, 0x1, R12 ;  /* 0x000000010c0b7819 */ /* 0x000fe40000010e0c */
[----:B------:R-:W-:Y:S01]  /*2070*/  SHF.L.W.U32.HI R12, R13, 0x1, R13 ;  /* 0x000000010d0c7819 */ /* 0x000fe20000010e0d */
[----:B------:R0:W-:Y:S01]  /*2080*/  STL.128 [R1+0x290], R16 ;  /* 0x0002901001007387 */ /* 0x0001e20000100c00 */
[----:B------:R-:W-:Y:S02]  /*2090*/  LOP3.LUT R14, R59, R65, R10, 0x96, !PT ;  /* 0x000000413b0e7212 */ /* 0x000fe400078e960a */
[----:B------:R-:W-:Y:S02]  /*20a0*/  LOP3.LUT R13, R60, R66, R11, 0x96, !PT ;  /* 0x000000423c0d7212 */ /* 0x000fe400078e960b */
[----:B------:R-:W-:Y:S02]  /*20b0*/  LOP3.LUT R14, R14, R57, RZ, 0x3c, !PT ;  /* 0x000000390e0e7212 */ /* 0x000fe400078e3cff */
[----:B------:R-:W-:-:S02]  /*20c0*/  LOP3.LUT R15, R13, R58, RZ, 0x3c, !PT ;  /* 0x0000003a0d0f7212 */ /* 0x000fc400078e3cff */
[----:B------:R-:W-:Y:S02]  /*20d0*/  SHF.L.W.U32.HI R13, R14, 0x1, R14 ;  /* 0x000000010e0d7819 */ /* 0x000fe40000010e0e */
[----:B0-----:R-:W-:-:S04]  /*20e0*/  LOP3.LUT R16, R61, R67, R12, 0x96, !PT ;  /* 0x000000433d107212 */ /* 0x001fc800078e960c */
[----:B------:R-:W-:Y:S02]  /*20f0*/  LOP3.LUT R16, R16, R59, RZ, 0x3c, !PT ;  /* 0x0000003b10107212 */ /* 0x000fe400078e3cff */
[----:B------:R-:W-:Y:S02]  /*2100*/  SHF.L.W.U32.HI R14, R15, 0x1, R15 ;  /* 0x000000010f0e7819 */ /* 0x000fe40000010e0f */
[----:B------:R-:W-:Y:S01]  /*2110*/  SHF.L.W.U32.HI R15, R16, 0x1, R16 ;  /* 0x00000001100f7819 */ /* 0x000fe20000010e10 */
[----:B------:R-:W-:Y:S04]  /*2120*/  STL.128 [R1+0x2b0], R24 ;  /* 0x0002b01801007387 */ /* 0x000fe80000100c00 */
        /* <DEDUP_REMOVED lines=11> */
[----:B------:R-:W-:Y:S01]  /*21e0*/  STL.128 [R1+0x370], R12 ;  /* 0x0003700c01007387 */ /* 0x000fe20000100c00 */
[----:B------:R-:W-:-:S02]  /*21f0*/  IMAD.MOV.U32 R17, RZ, RZ, RZ ;  /* 0x000000ffff117224 */ /* 0x000fc400078e00ff */
[----:B------:R-:W-:Y:S01]  /*2200*/  IMAD.MOV.U32 R16, RZ, RZ, R7 ;  /* 0x000000ffff107224 */ /* 0x000fe200078e0007 */
[----:B------:R0:W-:Y:S01]  /*2210*/  STL.128 [R1+0x2a0], R20 ;  /* 0x0002a01401007387 */ /* 0x0001e20000100c00 */
[----:B------:R-:W-:Y:S02]  /*2220*/  IMAD.MOV.U32 R18, RZ, RZ, R75 ;  /* 0x000000ffff127224 */ /* 0x000fe400078e004b */
[----:B------:R-:W-:Y:S01]  /*2230*/  IMAD.MOV.U32 R19, RZ, RZ, R74 ;  /* 0x000000ffff137224 */ /* 0x000fe200078e004a */
[----:B------:R-:W-:Y:S01]  /*2240*/  UPLOP3.LUT UP1, UPT, UPT, UPT, UP0, 0x80, 0x8 ;  /* 0x000000000008789c */ /* 0x000fe20003f2f000 */
[----:B0-----:R-:W-:Y:S02]  /*2250*/  IMAD.MOV.U32 R20, RZ, RZ, R73 ;  /* 0x000000ffff147224 */ /* 0x001fe400078e0049 */
[----:B------:R-:W-:-:S08]  /*2260*/  IMAD.MOV.U32 R21, RZ, RZ, R72 ;  /* 0x000000ffff157224 */ /* 0x000fd000078e0048 */
.L_x_10:
[----:B------:R-:W-:-:S06]  /*2270*/  IMAD R8, R17, 0x4, R2 ;  /* 0x0000000411087824 */ /* 0x000fcc00078e0202 */
[----:B------:R-:W5:Y:S01]  /*2280*/  LDL.128 R8, [R8] ;  /* 0x0000000008087983 */ /* 0x000f620000100c00 */
[C---:B------:R-:W-:Y:S02]  /*2290*/  ISETP.GT.U32.AND P0, PT, R17.reuse, 0x13, PT ;  /* 0x000000131100780c */ /* 0x040fe40003f04070 */
[----:B------:R-:W-:Y:S02]  /*22a0*/  ISETP.GE.U32.AND P1, PT, R17, 0x13, PT ;  /* 0x000000131100780c */ /* 0x000fe40003f26070 */
[----:B------:R-:W-:-:S09]  /*22b0*/  LEA.HI R14, R18, R16, R18, 0x5 ;  /* 0x00000010120e7211 */ /* 0x000fd200078f2812 */
[----:B------:R-:W-:Y:S01]  /*22c0*/  @!P0 LOP3.LUT R12, R21, R19, R20, 0xb8, !PT ;  /* 0x00000013150c8212 */ /* 0x000fe200078eb814 */
[----:B------:R-:W-:Y:S01]  /*22d0*/  @!P0 IMAD.MOV.U32 R13, RZ, RZ, 0x5a827999 ;  /* 0x5a827999ff0d8424 */ /* 0x000fe200078e00ff */
[----:B------:R-:W-:Y:S06]  /*22e0*/  @!P0 BRA `(.L_x_0) ;  /* 0x0000000000248947 */ /* 0x000fec0003800000 */
[----:B------:R-:W-:-:S13]  /*22f0*/  ISETP.GT.U32.AND P0, PT, R17, 0x27, PT ;  /* 0x000000271100780c */ /* 0x000fda0003f04070 */
[----:B------:R-:W-:Y:S01]  /*2300*/  @!P0 LOP3.LUT R12, R19, R20, R21, 0x96, !PT ;  /* 0x00000014130c8212 */ /* 0x000fe200078e9615 */
[----:B------:R-:W-:Y:S01]  /*2310*/  @!P0 IMAD.MOV.U32 R13, RZ, RZ, 0x6ed9eba1 ;  /* 0x6ed9eba1ff0d8424 */ /* 0x000fe200078e00ff */
[----:B------:R-:W-:Y:S06]  /*2320*/  @!P0 BRA `(.L_x_0) ;  /* 0x0000000000148947 */ /* 0x000fec0003800000 */
[----:B------:R-:W-:-:S13]  /*2330*/  ISETP.GT.U32.AND P0, PT, R17, 0x3b, PT ;  /* 0x0000003b1100780c */ /* 0x000fda0003f04070 */
[----:B------:R-:W-:Y:S01]  /*2340*/  @!P0 LOP3.LUT R12, R20, R21, R19, 0xe8, !PT ;  /* 0x00000015140c8212 */ /* 0x000fe200078ee813 */
[----:B------:R-:W-:Y:S01]  /*2350*/  @!P0 IMAD.MOV.U32 R13, RZ, RZ, -0x70e44324 ;  /* 0x8f1bbcdcff0d8424 */ /* 0x000fe200078e00ff */
[----:B------:R-:W-:Y:S01]  /*2360*/  @P0 LOP3.LUT R12, R19, R20, R21, 0x96, !PT ;  /* 0x00000014130c0212 */ /* 0x000fe200078e9615 */
[----:B------:R-:W-:-:S07]  /*2370*/  @P0 IMAD.MOV.U32 R13, RZ, RZ, -0x359d3e2a ;  /* 0xca62c1d6ff0d0424 */ /* 0x000fce00078e00ff */
.L_x_0:
[----:B------:R-:W-:Y:S02]  /*2380*/  IADD3 R13, PT, PT, R13, R14, R12 ;  /* 0x0000000e0d0d7210 */ /* 0x000fe40007ffe00c */
[----:B------:R-:W-:-:S03]  /*2390*/  SHF.L.W.U32.HI R23, R19, 0x1e, R19 ;  /* 0x0000001e13177819 */ /* 0x000fc60000010e13 */
[----:B-----5:R-:W-:Y:S01]  /*23a0*/  IMAD.IADD R15, R8, 0x1, R13 ;  /* 0x00000001080f7824 */ /* 0x020fe200078e020d */
[----:B------:R-:W-:Y:S06]  /*23b0*/  @!P1 BRA `(.L_x_1) ;  /* 0x00000000002c9947 */ /* 0x000fec0003800000 */
[----:B------:R-:W-:-:S13]  /*23c0*/  ISETP.GE.U32.AND P0, PT, R17, 0x27, PT ;  /* 0x000000271100780c */ /* 0x000fda0003f06070 */
[----:B------:R-:W-:Y:S05]  /*23d0*/  @!P0 BRA `(.L_x_2) ;  /* 0x0000000000188947 */ /* 0x000fea0003800000 */
[----:B------:R-:W-:-:S13]  /*23e0*/  ISETP.GE.U32.AND P0, PT, R17, 0x3b, PT ;  /* 0x0000003b1100780c */ /* 0x000fda0003f06070 */
[----:B------:R-:W-:Y:S01]  /*23f0*/  @P0 LOP3.LUT R8, R18, R23, R20, 0x96, !PT ;  /* 0x0000001712080212 */ /* 0x000fe200078e9614 */
[----:B------:R-:W-:Y:S01]  /*2400*/  @P0 IMAD.MOV.U32 R13, RZ, RZ, -0x359d3e2a ;  /* 0xca62c1d6ff0d0424 */ /* 0x000fe200078e00ff */
[----:B------:R-:W-:Y:S01]  /*2410*/  @!P0 LOP3.LUT R8, R23, R20, R18, 0xe8, !PT ;  /* 0x0000001417088212 */ /* 0x000fe200078ee812 */
[----:B------:R-:W-:Y:S01]  /*2420*/  @!P0 IMAD.MOV.U32 R13, RZ, RZ, -0x70e44324 ;  /* 0x8f1bbcdcff0d8424 */ /* 0x000fe200078e00ff */
[----:B------:R-:W-:Y:S06]  /*2430*/  BRA `(.L_x_3) ;  /* 0x0000000000147947 */ /* 0x000fec0003800000 */
.L_x_2:
[----:B------:R-:W-:Y:S01]  /*2440*/  LOP3.LUT R8, R18, R23, R20, 0x96, !PT ;  /* 0x0000001712087212 */ /* 0x000fe200078e9614 */
[----:B------:R-:W-:Y:S01]  /*2450*/  IMAD.MOV.U32 R13, RZ, RZ, 0x6ed9eba1 ;  /* 0x6ed9eba1ff0d7424 */ /* 0x000fe200078e00ff */
[----:B------:R-:W-:Y:S06]  /*2460*/  BRA `(.L_x_3) ;  /* 0x0000000000087947 */ /* 0x000fec0003800000 */
.L_x_1:
[----:B------:R-:W-:Y:S01]  /*2470*/  LOP3.LUT R8, R20, R18, R23, 0xb8, !PT ;  /* 0x0000001214087212 */ /* 0x000fe200078eb817 */
[----:B------:R-:W-:-:S07]  /*2480*/  IMAD.MOV.U32 R13, RZ, RZ, 0x5a827999 ;  /* 0x5a827999ff0d7424 */ /* 0x000fce00078e00ff */
.L_x_3:
[----:B------:R-:W-:Y:S02]  /*2490*/  ISETP.GE.U32.AND P0, PT, R17, 0x12, PT ;  /* 0x000000121100780c */ /* 0x000fe40003f06070 */
[----:B------:R-:W-:Y:S02]  /*24a0*/  LEA.HI R12, R15, R21, R15, 0x5 ;  /* 0x000000150f0c7211 */ /* 0x000fe400078f280f */
[----:B------:R-:W-:Y:S02]  /*24b0*/  SHF.L.W.U32.HI R16, R18, 0x1e, R18 ;  /* 0x0000001e12107819 */ /* 0x000fe40000010e12 */
[----:B------:R-:W-:-:S05]  /*24c0*/  IADD3 R8, PT, PT, R13, R12, R8 ;  /* 0x0000000c0d087210 */ /* 0x000fca0007ffe008 */
[----:B------:R-:W-:Y:S02]  /*24d0*/  IMAD.IADD R13, R8, 0x1, R9 ;  /* 0x00000001080d7824 */ /* 0x000fe400078e0209 */
[----:B------:R-:W-:Y:S05]  /*24e0*/  @!P0 BRA `(.L_x_4) ;  /* 0x00000000002c8947 */ /* 0x000fea0003800000 */
        /* <DEDUP_REMOVED lines=8> */
.L_x_5:
[----:B------:R-:W-:Y:S01]  /*2570*/  LOP3.LUT R8, R15, R16, R23, 0x96, !PT ;  /* 0x000000100f087212 */ /* 0x000fe200078e9617 */
[----:B------:R-:W-:Y:S01]  /*2580*/  IMAD.MOV.U32 R9, RZ, RZ, 0x6ed9eba1 ;  /* 0x6ed9eba1ff097424 */ /* 0x000fe200078e00ff */
[----:B------:R-:W-:Y:S06]  /*2590*/  BRA `(.L_x_6) ;  /* 0x0000000000087947 */ /* 0x000fec0003800000 */
.L_x_4:
[----:B------:R-:W-:Y:S01]  /*25a0*/  LOP3.LUT R8, R23, R15, R16, 0xb8, !PT ;  /* 0x0000000f17087212 */ /* 0x000fe200078eb810 */
[----:B------:R-:W-:-:S07]  /*25b0*/  IMAD.MOV.U32 R9, RZ, RZ, 0x5a827999 ;  /* 0x5a827999ff097424 */ /* 0x000fce00078e00ff */
.L_x_6:
        /* <DEDUP_REMOVED lines=14> */
.L_x_8:
[----:B------:R-:W-:Y:S01]  /*26a0*/  LOP3.LUT R8, R13, R21, R16, 0x96, !PT ;  /* 0x000000150d087212 */ /* 0x000fe200078e9610 */
[----:B------:R-:W-:Y:S01]  /*26b0*/  IMAD.MOV.U32 R9, RZ, RZ, 0x6ed9eba1 ;  /* 0x6ed9eba1ff097424 */ /* 0x000fe200078e00ff */
[----:B------:R-:W-:Y:S06]  /*26c0*/  BRA `(.L_x_9) ;  /* 0x0000000000087947 */ /* 0x000fec0003800000 */
.L_x_7:
[----:B------:R-:W-:Y:S01]  /*26d0*/  LOP3.LUT R8, R16, R13, R21, 0xb8, !PT ;  /* 0x0000000d10087212 */ /* 0x000fe200078eb815 */
[----:B------:R-:W-:-:S07]  /*26e0*/  IMAD.MOV.U32 R9, RZ, RZ, 0x5a827999 ;  /* 0x5a827999ff097424 */ /* 0x000fce00078e00ff */
.L_x_9:
[----:B------:R-:W-:Y:S01]  /*26f0*/  VIADD R17, R17, 0x4 ;  /* 0x0000000411117836 */ /* 0x000fe20000000000 */
[----:B------:R-:W-:Y:S02]  /*2700*/  LEA.HI R10, R19, R23, R19, 0x5 ;  /* 0x00000017130a7211 */ /* 0x000fe400078f2813 */
[----:B------:R-:W-:Y:S02]  /*2710*/  SHF.L.W.U32.HI R20, R13, 0x1e, R13 ;  /* 0x0000001e0d147819 */ /* 0x000fe40000010e0d */
[----:B------:R-:W-:Y:S02]  /*2720*/  ISETP.NE.AND P0, PT, R17, 0x50, PT ;  /* 0x000000501100780c */ /* 0x000fe40003f05270 */
[----:B------:R-:W-:-:S05]  /*2730*/  IADD3 R8, PT, PT, R9, R10, R8 ;  /* 0x0000000a09087210 */ /* 0x000fca0007ffe008 */
[----:B------:R-:W-:-:S06]  /*2740*/  IMAD.IADD R18, R8, 0x1, R11 ;  /* 0x0000000108127824 */ /* 0x000fcc00078e020b */
[----:B------:R-:W-:Y:S05]  /*2750*/  @P0 BRA `(.L_x_10) ;  /* 0xfffffff800c40947 */ /* 0x000fea000383ffff */
[----:B------:R-:W-:Y:S01]  /*2760*/  IMAD.IADD R75, R18, 0x1, R75 ;  /* 0x00000001124b7824 */ /* 0x000fe200078e024b */
[----:B------:R-:W-:Y:S01]  /*2770*/  UPLOP3.LUT UP0, UPT, UPT, UPT, UPT, 0x40, 0x4 ;  /* 0x000000000004789c */ /* 0x000fe20003f0e870 */
[----:B------:R-:W-:Y:S02]  /*2780*/  IMAD.IADD R74, R19, 0x1, R74 ;  /* 0x00000001134a7824 */ /* 0x000fe400078e024a */
[----:B------:R-:W-:Y:S02]  /*2790*/  IMAD.IADD R73, R20, 0x1, R73 ;  /* 0x0000000114497824 */ /* 0x000fe400078e0249 */
[----:B------:R-:W-:Y:S02]  /*27a0*/  IMAD.IADD R72, R21, 0x1, R72 ;  /* 0x0000000115487824 */ /* 0x000fe400078e0248 */
[----:B------:R-:W-:Y:S02]  /*27b0*/  IMAD.IADD R7, R16, 0x1, R7 ;  /* 0x0000000110077824 */ /* 0x000fe400078e0207 */
[----:B------:R-:W-:Y:S01]  /*27c0*/  IMAD.MOV.U32 R8, RZ, RZ, 0x40 ;  /* 0x00000040ff087424 */ /* 0x000fe200078e00ff */
[----:B------:R-:W-:Y:S06]  /*27d0*/  BRA.U UP1, `(.L_x_11) ;  /* 0xffffffe501747547 */ /* 0x000fec000b83ffff */
[----:B------:R-:W-:Y:S01]  /*27e0*/  LOP3.LUT R10, R70, 0xffff, RZ, 0xc0, !PT ;  /* 0x0000ffff460a7812 */ /* 0x000fe200078ec0ff */
[----:B------:R-:W-:Y:S01]  /*27f0*/  IMAD.MOV.U32 R20, RZ, RZ, 0x5c5c5c5c ;  /* 0x5c5c5c5cff147424 */ /* 0x000fe200078e00ff */
[----:B------:R-:W-:Y:S01]  /*2800*/  LOP3.LUT R11, R71, 0xffff, RZ, 0xc0, !PT ;  /* 0x0000ffff470b7812 */ /* 0x000fe200078ec0ff */
[----:B------:R-:W-:Y:S01]  /*2810*/  IMAD.MOV.U32 R21, RZ, RZ, 0x5c5c5c5c ;  /* 0x5c5c5c5cff157424 */ /* 0x000fe200078e00ff */
[----:B------:R-:W-:Y:S01]  /*2820*/  LOP3.LUT R14, R76, 0xffff, RZ, 0xc0, !PT ;  /* 0x0000ffff4c0e7812 */ /* 0x000fe200078ec0ff */
[----:B------:R-:W-:Y:S01]  /*2830*/  IMAD.MOV.U32 R22, RZ, RZ, 0x5c5c5c5c ;  /* 0x5c5c5c5cff167424 */ /* 0x000fe200078e00ff */
[----:B------:R-:W-:Y:S01]  /*2840*/  LOP3.LUT R15, R77, 0xffff, RZ, 0xc0, !PT ;  /* 0x0000ffff4d0f7812 */ /* 0x000fe200078ec0ff */
[----:B------:R-:W-:Y:S01]  /*2850*/  IMAD.MOV.U32 R23, RZ, RZ, 0x5c5c5c5c ;  /* 0x5c5c5c5cff177424 */ /* 0x000fe200078e00ff */
[----:B------:R-:W-:Y:S01]  /*2860*/  SHF.R.U32.HI R13, RZ, 0x8, R72 ;  /* 0x00000008ff0d7819 */ /* 0x000fe20000011648 */
[----:B------:R-:W-:Y:S01]  /*2870*/  STL.128 [R1+0x10], RZ ;  /* 0x000010ff01007387 */ /* 0x000fe20000100c00 */
[----:B------:R-:W-:Y:S01]  /*2880*/  PRMT R12, R11, 0x3340, R10 ;  /* 0x000033400b0c7816 */ /* 0x000fe2000000000a */
[----:B------:R-:W-:Y:S01]  /*2890*/  IMAD.MOV.U32 R19, RZ, RZ, -0x5ffe0000 ;  /* 0xa0020000ff137424 */ /* 0x000fe200078e00ff */
[----:B------:R-:W-:Y:S01]  /*28a0*/  LOP3.LUT R8, R80, 0xffff, RZ, 0xc0, !PT ;  /* 0x0000ffff50087812 */ /* 0x000fe200078ec0ff */
[----:B------:R-:W-:Y:S01]  /*28b0*/  STL.128 [R1+0x20], RZ ;  /* 0x000020ff01007387 */ /* 0x000fe20000100c00 */
[----:B------:R-:W-:Y:S01]  /*28c0*/  LOP3.LUT R9, R81, 0xffff, RZ, 0xc0, !PT ;  /* 0x0000ffff51097812 */ /* 0x000fe200078ec0ff */
[----:B------:R-:W-:Y:S01]  /*28d0*/  IMAD.MOV.U32 R18, RZ, RZ, RZ ;  /* 0x000000ffff127224 */ /* 0x000fe200078e00ff */
[--C-:B------:R-:W-:Y:S01]  /*28e0*/  SHF.R.U32.HI R10, RZ, 0x18, R72.reuse ;  /* 0x00000018ff0a7819 */ /* 0x100fe20000011648 */
[----:B------:R-:W-:Y:S01]  /*28f0*/  STL.128 [R1+0x30], RZ ;  /* 0x000030ff01007387 */ /* 0x000fe20000100c00 */
[----:B------:R-:W-:Y:S01]  /*2900*/  SHF.R.U32.HI R11, RZ, 0x10, R72 ;  /* 0x00000010ff0b7819 */ /* 0x000fe20000011648 */
[----:B------:R-:W-:Y:S01]  /*2910*/  IMAD.MOV.U32 R82, RZ, RZ, -0x10325477 ;  /* 0xefcdab89ff527424 */ /* 0x000fe200078e00ff */
[----:B------:R-:W-:Y:S01]  /*2920*/  PRMT R15, R15, 0x3340, R14 ;  /* 0x000033400f0f7816 */ /* 0x000fe2000000000e */
[----:B------:R-:W-:Y:S01]  /*2930*/  STL.128 [R1+0x10], R20 ;  /* 0x0000101401007387 */ /* 0x000fe20000100c00 */
[----:B------:R-:W-:Y:S01]  /*2940*/  PRMT R72, R13, 0x3340, R72 ;  /* 0x000033400d487816 */ /* 0x000fe20000000048 */
[----:B------:R-:W-:Y:S01]  /*2950*/  IMAD.MOV.U32 R83, RZ, RZ, 0x67452301 ;  /* 0x67452301ff537424 */ /* 0x000fe200078e00ff */
[--C-:B------:R-:W-:Y:S01]  /*2960*/  SHF.R.U32.HI R13, RZ, 0x18, R7.reuse ;  /* 0x00000018ff0d7819 */ /* 0x100fe20000011607 */
[----:B------:R-:W-:Y:S01]  /*2970*/  STL.128 [R1+0x20], R20 ;  /* 0x0000201401007387 */ /* 0x000fe20000100c00 */
[----:B------:R-:W-:Y:S01]  /*2980*/  SHF.R.U32.HI R14, RZ, 0x10, R7 ;  /* 0x00000010ff0e7819 */ /* 0x000fe20000011607 */
[----:B------:R-:W-:Y:S01]  /*2990*/  UPLOP3.LUT UP0, UPT, UPT, UPT, UPT, 0x80, 0x8 ;  /* 0x000000000008789c */ /* 0x000fe20003f0f070 */
[----:B------:R-:W-:Y:S01]  /*29a0*/  PRMT R17, R9, 0x3340, R8 ;  /* 0x0000334009117816 */ /* 0x000fe20000000008 */
[----:B------:R0:W-:Y:S01]  /*29b0*/  STL.128 [R1+0x30], R20 ;  /* 0x0000301401007387 */ /* 0x0001e20000100c00 */
[----:B------:R-:W-:-:S02]  /*29c0*/  SHF.R.U32.HI R8, RZ, 0x18, R73 ;  /* 0x00000018ff087819 */ /* 0x000fc40000011649 */
[----:B------:R-:W-:Y:S01]  /*29d0*/  SHF.R.U32.HI R9, RZ, 0x10, R73 ;  /* 0x00000010ff097819 */ /* 0x000fe20000011649 */
[----:B------:R-:W-:Y:S01]  /*29e0*/  STL.128 [R1+0x70], RZ ;  /* 0x000070ff01007387 */ /* 0x000fe20000100c00 */
[----:B------:R-:W-:Y:S02]  /*29f0*/  PRMT R13, R13, 0x3340, R14 ;  /* 0x000033400d0d7816 */ /* 0x000fe4000000000e */
[--C-:B------:R-:W-:Y:S01]  /*2a00*/  SHF.R.U32.HI R14, RZ, 0x8, R7.reuse ;  /* 0x00000008ff0e7819 */ /* 0x100fe20000011607 */
[----:B------:R1:W-:Y:S03]  /*2a10*/  STL.64 [R1+0x78], R18 ;  /* 0x0000781201007387 */ /* 0x0003e60000100a00 */
[----:B------:R-:W-:Y:S01]  /*2a20*/  PRMT R14, R14, 0x3340, R7 ;  /* 0x000033400e0e7816 */ /* 0x000fe20000000007 */
[----:B------:R-:W-:Y:S01]  /*2a30*/  STL.128 [R1+0x50], RZ ;  /* 0x000050ff01007387 */ /* 0x000fe20000100c00 */
[----:B------:R-:W-:-:S02]  /*2a40*/  IMAD.MOV.U32 R7, RZ, RZ, 0x80 ;  /* 0x00000080ff077424 */ /* 0x000fc400078e00ff */
[----:B------:R-:W-:Y:S01]  /*2a50*/  PRMT R16, R13, 0x5410, R14 ;  /* 0x000054100d107816 */ /* 0x000fe2000000000e */
[----:B------:R-:W-:Y:S01]  /*2a60*/  STL.128 [R1+0x60], RZ ;  /* 0x000060ff01007387 */ /* 0x000fe20000100c00 */
[----:B0-----:R-:W-:Y:S02]  /*2a70*/  PRMT R20, R8, 0x3340, R9 ;  /* 0x0000334008147816 */ /* 0x001fe40000000009 */
[--C-:B------:R-:W-:Y:S01]  /*2a80*/  SHF.R.U32.HI R8, RZ, 0x18, R74.reuse ;  /* 0x00000018ff087819 */ /* 0x100fe2000001164a */
[----:B------:R-:W-:Y:S01]  /*2a90*/  STL [R1+0x50], R16 ;  /* 0x0000501001007387 */ /* 0x000fe20000100800 */
[----:B------:R-:W-:Y:S02]  /*2aa0*/  SHF.R.U32.HI R9, RZ, 0x10, R74 ;  /* 0x00000010ff097819 */ /* 0x000fe4000001164a */
[----:B-1----:R-:W-:Y:S01]  /*2ab0*/  PRMT R19, R10, 0x3340, R11 ;  /* 0x000033400a137816 */ /* 0x002fe2000000000b */
[----:B------:R-:W-:Y:S01]  /*2ac0*/  STL.128 [R1+0x80], RZ ;  /* 0x000080ff01007387 */ /* 0x000fe20000100c00 */
[----:B------:R-:W-:-:S02]  /*2ad0*/  PRMT R22, R8, 0x3340, R9 ;  /* 0x0000334008167816 */ /* 0x000fc40000000009 */
[--C-:B------:R-:W-:Y:S01]  /*2ae0*/  SHF.R.U32.HI R8, RZ, 0x18, R75.reuse ;  /* 0x00000018ff087819 */ /* 0x100fe2000001164b */
[----:B------:R-:W-:Y:S01]  /*2af0*/  STL.128 [R1+0x90], RZ ;  /* 0x000090ff01007387 */ /* 0x000fe20000100c00 */
[----:B------:R-:W-:Y:S02]  /*2b00*/  SHF.R.U32.HI R9, RZ, 0x10, R75 ;  /* 0x00000010ff097819 */ /* 0x000fe4000001164b */
[----:B------:R-:W-:Y:S01]  /*2b10*/  SHF.R.U32.HI R10, RZ, 0x8, R73 ;  /* 0x00000008ff0a7819 */ /* 0x000fe20000011649 */
[----:B------:R-:W-:Y:S01]  /*2b20*/  STL.128 [R1+0xa0], RZ ;  /* 0x0000a0ff01007387 */ /* 0x000fe20000100c00 */
[----:B------:R-:W-:Y:S02]  /*2b30*/  PRMT R21, R8, 0x3340, R9 ;  /* 0x0000334008157816 */ /* 0x000fe40000000009 */
[----:B------:R-:W-:Y:S01]  /*2b40*/  PRMT R73, R10, 0x3340, R73 ;  /* 0x000033400a497816 */ /* 0x000fe20000000049 */
[----:B------:R-:W-:Y:S01]  /*2b50*/  STL.128 [R1+0xb0], RZ ;  /* 0x0000b0ff01007387 */ /* 0x000fe20000100c00 */
[----:B------:R-:W-:-:S02]  /*2b60*/  PRMT R9, R15, 0x5410, R12 ;  /* 0x000054100f097816 */ /* 0x000fc4000000000c */
[----:B------:R-:W-:Y:S01]  /*2b70*/  SHF.R.U32.HI R11, RZ, 0x8, R74 ;  /* 0x00000008ff0b7819 */ /* 0x000fe2000001164a */
[----:B------:R-:W-:Y:S01]  /*2b80*/  STL.128 [R1+0xc0], RZ ;  /* 0x0000c0ff01007387 */ /* 0x000fe20000100c00 */
[----:B------:R-:W-:Y:S02]  /*2b90*/  SHF.R.U32.HI R10, RZ, 0x8, R75 ;  /* 0x00000008ff0a7819 */ /* 0x000fe4000001164b */
[----:B------:R-:W-:Y:S01]  /*2ba0*/  PRMT R15, R19, 0x5410, R72 ;  /* 0x00005410130f7816 */ /* 0x000fe20000000048 */
[----:B------:R-:W-:Y:S01]  /*2bb0*/  STL.128 [R1+0xd0], RZ ;  /* 0x0000d0ff01007387 */ /* 0x000fe20000100c00 */
[----:B------:R-:W-:Y:S02]  /*2bc0*/  LOP3.LUT R18, R79, 0xffff, RZ, 0xc0, !PT ;  /* 0x0000ffff4f127812 */ /* 0x000fe400078ec0ff */
[----:B------:R-:W-:Y:S01]  /*2bd0*/  LOP3.LUT R19, R78, 0xffff, RZ, 0xc0, !PT ;  /* 0x0000ffff4e137812 */ /* 0x000fe200078ec0ff */
[----:B------:R-:W-:Y:S01]  /*2be0*/  STL.128 [R1+0xe0], RZ ;  /* 0x0000e0ff01007387 */ /* 0x000fe20000100c00 */
[----:B------:R-:W-:-:S02]  /*2bf0*/  PRMT R11, R11, 0x3340, R74 ;  /* 0x000033400b0b7816 */ /* 0x000fc4000000004a */
[----:B------:R-:W-:Y:S01]  /*2c00*/  PRMT R10, R10, 0x3340, R75 ;  /* 0x000033400a0a7816 */ /* 0x000fe2000000004b */
[----:B------:R-:W-:Y:S01]  /*2c10*/  STL.128 [R1+0xf0], RZ ;  /* 0x0000f0ff01007387 */ /* 0x000fe20000100c00 */
[----:B------:R-:W-:Y:S02]  /*2c20*/  PRMT R8, R18, 0x3340, R19 ;  /* 0x0000334012087816 */ /* 0x000fe40000000013 */
[----:B------:R-:W-:Y:S01]  /*2c30*/  PRMT R13, R22, 0x5410, R11 ;  /* 0x00005410160d7816 */ /* 0x000fe2000000000b */
[----:B------:R-:W-:Y:S01]  /*2c40*/  IMAD.MOV.U32 R11, RZ, RZ, 0x5c5c5c5c ;  /* 0x5c5c5c5cff0b7424 */ /* 0x000fe200078e00ff */
[----:B------:R-:W-:Y:S01]  /*2c50*/  PRMT R12, R21, 0x5410, R10 ;  /* 0x00005410150c7816 */ /* 0x000fe2000000000a */
[----:B------:R-:W-:Y:S01]  /*2c60*/  IMAD.MOV.U32 R10, RZ, RZ, 0x5c5c5c5c ;  /* 0x5c5c5c5cff0a7424 */ /* 0x000fe200078e00ff */
[C---:B------:R-:W-:Y:S01]  /*2c70*/  PRMT R8, R17.reuse, 0x5410, R8 ;  /* 0x0000541011087816 */ /* 0x040fe20000000008 */
[----:B------:R-:W-:Y:S01]  /*2c80*/  STL.128 [R1], RZ ;  /* 0x000000ff01007387 */ /* 0x000fe20000100c00 */
[----:B------:R-:W-:-:S02]  /*2c90*/  PRMT R17, R17, 0x5410, R0 ;  /* 0x0000541011117816 */ /* 0x000fc40000000000 */
[----:B------:R-:W-:Y:S01]  /*2ca0*/  PRMT R14, R20, 0x5410, R73 ;  /* 0x00005410140e7816 */ /* 0x000fe20000000049 */
[----:B------:R0:W-:Y:S04]  /*2cb0*/  STL.128 [R1], R8 ;  /* 0x0000000801007387 */ /* 0x0001e80000100c00 */
[----:B------:R-:W-:Y:S04]  /*2cc0*/  STL.128 [R1+0x40], RZ ;  /* 0x000040ff01007387 */ /* 0x000fe80000100c00 */
[----:B------:R1:W-:Y:S04]  /*2cd0*/  STL.U8 [R1+0x54], R7 ;  /* 0x0000540701007387 */ /* 0x0003e80000100000 */
[----:B------:R2:W-:Y:S01]  /*2ce0*/  STL.128 [R1+0x40], R12 ;  /* 0x0000400c01007387 */ /* 0x0005e20000100c00 */
[----:B0-----:R-:W-:Y:S01]  /*2cf0*/  PRMT R8, R18, 0x7054, R17 ;  /* 0x0000705412087816 */ /* 0x001fe20000000011 */
[----:B------:R-:W-:-:S02]  /*2d00*/  IMAD.MOV.U32 R10, RZ, RZ, -0x3c2d1e10 ;  /* 0xc3d2e1f0ff0a7424 */ /* 0x000fc400078e00ff */
[----:B-1----:R-:W-:Y:S01]  /*2d10*/  IMAD.MOV.U32 R7, RZ, RZ, 0x10325476 ;  /* 0x10325476ff077424 */ /* 0x002fe200078e00ff */
[----:B------:R-:W-:Y:S01]  /*2d20*/  PRMT R8, R19, 0x654, R8 ;  /* 0x0000065413087816 */ /* 0x000fe20000000008 */
[----:B------:R-:W-:Y:S02]  /*2d30*/  IMAD.MOV.U32 R11, RZ, RZ, -0x67452302 ;  /* 0x98badcfeff0b7424 */ /* 0x000fe400078e00ff */
[----:B--2---:R-:W-:-:S07]  /*2d40*/  IMAD.MOV.U32 R12, RZ, RZ, RZ ;  /* 0x000000ffff0c7224 */ /* 0x004fce00078e00ff */
.L_x_23:
        /* <DEDUP_REMOVED lines=332> */
.L_x_22:
        /* <DEDUP_REMOVED lines=17> */
.L_x_12:
        /* <DEDUP_REMOVED lines=12> */
.L_x_14:
[----:B------:R-:W-:Y:S01]  /*43e0*/  LOP3.LUT R12, R20, R19, R22, 0x96, !PT ;  /* 0x00000013140c7212 */ /* 0x000fe200078e9616 */
[----:B------:R-:W-:Y:S01]  /*43f0*/  IMAD.MOV.U32 R17, RZ, RZ, 0x6ed9eba1 ;  /* 0x6ed9eba1ff117424 */ /* 0x000fe200078e00ff */
[----:B------:R-:W-:Y:S06]  /*4400*/  BRA `(.L_x_15) ;  /* 0x0000000000087947 */ /* 0x000fec0003800000 */
.L_x_13:
[----:B------:R-:W-:Y:S01]  /*4410*/  LOP3.LUT R12, R22, R20, R19, 0xb8, !PT ;  /* 0x00000014160c7212 */ /* 0x000fe200078eb813 */
[----:B------:R-:W-:-:S07]  /*4420*/  IMAD.MOV.U32 R17, RZ, RZ, 0x5a827999 ;  /* 0x5a827999ff117424 */ /* 0x000fce00078e00ff */
.L_x_15:
        /* <DEDUP_REMOVED lines=14> */
.L_x_17:
[----:B------:R-:W-:Y:S01]  /*4510*/  LOP3.LUT R12, R18, R23, R19, 0x96, !PT ;  /* 0x00000017120c7212 */ /* 0x000fe200078e9613 */
[----:B------:R-:W-:Y:S01]  /*4520*/  IMAD.MOV.U32 R13, RZ, RZ, 0x6ed9eba1 ;  /* 0x6ed9eba1ff0d7424 */ /* 0x000fe200078e00ff */
[----:B------:R-:W-:Y:S06]  /*4530*/  BRA `(.L_x_18) ;  /* 0x0000000000087947 */ /* 0x000fec0003800000 */
.L_x_16:
[----:B------:R-:W-:Y:S01]  /*4540*/  LOP3.LUT R12, R19, R18, R23, 0xb8, !PT ;  /* 0x00000012130c7212 */ /* 0x000fe200078eb817 */
[----:B------:R-:W-:-:S07]  /*4550*/  IMAD.MOV.U32 R13, RZ, RZ, 0x5a827999 ;  /* 0x5a827999ff0d7424 */ /* 0x000fce00078e00ff */
.L_x_18:
        /* <DEDUP_REMOVED lines=14> */
.L_x_20:
[----:B------:R-:W-:Y:S01]  /*4640*/  LOP3.LUT R12, R17, R24, R23, 0x96, !PT ;  /* 0x00000018110c7212 */ /* 0x000fe200078e9617 */
[----:B------:R-:W-:Y:S01]  /*4650*/  IMAD.MOV.U32 R13, RZ, RZ, 0x6ed9eba1 ;  /* 0x6ed9eba1ff0d7424 */ /* 0x000fe200078e00ff */
[----:B------:R-:W-:Y:S06]  /*4660*/  BRA `(.L_x_21) ;  /* 0x0000000000087947 */ /* 0x000fec0003800000 */
.L_x_19:
[----:B------:R-:W-:Y:S01]  /*4670*/  LOP3.LUT R12, R23, R17, R24, 0xb8, !PT ;  /* 0x00000011170c7212 */ /* 0x000fe200078eb818 */
[----:B------:R-:W-:-:S07]  /*4680*/  IMAD.MOV.U32 R13, RZ, RZ, 0x5a827999 ;  /* 0x5a827999ff0d7424 */ /* 0x000fce00078e00ff */
.L_x_21:
        /* <DEDUP_REMOVED lines=15> */
[--C-:B------:R-:W-:Y:S01]  /*4780*/  SHF.R.U32.HI R28, RZ, 0x18, R83.reuse ;  /* 0x00000018ff1c7819 */ /* 0x100fe20000011653 */
[----:B------:R-:W-:Y:S01]  /*4790*/  UMOV UR4, 0x1 ;  /* 0x0000000100047882 */ /* 0x000fe20000000000 */
[--C-:B------:R-:W-:Y:S02]  /*47a0*/  SHF.R.U32.HI R13, RZ, 0x10, R83.reuse ;  /* 0x00000010ff0d7819 */ /* 0x100fe40000011653 */
[----:B------:R-:W-:Y:S02]  /*47b0*/  SHF.R.U32.HI R32, RZ, 0x8, R83 ;  /* 0x00000008ff207819 */ /* 0x000fe40000011653 */
[----:B------:R-:W-:Y:S02]  /*47c0*/  PRMT R15, R28, 0x3340, R13 ;  /* 0x000033401c0f7816 */ /* 0x000fe4000000000d */
[----:B------:R-:W-:Y:S02]  /*47d0*/  PRMT R12, R32, 0x3340, R83 ;  /* 0x00003340200c7816 */ /* 0x000fe40000000053 */
[----:B------:R-:W-:-:S02]  /*47e0*/  SHF.R.U32.HI R33, RZ, 0x18, R11 ;  /* 0x00000018ff217819 */ /* 0x000fc4000001160b */
[--C-:B------:R-:W-:Y:S02]  /*47f0*/  SHF.R.U32.HI R14, RZ, 0x10, R11.reuse ;  /* 0x00000010ff0e7819 */ /* 0x100fe4000001160b */
[----:B------:R-:W-:Y:S02]  /*4800*/  SHF.R.U32.HI R18, RZ, 0x8, R11 ;  /* 0x00000008ff127819 */ /* 0x000fe4000001160b */
[--C-:B------:R-:W-:Y:S02]  /*4810*/  SHF.R.U32.HI R35, RZ, 0x18, R7.reuse ;  /* 0x00000018ff237819 */ /* 0x100fe40000011607 */
[----:B------:R-:W-:Y:S02]  /*4820*/  SHF.R.U32.HI R16, RZ, 0x10, R7 ;  /* 0x00000010ff107819 */ /* 0x000fe40000011607 */
[--C-:B------:R-:W-:Y:S02]  /*4830*/  SHF.R.U32.HI R30, RZ, 0x18, R82.reuse ;  /* 0x00000018ff1e7819 */ /* 0x100fe40000011652 */
[----:B------:R-:W-:-:S02]  /*4840*/  SHF.R.U32.HI R13, RZ, 0x10, R82 ;  /* 0x00000010ff0d7819 */ /* 0x000fc40000011652 */
[----:B------:R-:W-:Y:S02]  /*4850*/  SHF.R.U32.HI R24, RZ, 0x8, R7 ;  /* 0x00000008ff187819 */ /* 0x000fe40000011607 */
[--C-:B------:R-:W-:Y:S02]  /*4860*/  SHF.R.U32.HI R29, RZ, 0x18, R10.reuse ;  /* 0x00000018ff1d7819 */ /* 0x100fe4000001160a */
[----:B------:R-:W-:Y:S02]  /*4870*/  SHF.R.U32.HI R20, RZ, 0x10, R10 ;  /* 0x00000010ff147819 */ /* 0x000fe4000001160a */
[----:B------:R-:W-:Y:S02]  /*4880*/  PRMT R12, R15, 0x5410, R12 ;  /* 0x000054100f0c7816 */ /* 0x000fe4000000000c */
[----:B------:R-:W-:Y:S02]  /*4890*/  SHF.R.U32.HI R17, RZ, 0x8, R82 ;  /* 0x00000008ff117819 */ /* 0x000fe40000011652 */
[----:B------:R-:W-:-:S02]  /*48a0*/  SHF.R.U32.HI R19, RZ, 0x8, R10 ;  /* 0x00000008ff137819 */ /* 0x000fc4000001160a */
[----:B------:R-:W-:Y:S02]  /*48b0*/  PRMT R15, R33, 0x3340, R14 ;  /* 0x00003340210f7816 */ /* 0x000fe4000000000e */
[----:B------:R-:W-:Y:S02]  /*48c0*/  PRMT R21, R35, 0x3340, R16 ;  /* 0x0000334023157816 */ /* 0x000fe40000000010 */
[----:B------:R-:W-:Y:S02]  /*48d0*/  PRMT R14, R18, 0x3340, R11 ;  /* 0x00003340120e7816 */ /* 0x000fe4000000000b */
[----:B------:R-:W-:Y:S02]  /*48e0*/  PRMT R22, R30, 0x3340, R13 ;  /* 0x000033401e167816 */ /* 0x000fe4000000000d */
[----:B------:R-:W-:Y:S02]  /*48f0*/  PRMT R23, R29, 0x3340, R20 ;  /* 0x000033401d177816 */ /* 0x000fe40000000014 */
[----:B------:R-:W-:-:S02]  /*4900*/  PRMT R16, R24, 0x3340, R7 ;  /* 0x0000334018107816 */ /* 0x000fc40000000007 */
[----:B------:R-:W-:Y:S02]  /*4910*/  PRMT R13, R17, 0x3340, R82 ;  /* 0x00003340110d7816 */ /* 0x000fe40000000052 */
[----:B------:R-:W-:Y:S02]  /*4920*/  PRMT R20, R19, 0x3340, R10 ;  /* 0x0000334013147816 */ /* 0x000fe4000000000a */
[----:B------:R-:W-:Y:S02]  /*4930*/  PRMT R14, R15, 0x5410, R14 ;  /* 0x000054100f0e7816 */ /* 0x000fe4000000000e */
[----:B------:R-:W-:Y:S02]  /*4940*/  PRMT R15, R21, 0x5410, R16 ;  /* 0x00005410150f7816 */ /* 0x000fe40000000010 */
[----:B------:R-:W-:Y:S02]  /*4950*/  PRMT R13, R22, 0x5410, R13 ;  /* 0x00005410160d7816 */ /* 0x000fe4000000000d */
[----:B------:R-:W-:-:S02]  /*4960*/  PRMT R16, R23, 0x5410, R20 ;  /* 0x0000541017107816 */ /* 0x000fc40000000014 */
[C---:B------:R-:W-:Y:S01]  /*4970*/  PRMT R99, R83.reuse, 0x7632, R99 ;  /* 0x0000763253637816 */ /* 0x040fe20000000063 */
[----:B------:R0:W-:Y:S01]  /*4980*/  STL.128 [R1+0x220], R12 ;  /* 0x0002200c01007387 */ /* 0x0001e20000100c00 */
[C---:B------:R-:W-:Y:S02]  /*4990*/  PRMT R97, R83.reuse, 0x7610, R97 ;  /* 0x0000761053617816 */ /* 0x040fe40000000061 */
[C---:B------:R-:W-:Y:S01]  /*49a0*/  PRMT R20, R83.reuse, 0x7632, R20 ;  /* 0x0000763253147816 */ /* 0x040fe20000000014 */
[----:B------:R0:W-:Y:S01]  /*49b0*/  STL [R1+0x230], R16 ;  /* 0x0002301001007387 */ /* 0x0001e20000100800 */
[----:B------:R-:W-:Y:S02]  /*49c0*/  PRMT R21, R83, 0x7610, R21 ;  /* 0x0000761053157816 */ /* 0x000fe40000000015 */
[C---:B------:R-:W-:Y:S02]  /*49d0*/  PRMT R95, R82.reuse, 0x7632, R95 ;  /* 0x00007632525f7816 */ /* 0x040fe4000000005f */
[----:B------:R-:W-:-:S02]  /*49e0*/  PRMT R93, R82, 0x7610, R93 ;  /* 0x00007610525d7816 */ /* 0x000fc4000000005d */
[C---:B------:R-:W-:Y:S02]  /*49f0*/  PRMT R22, R82.reuse, 0x7632, R22 ;  /* 0x0000763252167816 */ /* 0x040fe40000000016 */
[----:B------:R-:W-:Y:S02]  /*4a00*/  PRMT R102, R82, 0x7610, R102 ;  /* 0x0000761052667816 */ /* 0x000fe40000000066 */
[C---:B------:R-:W-:Y:S02]  /*4a10*/  PRMT R87, R7.reuse, 0x7632, R87 ;  /* 0x0000763207577816 */ /* 0x040fe40000000057 */
[C---:B------:R-:W-:Y:S02]  /*4a20*/  PRMT R85, R7.reuse, 0x7610, R85 ;  /* 0x0000761007557816 */ /* 0x040fe40000000055 */
        /* <DEDUP_REMOVED lines=9> */
[C---:B------:R-:W-:Y:S02]  /*4ac0*/  PRMT R7, R10.reuse, 0x7610, R7 ;  /* 0x000076100a077816 */ /* 0x040fe40000000007 */
[C---:B------:R-:W-:Y:S02]  /*4ad0*/  PRMT R27, R10.reuse, 0x7632, R27 ;  /* 0x000076320a1b7816 */ /* 0x040fe4000000001b */
[----:B------:R-:W-:Y:S02]  /*4ae0*/  PRMT R116, R10, 0x7610, R116 ;  /* 0x000076100a747816 */ /* 0x000fe40000000074 */
[----:B------:R-:W-:Y:S02]  /*4af0*/  PRMT R100, R28, 0x7610, R100 ;  /* 0x000076101c647816 */ /* 0x000fe40000000064 */
[----:B------:R-:W-:-:S02]  /*4b00*/  PRMT R98, R32, 0x7610, R98 ;  /* 0x0000761020627816 */ /* 0x000fc40000000062 */
[----:B------:R-:W-:Y:S02]  /*4b10*/  PRMT R96, R30, 0x7610, R96 ;  /* 0x000076101e607816 */ /* 0x000fe40000000060 */
[C---:B------:R-:W-:Y:S02]  /*4b20*/  PRMT R94, R17.reuse, 0x7610, R94 ;  /* 0x00007610115e7816 */ /* 0x040fe4000000005e */
[----:B------:R-:W-:Y:S02]  /*4b30*/  PRMT R34, R17, 0x7610, R34 ;  /* 0x0000761011227816 */ /* 0x000fe40000000022 */
[----:B------:R-:W-:Y:S02]  /*4b40*/  PRMT R92, R33, 0x7610, R92 ;  /* 0x00007610215c7816 */ /* 0x000fe4000000005c */
[C---:B------:R-:W-:Y:S02]  /*4b50*/  PRMT R90, R18.reuse, 0x7610, R90 ;  /* 0x00007610125a7816 */ /* 0x040fe4000000005a */
[----:B------:R-:W-:-:S02]  /*4b60*/  PRMT R36, R18, 0x7610, R36 ;  /* 0x0000761012247816 */ /* 0x000fc40000000024 */
[----:B------:R-:W-:Y:S02]  /*4b70*/  PRMT R88, R35, 0x7610, R88 ;  /* 0x0000761023587816 */ /* 0x000fe40000000058 */
[----:B------:R-:W-:Y:S02]  /*4b80*/  PRMT R84, R29, 0x7610, R84 ;  /* 0x000076101d547816 */ /* 0x000fe40000000054 */
[C---:B------:R-:W-:Y:S02]  /*4b90*/  PRMT R82, R19.reuse, 0x7610, R82 ;  /* 0x0000761013527816 */ /* 0x040fe40000000052 */
[----:B0-----:R-:W-:-:S07]  /*4ba0*/  PRMT R24, R19, 0x7610, R24 ;  /* 0x0000761013187816 */ /* 0x001fce0000000018 */
.L_x_48:
[----:B------:R-:W-:Y:S01]  /*4bb0*/  IMAD.MOV.U32 R18, RZ, RZ, 0x36363636 ;  /* 0x36363636ff127424 */ /* 0x000fe200078e00ff */
[----:B------:R-:W-:Y:S01]  /*4bc0*/  STL.128 [R1], RZ ;  /* 0x000000ff01007387 */ /* 0x000fe20000100c00 */
[----:B------:R-:W-:Y:S01]  /*4bd0*/  IMAD.MOV.U32 R19, RZ, RZ, 0x36363636 ;  /* 0x36363636ff137424 */ /* 0x000fe200078e00ff */
[----:B------:R-:W-:Y:S01]  /*4be0*/  LOP3.LUT R23, R23, 0xffff, RZ, 0xc0, !PT ;  /* 0x0000ffff17177812 */ /* 0x000fe200078ec0ff */
[----:B------:R-:W-:Y:S01]  /*4bf0*/  IMAD.MOV.U32 R16, RZ, RZ, R4 ;  /* 0x000000ffff107224 */ /* 0x000fe200078e0004 */
[----:B------:R-:W-:Y:S01]  /*4c00*/  STL.128 [R1+0x10], RZ ;  /* 0x000010ff01007387 */ /* 0x000fe20000100c00 */
[----:B------:R-:W-:Y:S01]  /*4c10*/  IMAD.MOV.U32 R17, RZ, RZ, R5 ;  /* 0x000000ffff117224 */ /* 0x000fe200078e0005 */
[----:B------:R-:W-:Y:S01]  /*4c20*/  LOP3.LUT R21, R21, 0xffff, RZ, 0xc0, !PT ;  /* 0x0000ffff15157812 */ /* 0x000fe200078ec0ff */
[----:B------:R-:W-:Y:S01]  /*4c30*/  IMAD.MOV.U32 R12, RZ, RZ, 0x36363636 ;  /* 0x36363636ff0c7424 */ /* 0x000fe200078e00ff */
[----:B------:R-:W-:Y:S01]  /*4c40*/  STL.128 [R1+0x20], RZ ;  /* 0x000020ff01007387 */ /* 0x000fe20000100c00 */
[----:B------:R-:W-:Y:S01]  /*4c50*/  IMAD.MOV.U32 R13, RZ, RZ, 0x36363636 ;  /* 0x36363636ff0d7424 */ /* 0x000fe200078e00ff */
[----:B------:R-:W-:Y:S01]  /*4c60*/  LOP3.LUT R32, R32, 0xffff, RZ, 0xc0, !PT ;  /* 0x0000ffff20207812 */ /* 0x000fe200078ec0ff */
[----:B------:R-:W-:Y:S01]  /*4c70*/  IMAD.MOV.U32 R14, RZ, RZ, 0x36363636 ;  /* 0x36363636ff0e7424 */ /* 0x000fe200078e00ff */
[----:B------:R0:W-:Y:S01]  /*4c80*/  STL.128 [R1], R16 ;  /* 0x0000001001007387 */ /* 0x0001e20000100c00 */
[----:B------:R-:W-:Y:S01]  /*4c90*/  IMAD.MOV.U32 R15, RZ, RZ, 0x36363636 ;  /* 0x36363636ff0f7424 */ /* 0x000fe200078e00ff */
[----:B------:R-:W-:Y:S01]  /*4ca0*/  LOP3.LUT R22, R22, 0xffff, RZ, 0xc0, !PT ;  /* 0x0000ffff16167812 */ /* 0x000fe200078ec0ff */
[----:B------:R-:W-:Y:S01]  /*4cb0*/  IMAD.MOV.U32 R11, RZ, RZ, -0x5ffe0000 ;  /* 0xa0020000ff0b7424 */ /* 0x000fe200078e00ff */
[----:B------:R-:W-:Y:S01]  /*4cc0*/  STL.128 [R1+0x30], RZ ;  /* 0x000030ff01007387 */ /* 0x000fe20000100c00 */
[----:B------:R-:W-:Y:S01]  /*4cd0*/  IMAD.MOV.U32 R10, RZ, RZ, RZ ;  /* 0x000000ffff0a7224 */ /* 0x000fe200078e00ff */
[----:B------:R-:W-:Y:S01]  /*4ce0*/  LOP3.LUT R25, R25, 0xffff, RZ, 0xc0, !PT ;  /* 0x0000ffff19197812 */ /* 0x000fe200078ec0ff */
[----:B------:R-:W-:Y:S01]  /*4cf0*/  IMAD.MOV.U32 R113, RZ, RZ, -0x3c2d1e10 ;  /* 0xc3d2e1f0ff717424 */ /* 0x000fe200078e00ff */
[----:B------:R-:W-:Y:S01]  /*4d00*/  STL.128 [R1+0x10], R12 ;  /* 0x0000100c01007387 */ /* 0x000fe20000100c00 */
[----:B------:R-:W-:Y:S01]  /*4d10*/  LOP3.LUT R26, R26, 0xffff, RZ, 0xc0, !PT ;  /* 0x0000ffff1a1a7812 */ /* 0x000fe200078ec0ff */
[----:B------:R-:W-:Y:S01]  /*4d20*/  IMAD.MOV.U32 R103, RZ, RZ, -0x67452302 ;  /* 0x98badcfeff677424 */ /* 0x000fe200078e00ff */
[----:B------:R-:W-:Y:S01]  /*4d30*/  LOP3.LUT R102, R102, 0xffff, RZ, 0xc0, !PT ;  /* 0x0000ffff66667812 */ /* 0x000fe200078ec0ff */
[----:B------:R-:W-:Y:S01]  /*4d40*/  STL.128 [R1+0x20], R12 ;  /* 0x0000200c01007387 */ /* 0x000fe20000100c00 */
[----:B------:R-:W-:Y:S01]  /*4d50*/  LOP3.LUT R20, R20, 0xffff, RZ, 0xc0, !PT ;  /* 0x0000ffff14147812 */ /* 0x000fe200078ec0ff */
[----:B------:R-:W-:Y:S01]  /*4d60*/  IMAD.MOV.U32 R101, RZ, RZ, 0x67452301 ;  /* 0x67452301ff657424 */ /* 0x000fe200078e00ff */
[----:B------:R-:W-:Y:S01]  /*4d70*/  LOP3.LUT R116, R116, 0xffff, RZ, 0xc0, !PT ;  /* 0x0000ffff74747812 */ /* 0x000fe200078ec0ff */
[----:B------:R1:W-:Y:S01]  /*4d80*/  STL.128 [R1+0x30], R12 ;  /* 0x0000300c01007387 */ /* 0x0003e20000100c00 */
[----:B0-----:R-:W-:Y:S01]  /*4d90*/  LOP3.LUT R16, R31, 0xffff, RZ, 0xc0, !PT ;  /* 0x0000ffff1f107812 */ /* 0x001fe200078ec0ff */
[----:B------:R-:W-:Y:S01]  /*4da0*/  UPLOP3.LUT UP0, UPT, UPT, UPT, UPT, 0x80, 0x8 ;  /* 0x000000000008789c */ /* 0x000fe20003f0f070 */
[----:B------:R-:W-:Y:S01]  /*4db0*/  LOP3.LUT R17, R35, 0xffff, RZ, 0xc0, !PT ;  /* 0x0000ffff23117812 */ /* 0x000fe200078ec0ff */
[----:B------:R-:W-:Y:S01]  /*4dc0*/  STL.128 [R1+0x70], RZ ;  /* 0x000070ff01007387 */ /* 0x000fe20000100c00 */
[----:B------:R-:W-:Y:S01]  /*4dd0*/  LOP3.LUT R18, R112, 0xffff, RZ, 0xc0, !PT ;  /* 0x0000ffff70127812 */ /* 0x000fe200078ec0ff */
[----:B------:R-:W-:Y:S01]  /*4de0*/  IMAD.MOV.U32 R112, RZ, RZ, 0x10325476 ;  /* 0x10325476ff707424 */ /* 0x000fe200078e00ff */
[----:B------:R-:W-:Y:S01]  /*4df0*/  PRMT R16, R17, 0x3340, R16 ;  /* 0x0000334011107816 */ /* 0x000fe20000000010 */
[----:B------:R0:W-:Y:S01]  /*4e00*/  STL.64 [R1+0x78], R10 ;  /* 0x0000780a01007387 */ /* 0x0001e20000100a00 */
[----:B------:R-:W-:-:S02]  /*4e10*/  LOP3.LUT R17, R30, 0xffff, RZ, 0xc0, !PT ;  /* 0x0000ffff1e117812 */ /* 0x000fc400078ec0ff */
[----:B------:R-:W-:Y:S01]  /*4e20*/  LOP3.LUT R19, R36, 0xffff, RZ, 0xc0, !PT ;  /* 0x0000ffff24137812 */ /* 0x000fe200078ec0ff */
[----:B------:R-:W-:Y:S01]  /*4e30*/  STL.128 [R1+0x50], RZ ;  /* 0x000050ff01007387 */ /* 0x000fe20000100c00 */
[----:B------:R-:W-:Y:S02]  /*4e40*/  PRMT R22, R17, 0x3340, R22 ;  /* 0x0000334011167816 */ /* 0x000fe40000000016 */
[----:B------:R-:W-:Y:S01]  /*4e50*/  LOP3.LUT R27, R27, 0xffff, RZ, 0xc0, !PT ;  /* 0x0000ffff1b1b7812 */ /* 0x000fe200078ec0ff */
[----:B------:R-:W-:Y:S01]  /*4e60*/  STL.128 [R1+0x40], RZ ;  /* 0x000040ff01007387 */ /* 0x000fe20000100c00 */
[----:B-1----:R-:W-:Y:S02]  /*4e70*/  LOP3.LUT R12, R33, 0xffff, RZ, 0xc0, !PT ;  /* 0x0000ffff210c7812 */ /* 0x002fe400078ec0ff */
[----:B------:R-:W-:Y:S01]  /*4e80*/  LOP3.LUT R13, R34, 0xffff, RZ, 0xc0, !PT ;  /* 0x0000ffff220d7812 */ /* 0x000fe200078ec0ff */
[----:B------:R-:W-:Y:S01]  /*4e90*/  STL.128 [R1+0x60], RZ ;  /* 0x000060ff01007387 */ /* 0x000fe20000100c00 */
[----:B0-----:R-:W-:-:S02]  /*4ea0*/  LOP3.LUT R11, R28, 0xffff, RZ, 0xc0, !PT ;  /* 0x0000ffff1c0b7812 */ /* 0x001fc400078ec0ff */
[----:B------:R-:W-:Y:S01]  /*4eb0*/  PRMT R23, R12, 0x3340, R23 ;  /* 0x000033400c177816 */ /* 0x000fe20000000017 */
[----:B------:R-:W-:Y:S01]  /*4ec0*/  STL.128 [R1+0x80], RZ ;  /* 0x000080ff01007387 */ /* 0x000fe20000100c00 */
[----:B------:R-:W-:Y:S01]  /*4ed0*/  PRMT R12, R32, 0x3340, R21 ;  /* 0x00003340200c7816 */ /* 0x000fe20000000015 */
[----:B------:R-:W-:Y:S01]  /*4ee0*/  IMAD.MOV.U32 R21, RZ, RZ, 0x80 ;  /* 0x00000080ff157424 */ /* 0x000fe200078e00ff */
[----:B------:R-:W-:Y:S01]  /*4ef0*/  PRMT R15, R26, 0x3340, R25 ;  /* 0x000033401a0f7816 */ /* 0x000fe20000000019 */
[----:B------:R-:W-:Y:S01]  /*4f00*/  STL.128 [R1+0x90], RZ ;  /* 0x000090ff01007387 */ /* 0x000fe20000100c00 */
[----:B------:R-:W-:Y:S02]  /*4f10*/  PRMT R14, R19, 0x3340, R18 ;  /* 0x00003340130e7816 */ /* 0x000fe40000000012 */
[----:B------:R-:W-:Y:S01]  /*4f20*/  PRMT R13, R13, 0x3340, R102 ;  /* 0x000033400d0d7816 */ /* 0x000fe20000000066 */
[----:B------:R-:W-:Y:S01]  /*4f30*/  STL.128 [R1+0xa0], RZ ;  /* 0x0000a0ff01007387 */ /* 0x000fe20000100c00 */
[----:B------:R-:W-:Y:S01]  /*4f40*/  PRMT R17, R11, 0x3340, R20 ;  /* 0x000033400b117816 */ /* 0x000fe20000000014 */
[----:B------:R-:W-:Y:S01]  /*4f50*/  IMAD.MOV.U32 R102, RZ, RZ, -0x10325477 ;  /* 0xefcdab89ff667424 */ /* 0x000fe200078e00ff */
[----:B------:R-:W-:Y:S01]  /*4f60*/  PRMT R11, R21, 0x7610, R11 ;  /* 0x00007610150b7816 */ /* 0x000fe2000000000b */
[----:B------:R-:W-:Y:S01]  /*4f70*/  STL.128 [R1+0xb0], RZ ;  /* 0x0000b0ff01007387 */ /* 0x000fe20000100c00 */
[----:B------:R-:W-:-:S02]  /*4f80*/  PRMT R15, R16, 0x5410, R15 ;  /* 0x00005410100f7816 */ /* 0x000fc4000000000f */
[----:B------:R-:W-:Y:S01]  /*4f90*/  PRMT R14, R23, 0x5410, R14 ;  /* 0x00005410170e7816 */ /* 0x000fe2000000000e */
[----:B------:R-:W-:Y:S01]  /*4fa0*/  STL.U8 [R1+0x54], R11 ;  /* 0x0000540b01007387 */ /* 0x000fe20000100000 */
[----:B------:R-:W-:Y:S02]  /*4fb0*/  PRMT R13, R22, 0x5410, R13 ;  /* 0x00005410160d7816 */ /* 0x000fe4000000000d */
[----:B------:R-:W-:Y:S01]  /*4fc0*/  PRMT R12, R17, 0x5410, R12 ;  /* 0x00005410110c7816 */ /* 0x000fe2000000000c */
[----:B------:R-:W-:Y:S01]  /*4fd0*/  STL.128 [R1+0xc0], RZ ;  /* 0x0000c0ff01007387 */ /* 0x000fe20000100c00 */
[----:B------:R-:W-:Y:S02]  /*4fe0*/  LOP3.LUT R19, R24, 0xffff, RZ, 0xc0, !PT ;  /* 0x0000ffff18137812 */ /* 0x000fe400078ec0ff */
[----:B------:R-:W-:Y:S01]  /*4ff0*/  LOP3.LUT R18, R29, 0xffff, RZ, 0xc0, !PT ;  /* 0x0000ffff1d127812 */ /* 0x000fe200078ec0ff */
[----:B------:R-:W-:Y:S01]  /*5000*/  STL.128 [R1+0x40], R12 ;  /* 0x0000400c01007387 */ /* 0x000fe20000100c00 */
[----:B------:R-:W-:-:S02]  /*5010*/  PRMT R10, R19, 0x3340, R116 ;  /* 0x00003340130a7816 */ /* 0x000fc40000000074 */
[----:B------:R-:W-:Y:S01]  /*5020*/  PRMT R27, R18, 0x3340, R27 ;  /* 0x00003340121b7816 */ /* 0x000fe2000000001b */
[----:B------:R-:W-:Y:S03]  /*5030*/  STL.128 [R1+0xd0], RZ ;  /* 0x0000d0ff01007387 */ /* 0x000fe60000100c00 */
[----:B------:R-:W-:Y:S01]  /*5040*/  PRMT R10, R27, 0x5410, R10 ;  /* 0x000054101b0a7816 */ /* 0x000fe2000000000a */
[----:B------:R-:W-:Y:S04]  /*5050*/  STL.128 [R1+0xe0], RZ ;  /* 0x0000e0ff01007387 */ /* 0x000fe80000100c00 */
[----:B------:R-:W-:Y:S04]  /*5060*/  STL.128 [R1+0xf0], RZ ;  /* 0x0000f0ff01007387 */ /* 0x000fe80000100c00 */
[----:B------:R0:W-:Y:S02]  /*5070*/  STL [R1+0x50], R10 ;  /* 0x0000500a01007387 */ /* 0x0001e40000100800 */
[----:B0-----:R-:W-:-:S07]  /*5080*/  IMAD.MOV.U32 R10, RZ, RZ, RZ ;  /* 0x000000ffff0a7224 */ /* 0x001fce00078e00ff */
.L_x_35:
[----:B------:R-:W-:-:S05]  /*5090*/  IMAD.IADD R32, R1, 0x1, R10 ;  /* 0x0000000101207824 */ /* 0x000fca00078e020a */
[----:B------:R-:W2:Y:S04]  /*50a0*/  LDL.U8 R10, [R32] ;  /* 0x00000000200a7983 */ /* 0x000ea80000100000 */
        /* <DEDUP_REMOVED lines=102> */
[----:B------:R-:W-:Y:S01]  /*5710*/  UPLOP3.LUT UP1, UPT, UPT, UPT, UP0, 0x80, 0x8 ;  /* 0x000000000008789c */ /* 0x000fe20003f2f000 */
[----:B---3--:R-:W-:-:S04]  /*5720*/  IMAD R11, R10, 0x100, R11 ;  /* 0x000001000a0b7824 */ /* 0x008fc800078e020b */
[----:B----4-:R-:W-:-:S04]  /*5730*/  IMAD R12, R11, 0x100, R12 ;  /* 0x000001000b0c7824 */ /* 0x010fc800078e020c */
[----:B-----5:R-:W-:-:S05]  /*5740*/  IMAD.U32 R13, R12, 0x100, R13 ;  /* 0x000001000c0d7824 */ /* 0x020fca00078e000d */
[----:B------:R-:W-:Y:S01]  /*5750*/  LOP3.LUT R11, R18, R24, R13, 0x96, !PT ;  /* 0x00000018120b7212 */ /* 0x000fe200078e960d */
[----:B--2---:R-:W-:-:S03]  /*5760*/  IMAD R15, R14, 0x100, R15 ;  /* 0x000001000e0f7824 */ /* 0x004fc600078e020f */
[----:B------:R-:W-:-:S04]  /*5770*/  LOP3.LUT R11, R11, R16, RZ, 0x3c, !PT ;  /* 0x000000100b0b7212 */ /* 0x000fc800078e3cff */
[----:B0-----:R-:W-:Y:S01]  /*5780*/  SHF.L.W.U32.HI R16, R11, 0x1, R11 ;  /* 0x000000010b107819 */ /* 0x001fe20000010e0b */
[----:B------:R-:W-:-:S03]  /*5790*/  IMAD R30, R29, 0x100, R30 ;  /* 0x000001001d1e7824 */ /* 0x000fc600078e021e */
[----:B------:R-:W-:Y:S01]  /*57a0*/  LOP3.LUT R12, R21, R27, R16, 0x96, !PT ;  /* 0x0000001b150c7212 */ /* 0x000fe200078e9610 */
[----:B------:R-:W-:Y:S02]  /*57b0*/  IMAD R14, R15, 0x100, R28 ;  /* 0x000001000f0e7824 */ /* 0x000fe400078e021c */
[----:B------:R-:W-:Y:S02]  /*57c0*/  IMAD R15, R30, 0x100, R31 ;  /* 0x000001001e0f7824 */ /* 0x000fe400078e021f */
[----:B------:R-:W-:Y:S02]  /*57d0*/  IMAD.U32 R14, R14, 0x100, R37 ;  /* 0x000001000e0e7824 */ /* 0x000fe400078e0025 */
[----:B------:R-:W-:-:S03]  /*57e0*/  IMAD.U32 R15, R15, 0x100, R38 ;  /* 0x000001000f0f7824 */ /* 0x000fc600078e0026 */
[----:B------:R-:W-:Y:S02]  /*57f0*/  LOP3.LUT R10, R19, R25, R14, 0x96, !PT ;  /* 0x00000019130a7212 */ /* 0x000fe400078e960e */
[----:B------:R-:W-:Y:S02]  /*5800*/  LOP3.LUT R19, R12, R19, RZ, 0x3c, !PT ;  /* 0x000000130c137212 */ /* 0x000fe400078e3cff */
[----:B------:R-:W-:Y:S02]  /*5810*/  LOP3.LUT R11, R20, R26, R15, 0x96, !PT ;  /* 0x0000001a140b7212 */ /* 0x000fe400078e960f */
[----:B------:R-:W-:Y:S01]  /*5820*/  LOP3.LUT R10, R10, R17, RZ, 0x3c, !PT ;  /* 0x000000110a0a7212 */ /* 0x000fe200078e3cff */
[----:B------:R-:W-:Y:S01]  /*5830*/  IMAD R34, R33, 0x100, R34 ;  /* 0x0000010021227824 */ /* 0x000fe200078e0222 */
[----:B------:R-:W-:Y:S02]  /*5840*/  LOP3.LUT R11, R11, R18, RZ, 0x3c, !PT ;  /* 0x000000120b0b7212 */ /* 0x000fe400078e3cff */
[----:B------:R-:W-:Y:S01]  /*5850*/  SHF.L.W.U32.HI R17, R10, 0x1, R10 ;  /* 0x000000010a117819 */ /* 0x000fe20000010e0a */
[----:B------:R-:W-:Y:S01]  /*5860*/  IMAD R35, R34, 0x100, R35 ;  /* 0x0000010022237824 */ /* 0x000fe200078e0223 */
[----:B------:R-:W-:-:S02]  /*5870*/  SHF.L.W.U32.HI R18, R11, 0x1, R11 ;  /* 0x000000010b127819 */ /* 0x000fc40000010e0b */
[----:B------:R-:W-:Y:S01]  /*5880*/  SHF.L.W.U32.HI R19, R19, 0x1, R19 ;  /* 0x0000000113137819 */ /* 0x000fe20000010e13 */
[----:B------:R-:W-:Y:S01]  /*5890*/  IMAD.U32 R12, R35, 0x100, R36 ;  /* 0x00000100230c7824 */ /* 0x000fe200078e0024 */
[----:B------:R-:W-:Y:S02]  /*58a0*/  LOP3.LUT R10, R23, R13, R18, 0x96, !PT ;  /* 0x0000000d170a7212 */ /* 0x000fe400078e9612 */
[----:B------:R-:W-:Y:S01]  /*58b0*/  LOP3.LUT R29, R24, R14, R19, 0x96, !PT ;  /* 0x0000000e181d7212 */ /* 0x000fe200078e9613 */
[----:B------:R-:W-:Y:S01]  /*58c0*/  STL.128 [R1+0x280], R16 ;  /* 0x0002801001007387 */ /* 0x000fe20000100c00 */
[----:B------:R-:W-:Y:S02]  /*58d0*/  LOP3.LUT R11, R22, R12, R17, 0x96, !PT ;  /* 0x0000000c160b7212 */ /* 0x000fe400078e9611 */
[----:B------:R-:W-:Y:S01]  /*58e0*/  LOP3.LUT R10, R10, R21, RZ, 0x3c, !PT ;  /* 0x000000150a0a7212 */ /* 0x000fe200078e3cff */
[----:B------:R-:W-:Y:S01]  /*58f0*/  STL.128 [R1+0x270], R12 ;  /* 0x0002700c01007387 */ /* 0x000fe20000100c00 */
[----:B------:R-:W-:-:S02]  /*5900*/  LOP3.LUT R11, R11, R20, RZ, 0x3c, !PT ;  /* 0x000000140b0b7212 */ /* 0x000fc400078e3cff */
[----:B-1----:R-:W-:Y:S02]  /*5910*/  LOP3.LUT R22, R29, R22, RZ, 0x3c, !PT ;  /* 0x000000161d167212 */ /* 0x002fe400078e3cff */
[----:B------:R-:W-:Y:S02]  /*5920*/  SHF.L.W.U32.HI R20, R11, 0x1, R11 ;  /* 0x000000010b147819 */ /* 0x000fe40000010e0b */
[----:B------:R-:W-:Y:S02]  /*5930*/  SHF.L.W.U32.HI R21, R10, 0x1, R10 ;  /* 0x000000010a157819 */ /* 0x000fe40000010e0a */
[----:B------:R-:W-:Y:S02]  /*5940*/  SHF.L.W.U32.HI R22, R22, 0x1, R22 ;  /* 0x0000000116167819 */ /* 0x000fe40000010e16 */
[----:B------:R-:W-:Y:S02]  /*5950*/  LOP3.LUT R10, R25, R15, R20, 0x96, !PT ;  /* 0x0000000f190a7212 */ /* 0x000fe400078e9614 */
[----:B------:R-:W-:-:S02]  /*5960*/  LOP3.LUT R11, R26, R16, R21, 0x96, !PT ;  /* 0x000000101a0b7212 */ /* 0x000fc400078e9615 */
[----:B------:R-:W-:Y:S02]  /*5970*/  LOP3.LUT R28, R27, R17, R22, 0x96, !PT ;  /* 0x000000111b1c7212 */ /* 0x000fe400078e9616 */
[----:B------:R-:W-:Y:S02]  /*5980*/  LOP3.LUT R10, R10, R23, RZ, 0x3c, !PT ;  /* 0x000000170a0a7212 */ /* 0x000fe400078e3cff */
[----:B------:R-:W-:Y:S02]  /*5990*/  LOP3.LUT R11, R11, R24, RZ, 0x3c, !PT ;  /* 0x000000180b0b7212 */ /* 0x000fe400078e3cff */
[----:B------:R-:W-:Y:S02]  /*59a0*/  LOP3.LUT R25, R28, R25, RZ, 0x3c, !PT ;  /* 0x000000191c197212 */ /* 0x000fe400078e3cff */
[----:B------:R-:W-:Y:S02]  /*59b0*/  SHF.L.W.U32.HI R23, R10, 0x1, R10 ;  /* 0x000000010a177819 */ /* 0x000fe40000010e0a */
[----:B------:R-:W-:-:S02]  /*59c0*/  SHF.L.W.U32.HI R24, R11, 0x1, R11 ;  /* 0x000000010b187819 */ /* 0x000fc40000010e0b */
[----:B------:R-:W-:Y:S01]  /*59d0*/  SHF.L.W.U32.HI R25, R25, 0x1, R25 ;  /* 0x0000000119197819 */ /* 0x000fe20000010e19 */
[----:B------:R0:W-:Y:S01]  /*59e0*/  STL.128 [R1+0x290], R20 ;  /* 0x0002901401007387 */ /* 0x0001e20000100c00 */
[----:B------:R-:W-:Y:S02]  /*59f0*/  LOP3.LUT R11, R12, R18, R23, 0x96, !PT ;  /* 0x000000120c0b7212 */ /* 0x000fe400078e9617 */
[----:B------:R-:W-:Y:S02]  /*5a00*/  LOP3.LUT R10, R13, R19, R24, 0x96, !PT ;  /* 0x000000130d0a7212 */ /* 0x000fe400078e9618 */
[----:B------:R-:W-:Y:S02]  /*5a10*/  LOP3.LUT R29, R14, R20, R25, 0x96, !PT ;  /* 0x000000140e1d7212 */ /* 0x000fe400078e9619 */
[----:B------:R-:W-:Y:S02]  /*5a20*/  LOP3.LUT R11, R11, R26, RZ, 0x3c, !PT ;  /* 0x0000001a0b0b7212 */ /* 0x000fe400078e3cff */
[----:B------:R-:W-:-:S02]  /*5a30*/  LOP3.LUT R10, R10, R27, RZ, 0x3c, !PT ;  /* 0x0000001b0a0a7212 */ /* 0x000fc400078e3cff */
[----:B------:R-:W-:Y:S02]  /*5a40*/  LOP3.LUT R29, R29, R12, RZ, 0x3c, !PT ;  /* 0x0000000c1d1d7212 */ /* 0x000fe400078e3cff */
[----:B------:R-:W-:Y:S02]  /*5a50*/  SHF.L.W.U32.HI R26, R11, 0x1, R11 ;  /* 0x000000010b1a7819 */ /* 0x000fe40000010e0b */
[----:B------:R-:W-:Y:S02]  /*5a60*/  SHF.L.W.U32.HI R27, R10, 0x1, R10 ;  /* 0x000000010a1b7819 */ /* 0x000fe40000010e0a */
[----:B------:R-:W-:Y:S02]  /*5a70*/  SHF.L.W.U32.HI R28, R29, 0x1, R29 ;  /* 0x000000011d1c7819 */ /* 0x000fe40000010e1d */
[----:B------:R-:W-:Y:S01]  /*5a80*/  LOP3.LUT R10, R15, R21, R26, 0x96, !PT ;  /* 0x000000150f0a7212 */ /* 0x000fe200078e961a */
[----:B------:R1:W-:Y:S01]  /*5a90*/  STL.128 [R1+0x2a0], R24 ;  /* 0x0002a01801007387 */ /* 0x0003e20000100c00 */
[----:B------:R-:W-:-:S02]  /*5aa0*/  LOP3.LUT R11, R16, R22, R27, 0x96, !PT ;  /* 0x00000016100b7212 */ /* 0x000fc400078e961b */
[----:B------:R-:W-:Y:S02]  /*5ab0*/  LOP3.LUT R30, R17, R23, R28, 0x96, !PT ;  /* 0x00000017111e7212 */ /* 0x000fe400078e961c */
[----:B------:R-:W-:Y:S02]  /*5ac0*/  LOP3.LUT R10, R10, R13, RZ, 0x3c, !PT ;  /* 0x0000000d0a0a7212 */ /* 0x000fe400078e3cff */
[----:B------:R-:W-:Y:S02]  /*5ad0*/  LOP3.LUT R11, R11, R14, RZ, 0x3c, !PT ;  /* 0x0000000e0b0b7212 */ /* 0x000fe400078e3cff */
[----:B------:R-:W-:Y:S02]  /*5ae0*/  LOP3.LUT R31, R30, R15, RZ, 0x3c, !PT ;  /* 0x0000000f1e1f7212 */ /* 0x000fe400078e3cff */
[----:B------:R-:W-:Y:S02]  /*5af0*/  SHF.L.W.U32.HI R29, R10, 0x1, R10 ;  /* 0x000000010a1d7819 */ /* 0x000fe40000010e0a */
[----:B------:R-:W-:-:S02]  /*5b00*/  SHF.L.W.U32.HI R30, R11, 0x1, R11 ;  /* 0x000000010b1e7819 */ /* 0x000fc40000010e0b */
[----:B------:R-:W-:Y:S02]  /*5b10*/  SHF.L.W.U32.HI R31, R31, 0x1, R31 ;  /* 0x000000011f1f7819 */ /* 0x000fe40000010e1f */
[----:B------:R-:W-:Y:S02]  /*5b20*/  LOP3.LUT R11, R18, R24, R29, 0x96, !PT ;  /* 0x00000018120b7212 */ /* 0x000fe400078e961d */
[----:B------:R-:W-:Y:S01]  /*5b30*/  LOP3.LUT R10, R19, R25, R30, 0x96, !PT ;  /* 0x00000019130a7212 */ /* 0x000fe200078e961e */
[----:B------:R1:W-:Y:S01]  /*5b40*/  STL.128 [R1+0x2b0], R28 ;  /* 0x0002b01c01007387 */ /* 0x0003e20000100c00 */
[----:B------:R-:W-:Y:S02]  /*5b50*/  LOP3.LUT R33, R20, R26, R31, 0x96, !PT ;  /* 0x0000001a14217212 */ /* 0x000fe400078e961f */
[----:B------:R-:W-:Y:S02]  /*5b60*/  LOP3.LUT R11, R11, R16, RZ, 0x3c, !PT ;  /* 0x000000100b0b7212 */ /* 0x000fe400078e3cff */
[----:B------:R-:W-:-:S02]  /*5b70*/  LOP3.LUT R10, R10, R17, RZ, 0x3c, !PT ;  /* 0x000000110a0a7212 */ /* 0x000fc400078e3cff */
[----:B------:R-:W-:Y:S02]  /*5b80*/  LOP3.LUT R34, R33, R18, RZ, 0x3c, !PT ;  /* 0x0000001221227212 */ /* 0x000fe400078e3cff */
[----:B------:R-:W-:Y:S02]  /*5b90*/  SHF.L.W.U32.HI R32, R11, 0x1, R11 ;  /* 0x000000010b207819 */ /* 0x000fe40000010e0b */
[----:B------:R-:W-:Y:S02]  /*5ba0*/  SHF.L.W.U32.HI R33, R10, 0x1, R10 ;  /* 0x000000010a217819 */ /* 0x000fe40000010e0a */
[----:B------:R-:W-:Y:S02]  /*5bb0*/  SHF.L.W.U32.HI R34, R34, 0x1, R34 ;  /* 0x0000000122227819 */ /* 0x000fe40000010e22 */
[----:B------:R-:W-:Y:S02]  /*5bc0*/  LOP3.LUT R10, R21, R27, R32, 0x96, !PT ;  /* 0x0000001b150a7212 */ /* 0x000fe400078e9620 */
[----:B------:R-:W-:-:S02]  /*5bd0*/  LOP3.LUT R11, R22, R28, R33, 0x96, !PT ;  /* 0x0000001c160b7212 */ /* 0x000fc400078e9621 */
[----:B------:R-:W-:Y:S02]  /*5be0*/  LOP3.LUT R36, R23, R29, R34, 0x96, !PT ;  /* 0x0000001d17247212 */ /* 0x000fe400078e9622 */
[----:B------:R-:W-:Y:S02]  /*5bf0*/  LOP3.LUT R10, R10, R19, RZ, 0x3c, !PT ;  /* 0x000000130a0a7212 */ /* 0x000fe400078e3cff */
[----:B------:R-:W-:Y:S01]  /*5c00*/  LOP3.LUT R11, R11, R20, RZ, 0x3c, !PT ;  /* 0x000000140b0b7212 */ /* 0x000fe200078e3cff */
[----:B0-----:R-:W-:Y:S01]  /*5c10*/  IMAD.MOV.U32 R20, RZ, RZ, R101 ;  /* 0x000000ffff147224 */ /* 0x001fe200078e0065 */
[----:B------:R-:W-:Y:S01]  /*5c20*/  LOP3.LUT R37, R36, R21, RZ, 0x3c, !PT ;  /* 0x0000001524257212 */ /* 0x000fe200078e3cff */
[----:B------:R-:W-:Y:S01]  /*5c30*/  IMAD.MOV.U32 R21, RZ, RZ, R102 ;  /* 0x000000ffff157224 */ /* 0x000fe200078e0066 */
[----:B------:R-:W-:Y:S02]  /*5c40*/  SHF.L.W.U32.HI R35, R10, 0x1, R10 ;  /* 0x000000010a237819 */ /* 0x000fe40000010e0a */
[----:B------:R-:W-:-:S02]  /*5c50*/  SHF.L.W.U32.HI R36, R11, 0x1, R11 ;  /* 0x000000010b247819 */ /* 0x000fc40000010e0b */
[----:B------:R-:W-:Y:S01]  /*5c60*/  SHF.L.W.U32.HI R37, R37, 0x1, R37 ;  /* 0x0000000125257819 */ /* 0x000fe20000010e25 */
[----:B------:R1:W-:Y:S01]  /*5c70*/  STL.128 [R1+0x2c0], R32 ;  /* 0x0002c02001007387 */ /* 0x0003e20000100c00 */
[----:B------:R-:W-:Y:S02]  /*5c80*/  LOP3.LUT R11, R24, R30, R35, 0x96, !PT ;  /* 0x0000001e180b7212 */ /* 0x000fe400078e9623 */
[----:B------:R-:W-:Y:S02]  /*5c90*/  LOP3.LUT R10, R25, R31, R36, 0x96, !PT ;  /* 0x0000001f190a7212 */ /* 0x000fe400078e9624 */
[----:B------:R-:W-:Y:S02]  /*5ca0*/  LOP3.LUT R39, R26, R32, R37, 0x96, !PT ;  /* 0x000000201a277212 */ /* 0x000fe400078e9625 */
[----:B------:R-:W-:Y:S01]  /*5cb0*/  LOP3.LUT R11, R11, R22, RZ, 0x3c, !PT ;  /* 0x000000160b0b7212 */ /* 0x000fe200078e3cff */
[----:B------:R-:W-:Y:S01]  /*5cc0*/  IMAD.MOV.U32 R22, RZ, RZ, R103 ;  /* 0x000000ffff167224 */ /* 0x000fe200078e0067 */
[----:B------:R-:W-:Y:S01]  /*5cd0*/  LOP3.LUT R10, R10, R23, RZ, 0x3c, !PT ;  /* 0x000000170a0a7212 */ /* 0x000fe200078e3cff */
[----:B------:R-:W-:Y:S01]  /*5ce0*/  IMAD.MOV.U32 R23, RZ, RZ, R112 ;  /* 0x000000ffff177224 */ /* 0x000fe200078e0070 */
[----:B------:R-:W-:-:S02]  /*5cf0*/  LOP3.LUT R40, R39, R24, RZ, 0x3c, !PT ;  /* 0x0000001827287212 */ /* 0x000fc400078e3cff */
[----:B------:R-:W-:Y:S02]  /*5d00*/  SHF.L.W.U32.HI R38, R11, 0x1, R11 ;  /* 0x000000010b267819 */ /* 0x000fe40000010e0b */
[----:B------:R-:W-:Y:S02]  /*5d10*/  SHF.L.W.U32.HI R39, R10, 0x1, R10 ;  /* 0x000000010a277819 */ /* 0x000fe40000010e0a */
[----:B------:R-:W-:Y:S02]  /*5d20*/  SHF.L.W.U32.HI R40, R40, 0x1, R40 ;  /* 0x0000000128287819 */ /* 0x000fe40000010e28 */
[----:B------:R-:W-:Y:S01]  /*5d30*/  LOP3.LUT R10, R27, R33, R38, 0x96, !PT ;  /* 0x000000211b0a7212 */ /* 0x000fe200078e9626 */
[----:B------:R1:W-:Y:S01]  /*5d40*/  STL.128 [R1+0x2d0], R36 ;  /* 0x0002d02401007387 */ /* 0x0003e20000100c00 */
[----:B------:R-:W-:Y:S02]  /*5d50*/  LOP3.LUT R11, R28, R34, R39, 0x96, !PT ;  /* 0x000000221c0b7212 */ /* 0x000fe400078e9627 */
[----:B------:R-:W-:-:S02]  /*5d60*/  LOP3.LUT R42, R29, R35, R40, 0x96, !PT ;  /* 0x000000231d2a7212 */ /* 0x000fc400078e9628 */
[----:B------:R-:W-:Y:S02]  /*5d70*/  LOP3.LUT R10, R10, R25, RZ, 0x3c, !PT ;  /* 0x000000190a0a7212 */ /* 0x000fe400078e3cff */
[----:B------:R-:W-:Y:S02]  /*5d80*/  LOP3.LUT R11, R11, R26, RZ, 0x3c, !PT ;  /* 0x0000001a0b0b7212 */ /* 0x000fe400078e3cff */
[----:B------:R-:W-:Y:S02]  /*5d90*/  LOP3.LUT R43, R42, R27, RZ, 0x3c, !PT ;  /* 0x0000001b2a2b7212 */ /* 0x000fe400078e3cff */
[----:B------:R-:W-:Y:S02]  /*5da0*/  SHF.L.W.U32.HI R41, R10, 0x1, R10 ;  /* 0x000000010a297819 */ /* 0x000fe40000010e0a */
[----:B------:R-:W-:Y:S02]  /*5db0*/  SHF.L.W.U32.HI R42, R11, 0x1, R11 ;  /* 0x000000010b2a7819 */ /* 0x000fe40000010e0b */
[----:B------:R-:W-:-:S02]  /*5dc0*/  SHF.L.W.U32.HI R43, R43, 0x1, R43 ;  /* 0x000000012b2b7819 */ /* 0x000fc40000010e2b */
[----:B------:R-:W-:Y:S02]  /*5dd0*/  LOP3.LUT R11, R30, R36, R41, 0x96, !PT ;  /* 0x000000241e0b7212 */ /* 0x000fe400078e9629 */
[----:B------:R-:W-:Y:S01]  /*5de0*/  LOP3.LUT R10, R31, R37, R42, 0x96, !PT ;  /* 0x000000251f0a7212 */ /* 0x000fe200078e962a */
[----:B------:R1:W-:Y:S01]  /*5df0*/  STL.128 [R1+0x2e0], R40 ;  /* 0x0002e02801007387 */ /* 0x0003e20000100c00 */
[----:B------:R-:W-:Y:S02]  /*5e00*/  LOP3.LUT R45, R32, R38, R43, 0x96, !PT ;  /* 0x00000026202d7212 */ /* 0x000fe400078e962b */
[----:B------:R-:W-:Y:S02]  /*5e10*/  LOP3.LUT R11, R11, R28, RZ, 0x3c, !PT ;  /* 0x0000001c0b0b7212 */ /* 0x000fe400078e3cff */
[----:B------:R-:W-:Y:S02]  /*5e20*/  LOP3.LUT R10, R10, R29, RZ, 0x3c, !PT ;  /* 0x0000001d0a0a7212 */ /* 0x000fe400078e3cff */
[----:B------:R-:W-:-:S02]  /*5e30*/  LOP3.LUT R46, R45, R30, RZ, 0x3c, !PT ;  /* 0x0000001e2d2e7212 */ /* 0x000fc400078e3cff */
[----:B------:R-:W-:Y:S02]  /*5e40*/  SHF.L.W.U32.HI R44, R11, 0x1, R11 ;  /* 0x000000010b2c7819 */ /* 0x000fe40000010e0b */
[----:B------:R-:W-:Y:S02]  /*5e50*/  SHF.L.W.U32.HI R45, R10, 0x1, R10 ;  /* 0x000000010a2d7819 */ /* 0x000fe40000010e0a */
[----:B------:R-:W-:Y:S02]  /*5e60*/  SHF.L.W.U32.HI R46, R46, 0x1, R46 ;  /* 0x000000012e2e7819 */ /* 0x000fe40000010e2e */
[----:B------:R-:W-:Y:S02]  /*5e70*/  LOP3.LUT R10, R33, R39, R44, 0x96, !PT ;  /* 0x00000027210a7212 */ /* 0x000fe400078e962c */
[----:B------:R-:W-:Y:S02]  /*5e80*/  LOP3.LUT R11, R34, R40, R45, 0x96, !PT ;  /* 0x00000028220b7212 */ /* 0x000fe400078e962d */
[----:B------:R-:W-:-:S02]  /*5e90*/  LOP3.LUT R48, R35, R41, R46, 0x96, !PT ;  /* 0x0000002923307212 */ /* 0x000fc400078e962e */
[----:B------:R-:W-:Y:S02]  /*5ea0*/  LOP3.LUT R10, R10, R31, RZ, 0x3c, !PT ;  /* 0x0000001f0a0a7212 */ /* 0x000fe400078e3cff */
        /* <DEDUP_REMOVED lines=15> */
[----:B------:R-:W-:Y:S01]  /*5fa0*/  LOP3.LUT R10, R39, R45, R50, 0x96, !PT ;  /* 0x0000002d270a7212 */ /* 0x000fe200078e9632 */
[----:B------:R1:W-:Y:S01]  /*5fb0*/  STL.128 [R1+0x300], R48 ;  /* 0x0003003001007387 */ /* 0x0003e20000100c00 */
        /* <DEDUP_REMOVED lines=9> */
[----:B------:R-:W-:Y:S01]  /*6050*/  LOP3.LUT R10, R43, R49, R54, 0x96, !PT ;  /* 0x000000312b0a7212 */ /* 0x000fe200078e9636 */
[----:B------:R1:W-:Y:S01]  /*6060*/  STL.128 [R1+0x310], R52 ;  /* 0x0003103401007387 */ /* 0x0003e20000100c00 */
        /* <DEDUP_REMOVED lines=72> */
[----:B------:R-:W-:Y:S01]  /*64f0*/  SHF.L.W.U32.HI R17, R10, 0x1, R10 ;  /* 0x000000010a117819 */ /* 0x000fe20000010e0a */
[----:B------:R-:W-:Y:S01]  /*6500*/  IMAD.MOV.U32 R10, RZ, RZ, R113 ;  /* 0x000000ffff0a7224 */ /* 0x000fe200078e0071 */
[----:B------:R-:W-:Y:S01]  /*6510*/  SHF.L.W.U32.HI R18, R11, 0x1, R11 ;  /* 0x000000010b127819 */ /* 0x000fe20000010e0b */
[----:B------:R-:W-:Y:S01]  /*6520*/  IMAD.MOV.U32 R11, RZ, RZ, RZ ;  /* 0x000000ffff0b7224 */ /* 0x000fe200078e00ff */
[----:B------:R-:W-:-:S05]  /*6530*/  SHF.L.W.U32.HI R19, R19, 0x1, R19 ;  /* 0x0000000113137819 */ /* 0x000fca0000010e13 */
[----:B------:R1:W-:Y:S02]  /*6540*/  STL.128 [R1+0x370], R16 ;  /* 0x0003701001007387 */ /* 0x0003e40000100c00 */
.L_x_34:
[----:B-1----:R-:W-:-:S06]  /*6550*/  IMAD R12, R11, 0x4, R2 ;  /* 0x000000040b0c7824 */ /* 0x002fcc00078e0202 */
[----:B------:R-:W5:Y:S01]  /*6560*/  LDL.128 R12, [R12] ;  /* 0x000000000c0c7983 */ /* 0x000f620000100c00 */
[C---:B------:R-:W-:Y:S02]  /*6570*/  ISETP.GT.U32.AND P0, PT, R11.reuse, 0x13, PT ;  /* 0x000000130b00780c */ /* 0x040fe40003f04070 */
[----:B------:R-:W-:Y:S02]  /*6580*/  LEA.HI R16, R20, R10, R20, 0x5 ;  /* 0x0000000a14107211 */ /* 0x000fe400078f2814 */
[----:B------:R-:W-:-:S09]  /*6590*/  ISETP.GE.U32.AND P1, PT, R11, 0x13, PT ;  /* 0x000000130b00780c */ /* 0x000fd20003f26070 */
        /* <DEDUP_REMOVED lines=12> */
.L_x_24:
        /* <DEDUP_REMOVED lines=12> */
.L_x_26:
[----:B------:R-:W-:Y:S01]  /*6720*/  LOP3.LUT R10, R20, R25, R22, 0x96, !PT ;  /* 0x00000019140a7212 */ /* 0x000fe200078e9616 */
[----:B------:R-:W-:Y:S01]  /*6730*/  IMAD.MOV.U32 R17, RZ, RZ, 0x6ed9eba1 ;  /* 0x6ed9eba1ff117424 */ /* 0x000fe200078e00ff */
[----:B------:R-:W-:Y:S06]  /*6740*/  BRA `(.L_x_27) ;  /* 0x0000000000087947 */ /* 0x000fec0003800000 */
.L_x_25:
[----:B------:R-:W-:Y:S01]  /*6750*/  LOP3.LUT R10, R22, R20, R25, 0xb8, !PT ;  /* 0x00000014160a7212 */ /* 0x000fe200078eb819 */
[----:B------:R-:W-:-:S07]  /*6760*/  IMAD.MOV.U32 R17, RZ, RZ, 0x5a827999 ;  /* 0x5a827999ff117424 */ /* 0x000fce00078e00ff */
.L_x_27:
[----:B------:R-:W-:Y:S02]  /*6770*/  ISETP.GE.U32.AND P0, PT, R11, 0x12, PT ;  /* 0x000000120b00780c */ /* 0x000fe40003f06070 */
[----:B------:R-:W-:-:S04]  /*6780*/  LEA.HI R12, R19, R23, R19, 0x5 ;  /* 0x00000017130c7211 */ /* 0x000fc800078f2813 */
[----:B------:R-:W-:Y:S02]  /*6790*/  IADD3 R12, PT, PT, R17, R12, R10 ;  /* 0x0000000c110c7210 */ /* 0x000fe40007ffe00a */
[----:B------:R-:W-:-:S03]  /*67a0*/  SHF.L.W.U32.HI R10, R20, 0x1e, R20 ;  /* 0x0000001e140a7819 */ /* 0x000fc60000010e14 */
        /* <DEDUP_REMOVED lines=10> */
.L_x_29:
[----:B------:R-:W-:Y:S01]  /*6850*/  LOP3.LUT R12, R19, R10, R25, 0x96, !PT ;  /* 0x0000000a130c7212 */ /* 0x000fe200078e9619 */
[----:B------:R-:W-:Y:S01]  /*6860*/  IMAD.MOV.U32 R13, RZ, RZ, 0x6ed9eba1 ;  /* 0x6ed9eba1ff0d7424 */ /* 0x000fe200078e00ff */
[----:B------:R-:W-:Y:S06]  /*6870*/  BRA `(.L_x_30) ;  /* 0x0000000000087947 */ /* 0x000fec0003800000 */
.L_x_28:
[----:B------:R-:W-:Y:S01]  /*6880*/  LOP3.LUT R12, R25, R19, R10, 0xb8, !PT ;  /* 0x00000013190c7212 */ /* 0x000fe200078eb80a */
[----:B------:R-:W-:-:S07]  /*6890*/  IMAD.MOV.U32 R13, RZ, RZ, 0x5a827999 ;  /* 0x5a827999ff0d7424 */ /* 0x000fce00078e00ff */
.L_x_30:
        /* <DEDUP_REMOVED lines=14> */
.L_x_32:
[----:B------:R-:W-:Y:S01]  /*6980*/  LOP3.LUT R12, R17, R23, R10, 0x96, !PT ;  /* 0x00000017110c7212 */ /* 0x000fe200078e960a */
[----:B------:R-:W-:Y:S01]  /*6990*/  IMAD.MOV.U32 R13, RZ, RZ, 0x6ed9eba1 ;  /* 0x6ed9eba1ff0d7424 */ /* 0x000fe200078e00ff */
[----:B------:R-:W-:Y:S06]  /*69a0*/  BRA `(.L_x_33) ;  /* 0x0000000000087947 */ /* 0x000fec0003800000 */
.L_x_31:
[----:B------:R-:W-:Y:S01]  /*69b0*/  LOP3.LUT R12, R10, R17, R23, 0xb8, !PT ;  /* 0x000000110a0c7212 */ /* 0x000fe200078eb817 */
[----:B------:R-:W-:-:S07]  /*69c0*/  IMAD.MOV.U32 R13, RZ, RZ, 0x5a827999 ;  /* 0x5a827999ff0d7424 */ /* 0x000fce00078e00ff */
.L_x_33:
        /* <DEDUP_REMOVED lines=15> */
[----:B------:R-:W-:Y:S01]  /*6ac0*/  IMAD.MOV.U32 R12, RZ, RZ, 0x5c5c5c5c ;  /* 0x5c5c5c5cff0c7424 */ /* 0x000fe200078e00ff */
[----:B------:R-:W-:Y:S01]  /*6ad0*/  STL.128 [R1+0x110], RZ ;  /* 0x000110ff01007387 */ /* 0x000fe20000100c00 */
[----:B------:R-:W-:Y:S01]  /*6ae0*/  IMAD.MOV.U32 R13, RZ, RZ, 0x5c5c5c5c ;  /* 0x5c5c5c5cff0d7424 */ /* 0x000fe200078e00ff */
[--C-:B------:R-:W-:Y:S01]  /*6af0*/  SHF.R.U32.HI R18, RZ, 0x18, R112.reuse ;  /* 0x00000018ff127819 */ /* 0x100fe20000011670 */
[----:B------:R-:W-:Y:S01]  /*6b00*/  IMAD.MOV.U32 R14, RZ, RZ, 0x5c5c5c5c ;  /* 0x5c5c5c5cff0e7424 */ /* 0x000fe200078e00ff */
[----:B------:R-:W-:Y:S01]  /*6b10*/  STL.128 [R1+0x120], RZ ;  /* 0x000120ff01007387 */ /* 0x000fe20000100c00 */
[----:B------:R-:W-:Y:S01]  /*6b20*/  IMAD.MOV.U32 R15, RZ, RZ, 0x5c5c5c5c ;  /* 0x5c5c5c5cff0f7424 */ /* 0x000fe200078e00ff */
[--C-:B------:R-:W-:Y:S01]  /*6b30*/  SHF.R.U32.HI R19, RZ, 0x10, R112.reuse ;  /* 0x00000010ff137819 */ /* 0x100fe20000011670 */
[----:B------:R-:W-:Y:S01]  /*6b40*/  IMAD.MOV.U32 R10, RZ, RZ, 0x5c5c5c5c ;  /* 0x5c5c5c5cff0a7424 */ /* 0x000fe200078e00ff */
[----:B------:R-:W-:Y:S01]  /*6b50*/  STL.128 [R1+0x130], RZ ;  /* 0x000130ff01007387 */ /* 0x000fe20000100c00 */
[----:B------:R-:W-:Y:S01]  /*6b60*/  IMAD.MOV.U32 R11, RZ, RZ, 0x5c5c5c5c ;  /* 0x5c5c5c5cff0b7424 */ /* 0x000fe200078e00ff */
[----:B------:R-:W-:Y:S01]  /*6b70*/  PRMT R18, R18, 0x3340, R19 ;  /* 0x0000334012127816 */ /* 0x000fe20000000013 */
[----:B------:R-:W-:Y:S01]  /*6b80*/  IMAD.MOV.U32 R23, RZ, RZ, -0x5ffe0000 ;  /* 0xa0020000ff177424 */ /* 0x000fe200078e00ff */
[----:B------:R-:W-:Y:S01]  /*6b90*/  STL.128 [R1+0x110], R12 ;  /* 0x0001100c01007387 */ /* 0x000fe20000100c00 */
[----:B------:R-:W-:Y:S01]  /*6ba0*/  IMAD.MOV.U32 R22, RZ, RZ, RZ ;  /* 0x000000ffff167224 */ /* 0x000fe200078e00ff */
[--C-:B------:R-:W-:Y:S01]  /*6bb0*/  SHF.R.U32.HI R16, RZ, 0x18, R103.reuse ;  /* 0x00000018ff107819 */ /* 0x100fe20000011667 */
[----:B------:R-:W-:Y:S01]  /*6bc0*/  IMAD.MOV.U32 R116, RZ, RZ, -0x3c2d1e10 ;  /* 0xc3d2e1f0ff747424 */ /* 0x000fe200078e00ff */
[----:B------:R-:W-:Y:S01]  /*6bd0*/  STL.128 [R1+0x120], R12 ;  /* 0x0001200c01007387 */ /* 0x000fe20000100c00 */
[----:B------:R-:W-:Y:S01]  /*6be0*/  SHF.R.U32.HI R17, RZ, 0x10, R103 ;  /* 0x00000010ff117819 */ /* 0x000fe20000011667 */
[----:B------:R-:W-:Y:S01]  /*6bf0*/  IMAD.MOV.U32 R114, RZ, RZ, 0x10325476 ;  /* 0x10325476ff727424 */ /* 0x000fe200078e00ff */
[--C-:B------:R-:W-:Y:S01]  /*6c00*/  SHF.R.U32.HI R21, RZ, 0x8, R112.reuse ;  /* 0x00000008ff157819 */ /* 0x100fe20000011670 */
[----:B------:R0:W-:Y:S01]  /*6c10*/  STL.128 [R1+0x130], R12 ;  /* 0x0001300c01007387 */ /* 0x0001e20000100c00 */
[----:B------:R-:W-:Y:S01]  /*6c20*/  PRMT R17, R16, 0x3340, R17 ;  /* 0x0000334010117816 */ /* 0x000fe20000000011 */
[----:B------:R-:W-:Y:S01]  /*6c30*/  UPLOP3.LUT UP0, UPT, UPT, UPT, UPT, 0x80, 0x8 ;  /* 0x000000000008789c */ /* 0x000fe20003f0f070 */
[--C-:B------:R-:W-:Y:S01]  /*6c40*/  SHF.R.U32.HI R16, RZ, 0x8, R113.reuse ;  /* 0x00000008ff107819 */ /* 0x100fe20000011671 */
[----:B------:R-:W-:Y:S01]  /*6c50*/  STL.128 [R1+0x100], RZ ;  /* 0x000100ff01007387 */ /* 0x000fe20000100c00 */
[----:B------:R-:W-:Y:S01]  /*6c60*/  PRMT R21, R21, 0x3340, R112 ;  /* 0x0000334015157816 */ /* 0x000fe20000000070 */
[----:B------:R-:W-:Y:S01]  /*6c70*/  IMAD.MOV.U32 R112, RZ, RZ, -0x67452302 ;  /* 0x98badcfeff707424 */ /* 0x000fe200078e00ff */
[----:B------:R-:W-:Y:S01]  /*6c80*/  PRMT R16, R16, 0x3340, R113 ;  /* 0x0000334010107816 */ /* 0x000fe20000000071 */
[----:B------:R1:W-:Y:S04]  /*6c90*/  STL.128 [R1+0x100], R8 ;  /* 0x0001000801007387 */ /* 0x0003e80000100c00 */
[----:B------:R-:W-:Y:S01]  /*6ca0*/  STL.128 [R1+0x170], RZ ;  /* 0x000170ff01007387 */ /* 0x000fe20000100c00 */
[----:B0-----:R-:W-:-:S03]  /*6cb0*/  SHF.R.U32.HI R12, RZ, 0x18, R102 ;  /* 0x00000018ff0c7819 */ /* 0x001fc60000011666 */
[----:B------:R0:W-:Y:S01]  /*6cc0*/  STL.64 [R1+0x178], R22 ;  /* 0x0001781601007387 */ /* 0x0001e20000100a00 */
[--C-:B------:R-:W-:Y:S02]  /*6cd0*/  SHF.R.U32.HI R13, RZ, 0x10, R102.reuse ;  /* 0x00000010ff0d7819 */ /* 0x100fe40000011666 */
[--C-:B------:R-:W-:Y:S01]  /*6ce0*/  SHF.R.U32.HI R15, RZ, 0x8, R102.reuse ;  /* 0x00000008ff0f7819 */ /* 0x100fe20000011666 */
[----:B------:R-:W-:Y:S01]  /*6cf0*/  STL.128 [R1+0x150], RZ ;  /* 0x000150ff01007387 */ /* 0x000fe20000100c00 */
[----:B------:R-:W-:Y:S02]  /*6d00*/  PRMT R20, R12, 0x3340, R13 ;  /* 0x000033400c147816 */ /* 0x000fe4000000000d */
[--C-:B-1----:R-:W-:Y:S01]  /*6d10*/  SHF.R.U32.HI R10, RZ, 0x18, R101.reuse ;  /* 0x00000018ff0a7819 */ /* 0x102fe20000011665 */
[----:B------:R-:W-:Y:S01]  /*6d20*/  STL.128 [R1+0x160], RZ ;  /* 0x000160ff01007387 */ /* 0x000fe20000100c00 */
[----:B------:R-:W-:Y:S02]  /*6d30*/  SHF.R.U32.HI R11, RZ, 0x10, R101 ;  /* 0x00000010ff0b7819 */ /* 0x000fe40000011665 */
[----:B------:R-:W-:Y:S01]  /*6d40*/  PRMT R13, R15, 0x3340, R102 ;  /* 0x000033400f0d7816 */ /* 0x000fe20000000066 */
[----:B------:R-:W-:Y:S01]  /*6d50*/  IMAD.MOV.U32 R15, RZ, RZ, 0x80 ;  /* 0x00000080ff0f7424 */ /* 0x000fe200078e00ff */
[----:B------:R-:W-:Y:S01]  /*6d60*/  PRMT R19, R10, 0x3340, R11 ;  /* 0x000033400a137816 */ /* 0x000fe2000000000b */
[----:B------:R-:W-:Y:S01]  /*6d70*/  STL.128 [R1+0x180], RZ ;  /* 0x000180ff01007387 */ /* 0x000fe20000100c00 */
[--C-:B------:R-:W-:Y:S01]  /*6d80*/  SHF.R.U32.HI R11, RZ, 0x18, R113.reuse ;  /* 0x00000018ff0b7819 */ /* 0x100fe20000011671 */
[----:B------:R-:W-:Y:S01]  /*6d90*/  IMAD.MOV.U32 R102, RZ, RZ, -0x10325477 ;  /* 0xefcdab89ff667424 */ /* 0x000fe200078e00ff */
[----:B------:R-:W-:Y:S01]  /*6da0*/  SHF.R.U32.HI R12, RZ, 0x10, R113 ;  /* 0x00000010ff0c7819 */ /* 0x000fe20000011671 */
[----:B------:R-:W-:Y:S01]  /*6db0*/  STL.128 [R1+0x190], RZ ;  /* 0x000190ff01007387 */ /* 0x000fe20000100c00 */
[----:B------:R-:W-:-:S02]  /*6dc0*/  SHF.R.U32.HI R10, RZ, 0x8, R101 ;  /* 0x00000008ff0a7819 */ /* 0x000fc40000011665 */
[----:B0-----:R-:W-:Y:S01]  /*6dd0*/  PRMT R23, R11, 0x3340, R12 ;  /* 0x000033400b177816 */ /* 0x001fe2000000000c */
[----:B------:R-:W-:Y:S01]  /*6de0*/  STL.128 [R1+0x1a0], RZ ;  /* 0x0001a0ff01007387 */ /* 0x000fe20000100c00 */
[----:B------:R-:W-:Y:S02]  /*6df0*/  PRMT R11, R15, 0x7610, R11 ;  /* 0x000076100f0b7816 */ /* 0x000fe4000000000b */
[----:B------:R-:W-:Y:S01]  /*6e00*/  SHF.R.U32.HI R14, RZ, 0x8, R103 ;  /* 0x00000008ff0e7819 */ /* 0x000fe20000011667 */
[----:B------:R-:W-:Y:S01]  /*6e10*/  STL.128 [R1+0x1b0], RZ ;  /* 0x0001b0ff01007387 */ /* 0x000fe20000100c00 */
[----:B------:R-:W-:Y:S02]  /*6e20*/  PRMT R10, R10, 0x3340, R101 ;  /* 0x000033400a0a7816 */ /* 0x000fe40000000065 */
[----:B------:R-:W-:Y:S01]  /*6e30*/  PRMT R14, R14, 0x3340, R103 ;  /* 0x000033400e0e7816 */ /* 0x000fe20000000067 */
[----:B------:R-:W-:Y:S01]  /*6e40*/  STL.U8 [R1+0x154], R11 ;  /* 0x0001540b01007387 */ /* 0x000fe20000100000 */
[----:B------:R-:W-:-:S02]  /*6e50*/  PRMT R12, R19, 0x5410, R10 ;  /* 0x00005410130c7816 */ /* 0x000fc4000000000a */
[----:B------:R-:W-:Y:S01]  /*6e60*/  PRMT R15, R18, 0x5410, R21 ;  /* 0x00005410120f7816 */ /* 0x000fe20000000015 */
[----:B------:R-:W-:Y:S01]  /*6e70*/  STL.128 [R1+0x1c0], RZ ;  /* 0x0001c0ff01007387 */ /* 0x000fe20000100c00 */
[----:B------:R-:W-:Y:S02]  /*6e80*/  PRMT R14, R17, 0x5410, R14 ;  /* 0x00005410110e7816 */ /* 0x000fe4000000000e */
[----:B------:R-:W-:Y:S01]  /*6e90*/  PRMT R13, R20, 0x5410, R13 ;  /* 0x00005410140d7816 */ /* 0x000fe2000000000d */
[----:B------:R-:W-:Y:S01]  /*6ea0*/  STL.128 [R1+0x1d0], RZ ;  /* 0x0001d0ff01007387 */ /* 0x000fe20000100c00 */
[----:B------:R-:W-:-:S03]  /*6eb0*/  PRMT R10, R23, 0x5410, R16 ;  /* 0x00005410170a7816 */ /* 0x000fc60000000010 */
[----:B------:R-:W-:Y:S04]  /*6ec0*/  STL.128 [R1+0x1e0], RZ ;  /* 0x0001e0ff01007387 */ /* 0x000fe80000100c00 */
[----:B------:R-:W-:Y:S04]  /*6ed0*/  STL.128 [R1+0x1f0], RZ ;  /* 0x0001f0ff01007387 */ /* 0x000fe80000100c00 */
[----:B------:R-:W-:Y:S04]  /*6ee0*/  STL.128 [R1+0x140], RZ ;  /* 0x000140ff01007387 */ /* 0x000fe80000100c00 */
[----:B------:R-:W-:Y:S04]  /*6ef0*/  STL.128 [R1+0x140], R12 ;  /* 0x0001400c01007387 */ /* 0x000fe80000100c00 */
[----:B------:R0:W-:Y:S02]  /*6f00*/  STL [R1+0x150], R10 ;  /* 0x0001500a01007387 */ /* 0x0001e40000100800 */
[----:B0-----:R-:W-:-:S02]  /*6f10*/  IMAD.MOV.U32 R10, RZ, RZ, 0x67452301 ;  /* 0x67452301ff0a7424 */ /* 0x001fc400078e00ff */
[----:B------:R-:W-:-:S07]  /*6f20*/  IMAD.MOV.U32 R12, RZ, RZ, RZ ;  /* 0x000000ffff0c7224 */ /* 0x000fce00078e00ff */
.L_x_47:
[----:B------:R-:W-:-:S05]  /*6f30*/  IMAD.IADD R33, R1, 0x1, R12 ;  /* 0x0000000101217824 */ /* 0x000fca00078e020c */
        /* <DEDUP_REMOVED lines=108> */
[----:B------:R-:W-:Y:S01]  /*7600*/  LOP3.LUT R11, R11, R16, RZ, 0x3c, !PT ;  /* 0x000000100b0b7212 */ /* 0x000fe200078e3cff */
[----:B------:R-:W-:Y:S02]  /*7610*/  IMAD R31, R30, 0x100, R31 ;  /* 0x000001001e1f7824 */ /* 0x000fe400078e021f */
[----:B------:R-:W-:Y:S02]  /*7620*/  IMAD R29, R28, 0x100, R29 ;  /* 0x000001001c1d7824 */ /* 0x000fe400078e021d */
[----:B------:R-:W-:Y:S01]  /*7630*/  IMAD R32, R31, 0x100, R32 ;  /* 0x000001001f207824 */ /* 0x000fe200078e0220 */
[----:B0-----:R-:W-:Y:S01]  /*7640*/  SHF.L.W.U32.HI R16, R11, 0x1, R11 ;  /* 0x000000010b107819 */ /* 0x001fe20000010e0b */
        /* <DEDUP_REMOVED lines=17> */
[----:B------:R-:W-:Y:S02]  /*7760*/  LOP3.LUT R11, R11, R20, RZ, 0x3c, !PT ;  /* 0x000000140b0b7212 */ /* 0x000fe400078e3cff */
[----:B-1----:R-:W-:Y:S02]  /*7770*/  LOP3.LUT R21, R28, R21, RZ, 0x3c, !PT ;  /* 0x000000151c157212 */ /* 0x002fe400078e3cff */
        /* <DEDUP_REMOVED lines=147> */
[----:B------:R-:W-:Y:S01]  /*80b0*/  SHF.L.W.U32.HI R74, R75, 0x1, R75 ;  /* 0x000000014b4a7819 */ /* 0x000fe20000010e4b */
[----:B------:R0:W-:Y:S01]  /*80c0*/  STL.128 [R1+0x270], R12 ;  /* 0x0002700c01007387 */ /* 0x0001e20000100c00 */
[----:B------:R-:W-:-:S04]  /*80d0*/  LOP3.LUT R11, R58, R64, R73, 0x96, !PT ;  /* 0x000000403a0b7212 */ /* 0x000fc800078e9649 */
[----:B------:R-:W-:Y:S02]  /*80e0*/  LOP3.LUT R11, R11, R56, RZ, 0x3c, !PT ;  /* 0x000000380b0b7212 */ /* 0x000fe400078e3cff */
[----:B0-----:R-:W-:Y:S02]  /*80f0*/  LOP3.LUT R12, R57, R63, R72, 0x96, !PT ;  /* 0x0000003f390c7212 */ /* 0x001fe400078e9648 */
[----:B------:R-:W-:Y:S02]  /*8100*/  LOP3.LUT R14, R59, R65, R74, 0x96, !PT ;  /* 0x000000413b0e7212 */ /* 0x000fe400078e964a */
        /* <DEDUP_REMOVED lines=15> */
[----:B------:R0:W-:Y:S01]  /*8200*/  STL.128 [R1+0x290], R20 ;  /* 0x0002901401007387 */ /* 0x0001e20000100c00 */
[----:B------:R-:W-:Y:S02]  /*8210*/  LOP3.LUT R18, R63, R73, R14, 0x96, !PT ;  /* 0x000000493f127212 */ /* 0x000fe400078e960e */
[----:B------:R-:W-:Y:S02]  /*8220*/  LOP3.LUT R11, R64, R74, R15, 0x96, !PT ;  /* 0x0000004a400b7212 */ /* 0x000fe400078e960f */
[----:B------:R-:W-:-:S02]  /*8230*/  LOP3.LUT R18, R18, R61, RZ, 0x3c, !PT ;  /* 0x0000003d12127212 */ /* 0x000fc400078e3cff */
[----:B------:R-:W-:Y:S02]  /*8240*/  LOP3.LUT R11, R11, R62, RZ, 0x3c, !PT ;  /* 0x0000003e0b0b7212 */ /* 0x000fe400078e3cff */
        /* <DEDUP_REMOVED lines=22> */
[----:B------:R-:W-:Y:S02]  /*83b0*/  IMAD.MOV.U32 R23, RZ, RZ, R102 ;  /* 0x000000ffff177224 */ /* 0x000fe400078e0066 */
[----:B------:R-:W-:Y:S01]  /*83c0*/  IMAD.MOV.U32 R22, RZ, RZ, R114 ;  /* 0x000000ffff167224 */ /* 0x000fe200078e0072 */
[----:B------:R-:W-:Y:S01]  /*83d0*/  UPLOP3.LUT UP1, UPT, UPT, UPT, UP0, 0x80, 0x8 ;  /* 0x000000000008789c */ /* 0x000fe20003f2f000 */
[----:B0-----:R-:W-:-:S10]  /*83e0*/  IMAD.MOV.U32 R25, RZ, RZ, R112 ;  /* 0x000000ffff197224 */ /* 0x001fd400078e0070 */
.L_x_46:
        /* <DEDUP_REMOVED lines=17> */
.L_x_36:
        /* <DEDUP_REMOVED lines=12> */
.L_x_38:
[----:B------:R-:W-:Y:S01]  /*85c0*/  LOP3.LUT R12, R20, R24, R25, 0x96, !PT ;  /* 0x00000018140c7212 */ /* 0x000fe200078e9619 */
[----:B------:R-:W-:Y:S01]  /*85d0*/  IMAD.MOV.U32 R17, RZ, RZ, 0x6ed9eba1 ;  /* 0x6ed9eba1ff117424 */ /* 0x000fe200078e00ff */
[----:B------:R-:W-:Y:S06]  /*85e0*/  BRA `(.L_x_39) ;  /* 0x0000000000087947 */ /* 0x000fec0003800000 */
.L_x_37:
[----:B------:R-:W-:Y:S01]  /*85f0*/  LOP3.LUT R12, R25, R20, R24, 0xb8, !PT ;  /* 0x00000014190c7212 */ /* 0x000fe200078eb818 */
[----:B------:R-:W-:-:S07]  /*8600*/  IMAD.MOV.U32 R17, RZ, RZ, 0x5a827999 ;  /* 0x5a827999ff117424 */ /* 0x000fce00078e00ff */
.L_x_39:
        /* <DEDUP_REMOVED lines=14> */
.L_x_41:
[----:B------:R-:W-:Y:S01]  /*86f0*/  LOP3.LUT R12, R18, R21, R24, 0x96, !PT ;  /* 0x00000015120c7212 */ /* 0x000fe200078e9618 */
[----:B------:R-:W-:Y:S01]  /*8700*/  IMAD.MOV.U32 R13, RZ, RZ, 0x6ed9eba1 ;  /* 0x6ed9eba1ff0d7424 */ /* 0x000fe200078e00ff */
[----:B------:R-:W-:Y:S06]  /*8710*/  BRA `(.L_x_42) ;  /* 0x0000000000087947 */ /* 0x000fec0003800000 */
.L_x_40:
[----:B------:R-:W-:Y:S01]  /*8720*/  LOP3.LUT R12, R24, R18, R21, 0xb8, !PT ;  /* 0x00000012180c7212 */ /* 0x000fe200078eb815 */
[----:B------:R-:W-:-:S07]  /*8730*/  IMAD.MOV.U32 R13, RZ, RZ, 0x5a827999 ;  /* 0x5a827999ff0d7424 */ /* 0x000fce00078e00ff */
.L_x_42:
        /* <DEDUP_REMOVED lines=14> */
.L_x_44:
[----:B------:R-:W-:Y:S01]  /*8820*/  LOP3.LUT R12, R20, R22, R21, 0x96, !PT ;  /* 0x00000016140c7212 */ /* 0x000fe200078e9615 */
[----:B------:R-:W-:Y:S01]  /*8830*/  IMAD.MOV.U32 R13, RZ, RZ, 0x6ed9eba1 ;  /* 0x6ed9eba1ff0d7424 */ /* 0x000fe200078e00ff */
[----:B------:R-:W-:Y:S06]  /*8840*/  BRA `(.L_x_45) ;  /* 0x0000000000087947 */ /* 0x000fec0003800000 */
.L_x_43:
[----:B------:R-:W-:Y:S01]  /*8850*/  LOP3.LUT R12, R21, R20, R22, 0xb8, !PT ;  /* 0x00000014150c7212 */ /* 0x000fe200078eb816 */
[----:B------:R-:W-:-:S07]  /*8860*/  IMAD.MOV.U32 R13, RZ, RZ, 0x5a827999 ;  /* 0x5a827999ff0d7424 */ /* 0x000fce00078e00ff */
.L_x_45:
        /* <DEDUP_REMOVED lines=15> */
[----:B------:R-:W-:Y:S01]  /*8960*/  SHF.R.U32.HI R11, RZ, 0x18, R10 ;  /* 0x00000018ff0b7819 */ /* 0x000fe2000001160a */
[----:B------:R-:W-:Y:S01]  /*8970*/  UIADD3 UR4, UPT, UPT, UR4, 0x1, URZ ;  /* 0x0000000104047890 */ /* 0x000fe2000fffe0ff */
[----:B------:R-:W-:Y:S02]  /*8980*/  PRMT R12, R10, 0x7632, R12 ;  /* 0x000076320a0c7816 */ /* 0x000fe4000000000c */
[----:B------:R-:W-:Y:S01]  /*8990*/  LOP3.LUT R100, R100, R11, RZ, 0x3c, !PT ;  /* 0x0000000b64647212 */ /* 0x000fe200078e3cff */
[----:B------:R-:W-:Y:S01]  /*89a0*/  UISETP.NE.AND UP0, UPT, UR4, 0x1000, UPT ;  /* 0x000010000400788c */ /* 0x000fe2000bf05270 */
[----:B------:R-:W-:Y:S02]  /*89b0*/  LOP3.LUT R99, R99, R12, RZ, 0x3c, !PT ;  /* 0x0000000c63637212 */ /* 0x000fe400078e3cff */
[----:B------:R-:W-:Y:S02]  /*89c0*/  PRMT R12, R112, 0x7632, R12 ;  /* 0x00007632700c7816 */ /* 0x000fe4000000000c */
[----:B------:R-:W-:-:S02]  /*89d0*/  LOP3.LUT R13, R100, 0xffff, RZ, 0xc0, !PT ;  /* 0x0000ffff640d7812 */ /* 0x000fc400078ec0ff */
[----:B------:R-:W-:Y:S02]  /*89e0*/  PRMT R14, R102, 0x7632, R14 ;  /* 0x00007632660e7816 */ /* 0x000fe4000000000e */
[----:B------:R-:W-:Y:S02]  /*89f0*/  LOP3.LUT R91, R91, R12, RZ, 0x3c, !PT ;  /* 0x0000000c5b5b7212 */ /* 0x000fe400078e3cff */
[----:B------:R-:W-:Y:S02]  /*8a00*/  PRMT R12, R13, 0x3340, R0 ;  /* 0x000033400d0c7816 */ /* 0x000fe40000000000 */
[----:B------:R-:W-:Y:S02]  /*8a10*/  SHF.R.U32.HI R13, RZ, 0x18, R102 ;  /* 0x00000018ff0d7819 */ /* 0x000fe40000011666 */
[----:B------:R-:W-:Y:S02]  /*8a20*/  LOP3.LUT R95, R95, R14, RZ, 0x3c, !PT ;  /* 0x0000000e5f5f7212 */ /* 0x000fe400078e3cff */
[----:B------:R-:W-:-:S02]  /*8a30*/  PRMT R14, R114, 0x7632, R14 ;  /* 0x00007632720e7816 */ /* 0x000fc4000000000e */
[----:B------:R-:W-:Y:S02]  /*8a40*/  SHF.R.U32.HI R33, RZ, 0x18, R112 ;  /* 0x00000018ff217819 */ /* 0x000fe40000011670 */
[----:B------:R-:W-:Y:S02]  /*8a50*/  LOP3.LUT R96, R96, R13, RZ, 0x3c, !PT ;  /* 0x0000000d60607212 */ /* 0x000fe400078e3cff */
[----:B------:R-:W-:Y:S02]  /*8a60*/  SHF.R.U32.HI R35, RZ, 0x18, R114 ;  /* 0x00000018ff237819 */ /* 0x000fe40000011672 */
[----:B------:R-:W-:Y:S02]  /*8a70*/  SHF.R.U32.HI R29, RZ, 0x18, R116 ;  /* 0x00000018ff1d7819 */ /* 0x000fe40000011674 */
[----:B------:R-:W-:Y:S02]  /*8a80*/  LOP3.LUT R87, R87, R14, RZ, 0x3c, !PT ;  /* 0x0000000e57577212 */ /* 0x000fe400078e3cff */
[----:B------:R-:W-:-:S02]  /*8a90*/  LOP3.LUT R92, R92, R33, RZ, 0x3c, !PT ;  /* 0x000000215c5c7212 */ /* 0x000fc400078e3cff */
[----:B------:R-:W-:Y:S02]  /*8aa0*/  LOP3.LUT R14, R96, 0xffff, RZ, 0xc0, !PT ;  /* 0x0000ffff600e7812 */ /* 0x000fe400078ec0ff */
[----:B------:R-:W-:Y:S02]  /*8ab0*/  LOP3.LUT R88, R88, R35, RZ, 0x3c, !PT ;  /* 0x0000002358587212 */ /* 0x000fe400078e3cff */
[----:B------:R-:W-:Y:S02]  /*8ac0*/  PRMT R16, R116, 0x7632, R16 ;  /* 0x0000763274107816 */ /* 0x000fe40000000010 */
[----:B------:R-:W-:Y:S02]  /*8ad0*/  LOP3.LUT R84, R84, R29, RZ, 0x3c, !PT ;  /* 0x0000001d54547212 */ /* 0x000fe400078e3cff */
[----:B------:R-:W-:Y:S02]  /*8ae0*/  LOP3.LUT R15, R92, 0xffff, RZ, 0xc0, !PT ;  /* 0x0000ffff5c0f7812 */ /* 0x000fe400078ec0ff */
[----:B------:R-:W-:-:S02]  /*8af0*/  PRMT R14, R14, 0x3340, R1 ;  /* 0x000033400e0e7816 */ /* 0x000fc40000000001 */
[----:B------:R-:W-:Y:S02]  /*8b00*/  LOP3.LUT R17, R88, 0xffff, RZ, 0xc0, !PT ;  /* 0x0000ffff58117812 */ /* 0x000fe400078ec0ff */
[----:B------:R-:W-:Y:S02]  /*8b10*/  LOP3.LUT R83, R83, R16, RZ, 0x3c, !PT ;  /* 0x0000001053537212 */ /* 0x000fe400078e3cff */
[----:B------:R-:W-:Y:S02]  /*8b20*/  LOP3.LUT R19, R84, 0xffff, RZ, 0xc0, !PT ;  /* 0x0000ffff54137812 */ /* 0x000fe400078ec0ff */
[----:B------:R-:W-:Y:S02]  /*8b30*/  LOP3.LUT R38, R7, R116, RZ, 0x3c, !PT ;  /* 0x0000007407267212 */ /* 0x000fe400078e3cff */
[----:B------:R-:W-:Y:S02]  /*8b40*/  PRMT R16, R15, 0x3340, R0 ;  /* 0x000033400f107816 */ /* 0x000fe40000000000 */
[----:B------:R-:W-:-:S02]  /*8b50*/  SHF.R.U32.HI R7, RZ, 0x8, R10 ;  /* 0x00000008ff077819 */ /* 0x000fc4000001160a */
[----:B------:R-:W-:Y:S02]  /*8b60*/  SHF.R.U32.HI R15, RZ, 0x8, R102 ;  /* 0x00000008ff0f7819 */ /* 0x000fe40000011666 */
[----:B------:R-:W-:Y:S02]  /*8b70*/  PRMT R14, R14, 0x5410, R3 ;  /* 0x000054100e0e7816 */ /* 0x000fe40000000003 */
[--C-:B------:R-:W-:Y:S02]  /*8b80*/  PRMT R18, R17, 0x3340, R0.reuse ;  /* 0x0000334011127816 */ /* 0x100fe40000000000 */
[----:B------:R-:W-:Y:S02]  /*8b90*/  PRMT R24, R19, 0x3340, R0 ;  /* 0x0000334013187816 */ /* 0x000fe40000000000 */
[----:B------:R-:W-:Y:S02]  /*8ba0*/  LOP3.LUT R98, R98, R7, RZ, 0x3c, !PT ;  /* 0x0000000762627212 */ /* 0x000fe400078e3cff */
[----:B------:R-:W-:-:S02]  /*8bb0*/  PRMT R32, R7, 0x7610, R32 ;  /* 0x0000761007207816 */ /* 0x000fc40000000020 */
[----:B------:R-:W-:Y:S02]  /*8bc0*/  LOP3.LUT R94, R94, R15, RZ, 0x3c, !PT ;  /* 0x0000000f5e5e7212 */ /* 0x000fe400078e3cff */
[----:B------:R-:W-:Y:S02]  /*8bd0*/  PRMT R7, R95, 0x7604, R14 ;  /* 0x000076045f077816 */ /* 0x000fe4000000000e */
[----:B------:R-:W-:Y:S02]  /*8be0*/  SHF.R.U32.HI R17, RZ, 0x8, R112 ;  /* 0x00000008ff117819 */ /* 0x000fe40000011670 */
[----:B------:R-:W-:Y:S02]  /*8bf0*/  SHF.R.U32.HI R19, RZ, 0x8, R114 ;  /* 0x00000008ff137819 */ /* 0x000fe40000011672 */
[--C-:B------:R-:W-:Y:S02]  /*8c00*/  PRMT R16, R16, 0x5410, R3.reuse ;  /* 0x0000541010107816 */ /* 0x100fe40000000003 */
[----:B------:R-:W-:-:S02]  /*8c10*/  PRMT R18, R18, 0x5410, R3 ;  /* 0x0000541012127816 */ /* 0x000fc40000000003 */
[----:B------:R-:W-:Y:S02]  /*8c20*/  SHF.R.U32.HI R37, RZ, 0x8, R116 ;  /* 0x00000008ff257819 */ /* 0x000fe40000011674 */
[--C-:B------:R-:W-:Y:S02]  /*8c30*/  PRMT R12, R12, 0x5410, R3.reuse ;  /* 0x000054100c0c7816 */ /* 0x100fe40000000003 */
[----:B------:R-:W-:Y:S02]  /*8c40*/  PRMT R24, R24, 0x5410, R3 ;  /* 0x0000541018187816 */ /* 0x000fe40000000003 */
[----:B------:R-:W-:Y:S02]  /*8c50*/  LOP3.LUT R97, R97, R10, RZ, 0x3c, !PT ;  /* 0x0000000a61617212 */ /* 0x000fe400078e3cff */
[C---:B------:R-:W-:Y:S02]  /*8c60*/  PRMT R20, R10.reuse, 0x7632, R20 ;  /* 0x000076320a147816 */ /* 0x040fe40000000014 */
[----:B------:R-:W-:-:S02]  /*8c70*/  PRMT R21, R10, 0x7610, R21 ;  /* 0x000076100a157816 */ /* 0x000fc40000000015 */
[----:B------:R-:W-:Y:S02]  /*8c80*/  LOP3.LUT R93, R93, R102, RZ, 0x3c, !PT ;  /* 0x000000665d5d7212 */ /* 0x000fe400078e3cff */
[----:B------:R-:W-:Y:S02]  /*8c90*/  PRMT R28, R11, 0x7610, R28 ;  /* 0x000076100b1c7816 */ /* 0x000fe4000000001c */
[----:B------:R-:W-:Y:S02]  /*8ca0*/  PRMT R10, R94, 0x7054, R7 ;  /* 0x000070545e0a7816 */ /* 0x000fe40000000007 */
[----:B------:R-:W-:Y:S02]  /*8cb0*/  PRMT R34, R15, 0x7610, R34 ;  /* 0x000076100f227816 */ /* 0x000fe40000000022 */
[----:B------:R-:W-:Y:S02]  /*8cc0*/  LOP3.LUT R90, R90, R17, RZ, 0x3c, !PT ;  /* 0x000000115a5a7212 */ /* 0x000fe400078e3cff */
[----:B------:R-:W-:-:S02]  /*8cd0*/  LOP3.LUT R86, R86, R19, RZ, 0x3c, !PT ;  /* 0x0000001356567212 */ /* 0x000fc400078e3cff */
[----:B------:R-:W-:Y:S02]  /*8ce0*/  PRMT R7, R91, 0x7604, R16 ;  /* 0x000076045b077816 */ /* 0x000fe40000000010 */
[----:B------:R-:W-:Y:S02]  /*8cf0*/  PRMT R11, R87, 0x7604, R18 ;  /* 0x00007604570b7816 */ /* 0x000fe40000000012 */
[----:B------:R-:W-:Y:S02]  /*8d00*/  PRMT R39, R99, 0x7604, R12 ;  /* 0x0000760463277816 */ /* 0x000fe4000000000c */
[----:B------:R-:W-:Y:S02]  /*8d10*/  LOP3.LUT R82, R82, R37, RZ, 0x3c, !PT ;  /* 0x0000002552527212 */ /* 0x000fe400078e3cff */
[----:B------:R-:W-:Y:S02]  /*8d20*/  PRMT R15, R83, 0x7604, R24 ;  /* 0x00007604530f7816 */ /* 0x000fe40000000018 */
[----:B------:R-:W-:-:S02]  /*8d30*/  PRMT R30, R13, 0x7610, R30 ;  /* 0x000076100d1e7816 */ /* 0x000fc4000000001e */
[----:B------:R-:W-:Y:S02]  /*8d40*/  PRMT R13, R93, 0x654, R10 ;  /* 0x000006545d0d7816 */ /* 0x000fe4000000000a */
[----:B------:R-:W-:Y:S02]  /*8d50*/  LOP3.LUT R85, R85, R114, RZ, 0x3c, !PT ;  /* 0x0000007255557212 */ /* 0x000fe400078e3cff */
[----:B------:R-:W-:Y:S02]  /*8d60*/  PRMT R14, R90, 0x7054, R7 ;  /* 0x000070545a0e7816 */ /* 0x000fe40000000007 */
[----:B------:R-:W-:Y:S02]  /*8d70*/  PRMT R10, R86, 0x7054, R11 ;  /* 0x00007054560a7816 */ /* 0x000fe4000000000b */
[----:B------:R-:W-:Y:S02]  /*8d80*/  LOP3.LUT R89, R89, R112, RZ, 0x3c, !PT ;  /* 0x0000007059597212 */ /* 0x000fe400078e3cff */
[----:B------:R-:W-:-:S02]  /*8d90*/  PRMT R12, R98, 0x7054, R39 ;  /* 0x00007054620c7816 */ /* 0x000fc40000000027 */
[----:B------:R-:W-:Y:S02]  /*8da0*/  PRMT R7, R82, 0x7054, R15 ;  /* 0x0000705452077816 */ /* 0x000fe4000000000f */
[----:B------:R-:W-:Y:S02]  /*8db0*/  PRMT R15, R85, 0x654, R10 ;  /* 0x00000654550f7816 */ /* 0x000fe4000000000a */
[----:B------:R-:W-:Y:S02]  /*8dc0*/  PRMT R12, R97, 0x654, R12 ;  /* 0x00000654610c7816 */ /* 0x000fe4000000000c */
[----:B------:R-:W-:Y:S02]  /*8dd0*/  PRMT R14, R89, 0x654, R14 ;  /* 0x00000654590e7816 */ /* 0x000fe4000000000e */
[----:B------:R-:W-:Y:S02]  /*8de0*/  PRMT R10, R38, 0x654, R7 ;  /* 0x00000654260a7816 */ /* 0x000fe40000000007 */
[----:B------:R-:W-:Y:S01]  /*8df0*/  PRMT R22, R102, 0x7632, R22 ;  /* 0x0000763266167816 */ /* 0x000fe20000000016 */
[----:B------:R0:W-:Y:S01]  /*8e00*/  STL.128 [R1+0x220], R12 ;  /* 0x0002200c01007387 */ /* 0x0001e20000100c00 */
[----:B------:R-:W-:-:S02]  /*8e10*/  PRMT R23, R112, 0x7632, R23 ;  /* 0x0000763270177816 */ /* 0x000fc40000000017 */
[C---:B------:R-:W-:Y:S01]  /*8e20*/  PRMT R31, R114.reuse, 0x7632, R31 ;  /* 0x00007632721f7816 */ /* 0x040fe2000000001f */
[----:B------:R0:W-:Y:S01]  /*8e30*/  STL [R1+0x230], R10 ;  /* 0x0002300a01007387 */ /* 0x0001e20000100800 */
[----:B------:R-:W-:Y:S02]  /*8e40*/  PRMT R25, R114, 0x7610, R25 ;  /* 0x0000761072197816 */ /* 0x000fe40000000019 */
[----:B------:R-:W-:Y:S02]  /*8e50*/  PRMT R27, R116, 0x7632, R27 ;  /* 0x00007632741b7816 */ /* 0x000fe4000000001b */
[----:B------:R-:W-:Y:S02]  /*8e60*/  PRMT R36, R17, 0x7610, R36 ;  /* 0x0000761011247816 */ /* 0x000fe40000000024 */
[----:B------:R-:W-:Y:S02]  /*8e70*/  PRMT R26, R19, 0x7610, R26 ;  /* 0x00007610131a7816 */ /* 0x000fe4000000001a */
[----:B------:R-:W-:-:S02]  /*8e80*/  PRMT R24, R37, 0x7610, R24 ;  /* 0x0000761025187816 */ /* 0x000fc40000000018 */
[----:B------:R-:W-:Y:S01]  /*8e90*/  PRMT R7, R38, 0x7610, R7 ;  /* 0x0000761026077816 */ /* 0x000fe20000000007 */
[----:B0-----:R-:W-:Y:S06]  /*8ea0*/  BRA.U UP0, `(.L_x_48) ;  /* 0xffffffbd00407547 */ /* 0x001fec000b83ffff */
[----:B------:R-:W-:Y:S01]  /*8eb0*/  ISETP.GE.U32.AND P0, PT, R69, 0x3, PT ;  /* 0x000000034500780c */ /* 0x000fe20003f06070 */
[----:B------:R-:W-:Y:S01]  /*8ec0*/  IMAD R16, R68, 0x14, RZ ;  /* 0x0000001444107824 */ /* 0x000fe200078e02ff */
[----:B------:R-:W-:Y:S01]  /*8ed0*/  LOP3.LUT R11, R6, 0x3, RZ, 0xc0, !PT ;  /* 0x00000003060b7812 */ /* 0x000fe200078ec0ff */
[----:B------:R-:W-:-:S10]  /*8ee0*/  IMAD.MOV.U32 R8, RZ, RZ, RZ ;  /* 0x000000ffff087224 */ /* 0x000fd400078e00ff */
[----:B------:R-:W-:Y:S05]  /*8ef0*/  @!P0 BRA `(.L_x_49) ;  /* 0x00000000004c8947 */ /* 0x000fea0003800000 */
[----:B------:R-:W-:Y:S01]  /*8f00*/  IMAD.IADD R7, R1, 0x1, R16 ;  /* 0x0000000101077824 */ /* 0x000fe200078e0210 */
[----:B------:R-:W-:Y:S01]  /*8f10*/  LOP3.LUT R6, R6, 0x3c, RZ, 0xc0, !PT ;  /* 0x0000003c06067812 */ /* 0x000fe200078ec0ff */
[----:B------:R-:W-:-:S03]  /*8f20*/  IMAD.MOV.U32 R8, RZ, RZ, 0x4 ;  /* 0x00000004ff087424 */ /* 0x000fc600078e00ff */
[----:B------:R0:W-:Y:S01]  /*8f30*/  STL [R7+0x1ec], R12 ;  /* 0x0001ec0c07007387 */ /* 0x0001e20000100800 */
[----:B------:R-:W-:-:S13]  /*8f40*/  ISETP.NE.AND P0, PT, R6, 0x4, PT ;  /* 0x000000040600780c */ /* 0x000fda0003f05270 */
[----:B0-----:R-:W-:Y:S05]  /*8f50*/  @!P0 BRA `(.L_x_49) ;  /* 0x0000000000348947 */ /* 0x001fea0003800000 */
[----:B------:R0:W-:Y:S01]  /*8f60*/  STL [R7+0x1f0], R13 ;  /* 0x0001f00d07007387 */ /* 0x0001e20000100800 */
[----:B------:R-:W-:Y:S01]  /*8f70*/  ISETP.NE.AND P0, PT, R6, 0x8, PT ;  /* 0x000000080600780c */ /* 0x000fe20003f05270 */
[----:B------:R-:W-:-:S12]  /*8f80*/  IMAD.MOV.U32 R8, RZ, RZ, 0x8 ;  /* 0x00000008ff087424 */ /* 0x000fd800078e00ff */
[----:B0-----:R-:W-:Y:S05]  /*8f90*/  @!P0 BRA `(.L_x_49) ;  /* 0x0000000000248947 */ /* 0x001fea0003800000 */
[----:B------:R0:W-:Y:S01]  /*8fa0*/  STL [R7+0x1f4], R14 ;  /* 0x0001f40e07007387 */ /* 0x0001e20000100800 */
[----:B------:R-:W-:Y:S01]  /*8fb0*/  ISETP.NE.AND P0, PT, R6, 0xc, PT ;  /* 0x0000000c0600780c */ /* 0x000fe20003f05270 */
[----:B------:R-:W-:-:S12]  /*8fc0*/  IMAD.MOV.U32 R8, RZ, RZ, 0xc ;  /* 0x0000000cff087424 */ /* 0x000fd800078e00ff */
[----:B0-----:R-:W-:Y:S05]  /*8fd0*/  @!P0 BRA `(.L_x_49) ;  /* 0x0000000000148947 */ /* 0x001fea0003800000 */
[----:B------:R-:W-:Y:S01]  /*8fe0*/  ISETP.NE.AND P0, PT, R6, 0x10, PT ;  /* 0x000000100600780c */ /* 0x000fe20003f05270 */
[----:B------:R0:W-:Y:S01]  /*8ff0*/  STL [R7+0x1f8], R15 ;  /* 0x0001f80f07007387 */ /* 0x0001e20000100800 */
[----:B------:R-:W-:-:S11]  /*9000*/  IMAD.MOV.U32 R8, RZ, RZ, 0x10 ;  /* 0x00000010ff087424 */ /* 0x000fd600078e00ff */
[----:B------:R0:W-:Y:S01]  /*9010*/  @P0 STL [R7+0x1fc], R10 ;  /* 0x0001fc0a07000387 */ /* 0x0001e20000100800 */
[----:B------:R-:W-:-:S07]  /*9020*/  @P0 IMAD.MOV.U32 R8, RZ, RZ, 0x14 ;  /* 0x00000014ff080424 */ /* 0x000fce00078e00ff */
.L_x_49:
[----:B------:R-:W-:-:S13]  /*9030*/  ISETP.NE.AND P0, PT, R11, RZ, PT ;  /* 0x000000ff0b00720c */ /* 0x000fda0003f05270 */
[----:B------:R-:W-:Y:S05]  /*9040*/  @!P0 BRA `(.L_x_50) ;  /* 0x0000000000308947 */ /* 0x000fea0003800000 */
[----:B0-----:R-:W-:-:S05]  /*9050*/  IMAD.IADD R7, R1, 0x1, R8 ;  /* 0x0000000101077824 */ /* 0x001fca00078e0208 */
[----:B------:R-:W2:Y:S01]  /*9060*/  LDL.U8 R6, [R7+0x220] ;  /* 0x0002200007067983 */ /* 0x000ea20000100000 */
[----:B------:R-:W-:Y:S02]  /*9070*/  IADD3 R9, PT, PT, R1, R16, R8 ;  /* 0x0000001001097210 */ /* 0x000fe40007ffe008 */
[----:B------:R-:W-:-:S03]  /*9080*/  ISETP.NE.AND P0, PT, R11, 0x1, PT ;  /* 0x000000010b00780c */ /* 0x000fc60003f05270 */
[----:B--2---:R1:W-:Y:S10]  /*9090*/  STL.U8 [R9+0x1ec], R6 ;  /* 0x0001ec0609007387 */ /* 0x0043f40000100000 */
[----:B------:R-:W-:Y:S05]  /*90a0*/  @!P0 BRA `(.L_x_50) ;  /* 0x0000000000188947 */ /* 0x000fea0003800000 */
[----:B-1----:R-:W2:Y:S01]  /*90b0*/  LDL.U8 R6, [R7+0x221] ;  /* 0x0002210007067983 */ /* 0x002ea20000100000 */
[----:B------:R-:W-:-:S03]  /*90c0*/  ISETP.NE.AND P0, PT, R11, 0x2, PT ;  /* 0x000000020b00780c */ /* 0x000fc60003f05270 */
[----:B--2---:R2:W-:Y:S10]  /*90d0*/  STL.U8 [R9+0x1ed], R6 ;  /* 0x0001ed0609007387 */ /* 0x0045f40000100000 */
[----:B------:R-:W-:Y:S05]  /*90e0*/  @!P0 BRA `(.L_x_50) ;  /* 0x0000000000088947 */ /* 0x000fea0003800000 */
[----:B--2---:R-:W2:Y:S04]  /*90f0*/  LDL.U8 R6, [R7+0x222] ;  /* 0x0002220007067983 */ /* 0x004ea80000100000 */
[----:B--2---:R3:W-:Y:S02]  /*9100*/  STL.U8 [R9+0x1ee], R6 ;  /* 0x0001ee0609007387 */ /* 0x0047e40000100000 */
.L_x_50:
[----:B------:R-:W-:Y:S02]  /*9110*/  VIADD R68, R68, 0x1 ;  /* 0x0000000144447836 */ /* 0x000fe40000000000 */
[----:B------:R-:W-:-:S03]  /*9120*/  VIADD R69, R69, 0xffffffec ;  /* 0xffffffec45457836 */ /* 0x000fc60000000000 */
[----:B------:R-:W-:-:S13]  /*9130*/  ISETP.NE.AND P0, PT, R68, 0x3, PT ;  /* 0x000000034400780c */ /* 0x000fda0003f05270 */
[----:B------:R-:W-:Y:S05]  /*9140*/  @P0 BRA `(.L_x_51) ;  /* 0xffffff78005c0947 */ /* 0x000fea000383ffff */
[----:B0123--:R-:W2:Y:S04]  /*9150*/  LDL.128 R8, [R1+0x200] ;  /* 0x0002000001087983 */ /* 0x00fea80000100c00 */
[----:B------:R-:W3:Y:S01]  /*9160*/  LDL.128 R4, [R1+0x210] ;  /* 0x0002100001047983 */ /* 0x000ee20000100c00 */
[----:B------:R-:W-:Y:S02]  /*9170*/  IMAD.MOV.U32 R0, RZ, RZ, RZ ;  /* 0x000000ffff007224 */ /* 0x000fe400078e00ff */
[----:B------:R-:W-:Y:S01]  /*9180*/  IMAD.MOV.U32 R3, RZ, RZ, 0x1 ;  /* 0x00000001ff037424 */ /* 0x000fe200078e00ff */
[C---:B--2---:R-:W-:Y:S02]  /*9190*/  PRMT R72, R11.reuse, 0x7773, RZ ;  /* 0x000077730b487816 */ /* 0x044fe400000000ff */
[----:B------:R-:W-:-:S02]  /*91a0*/  PRMT R74, R11, 0x7772, RZ ;  /* 0x000077720b4a7816 */ /* 0x000fc400000000ff */
[C---:B------:R-:W-:Y:S02]  /*91b0*/  PRMT R76, R11.reuse, 0x7771, RZ ;  /* 0x000077710b4c7816 */ /* 0x040fe400000000ff */
[----:B------:R-:W-:Y:S02]  /*91c0*/  PRMT R78, R11, 0x7770, RZ ;  /* 0x000077700b4e7816 */ /* 0x000fe400000000ff */
[C---:B------:R-:W-:Y:S02]  /*91d0*/  PRMT R80, R10.reuse, 0x7773, RZ ;  /* 0x000077730a507816 */ /* 0x040fe400000000ff */
[C---:B------:R-:W-:Y:S02]  /*91e0*/  PRMT R82, R10.reuse, 0x7772, RZ ;  /* 0x000077720a527816 */ /* 0x040fe400000000ff */
[C---:B------:R-:W-:Y:S02]  /*91f0*/  PRMT R84, R10.reuse, 0x7771, RZ ;  /* 0x000077710a547816 */ /* 0x040fe400000000ff */
[----:B------:R-:W-:-:S02]  /*9200*/  PRMT R86, R10, 0x7770, RZ ;  /* 0x000077700a567816 */ /* 0x000fc400000000ff */
[C---:B------:R-:W-:Y:S02]  /*9210*/  PRMT R88, R9.reuse, 0x7773, RZ ;  /* 0x0000777309587816 */ /* 0x040fe400000000ff */
[C---:B------:R-:W-:Y:S02]  /*9220*/  PRMT R90, R9.reuse, 0x7772, RZ ;  /* 0x00007772095a7816 */ /* 0x040fe400000000ff */
[----:B------:R-:W-:Y:S02]  /*9230*/  PRMT R92, R9, 0x7771, RZ ;  /* 0x00007771095c7816 */ /* 0x000fe400000000ff */
[C---:B------:R-:W-:Y:S02]  /*9240*/  PRMT R96, R8.reuse, 0x7773, RZ ;  /* 0x0000777308607816 */ /* 0x040fe400000000ff */
[C---:B------:R-:W-:Y:S02]  /*9250*/  PRMT R98, R8.reuse, 0x7772, RZ ;  /* 0x0000777208627816 */ /* 0x040fe400000000ff */
[----:B------:R-:W-:-:S02]  /*9260*/  PRMT R100, R8, 0x7771, RZ ;  /* 0x0000777108647816 */ /* 0x000fc400000000ff */
[C---:B---3--:R-:W-:Y:S02]  /*9270*/  PRMT R58, R7.reuse, 0x7773, RZ ;  /* 0x00007773073a7816 */ /* 0x048fe400000000ff */
[C---:B------:R-:W-:Y:S02]  /*9280*/  PRMT R56, R7.reuse, 0x7772, RZ ;  /* 0x0000777207387816 */ /* 0x040fe400000000ff */
[----:B------:R-:W-:Y:S02]  /*9290*/  PRMT R54, R7, 0x7771, RZ ;  /* 0x0000777107367816 */ /* 0x000fe400000000ff */
        /* <DEDUP_REMOVED lines=9> */
[----:B------:R-:W-:Y:S02]  /*9330*/  PRMT R9, R9, 0x7770, RZ ;  /* 0x0000777009097816 */ /* 0x000fe400000000ff */
[----:B------:R-:W-:Y:S02]  /*9340*/  PRMT R8, R8, 0x7770, RZ ;  /* 0x0000777008087816 */ /* 0x000fe400000000ff */
[----:B------:R-:W-:Y:S02]  /*9350*/  PRMT R7, R7, 0x7770, RZ ;  /* 0x0000777007077816 */ /* 0x000fe400000000ff */
[----:B------:R-:W-:Y:S02]  /*9360*/  PRMT R6, R6, 0x7770, RZ ;  /* 0x0000777006067816 */ /* 0x000fe400000000ff */
[----:B------:R-:W-:Y:S02]  /*9370*/  PRMT R5, R5, 0x7770, RZ ;  /* 0x0000777005057816 */ /* 0x000fe400000000ff */
[----:B------:R-:W-:-:S02]  /*9380*/  PRMT R4, R4, 0x7770, RZ ;  /* 0x0000777004047816 */ /* 0x000fc400000000ff */
        /* <DEDUP_REMOVED lines=26> */
[C---:B------:R-:W-:Y:S02]  /*9530*/  LOP3.LUT R103, R8.reuse, 0x36, RZ, 0x3c, !PT ;  /* 0x0000003608677812 */ /* 0x040fe400078e3cff */
[----:B------:R-:W-:Y:S02]  /*9540*/  LOP3.LUT R102, R8, 0x5c, RZ, 0x3c, !PT ;  /* 0x0000005c08667812 */ /* 0x000fe400078e3cff */
[----:B------:R-:W-:Y:S02]  /*9550*/  LOP3.LUT R100, R100, 0x5c, RZ, 0x3c, !PT ;  /* 0x0000005c64647812 */ /* 0x000fe400078e3cff */
[----:B------:R-:W-:-:S02]  /*9560*/  LOP3.LUT R98, R98, 0x5c, RZ, 0x3c, !PT ;  /* 0x0000005c62627812 */ /* 0x000fc400078e3cff */
[----:B------:R-:W-:Y:S02]  /*9570*/  LOP3.LUT R96, R96, 0x5c, RZ, 0x3c, !PT ;  /* 0x0000005c60607812 */ /* 0x000fe400078e3cff */
[C---:B------:R-:W-:Y:S02]  /*9580*/  LOP3.LUT R95, R9.reuse, 0x36, RZ, 0x3c, !PT ;  /* 0x00000036095f7812 */ /* 0x040fe400078e3cff */
        /* <DEDUP_REMOVED lines=22> */
[C---:B------:R-:W-:Y:S02]  /*96f0*/  LOP3.LUT R43, R6.reuse, 0x36, RZ, 0x3c, !PT ;  /* 0x00000036062b7812 */ /* 0x040fe400078e3cff */
        /* <DEDUP_REMOVED lines=8> */
[----:B------:R-:W-:-:S07]  /*9780*/  LOP3.LUT R58, R58, 0x5c, RZ, 0x3c, !PT ;  /* 0x0000005c3a3a7812 */ /* 0x000fce00078e3cff */
.L_x_80:
[----:B0-2---:R-:W-:Y:S01]  /*9790*/  IMAD.MOV.U32 R4, RZ, RZ, 0x72696150 ;  /* 0x72696150ff047424 */ /* 0x005fe200078e00ff */
[----:B------:R-:W-:Y:S01]  /*97a0*/  STL.128 [R1+0x40], RZ ;  /* 0x000040ff01007387 */ /* 0x000fe20000100c00 */
[----:B-1-34-:R-:W-:Y:S02]  /*97b0*/  IMAD.MOV.U32 R5, RZ, RZ, 0x65736977 ;  /* 0x65736977ff057424 */ /* 0x01afe400078e00ff */
[----:B------:R-:W-:Y:S01]  /*97c0*/  IMAD.MOV.U32 R6, RZ, RZ, 0x79656b20 ;  /* 0x79656b20ff067424 */ /* 0x000fe200078e00ff */
[----:B------:R-:W-:Y:S01]  /*97d0*/  STL.128 [R1+0x50], RZ ;  /* 0x000050ff01007387 */ /* 0x000fe20000100c00 */
[----:B------:R-:W-:Y:S02]  /*97e0*/  IMAD.MOV.U32 R7, RZ, RZ, 0x70786520 ;  /* 0x70786520ff077424 */ /* 0x000fe400078e00ff */
[----:B------:R-:W-:Y:S01]  /*97f0*/  IMAD.MOV.U32 R8, RZ, RZ, 0x69736e61 ;  /* 0x69736e61ff087424 */ /* 0x000fe200078e00ff */
[----:B------:R-:W-:Y:S01]  /*9800*/  STL.128 [R1+0x60], RZ ;  /* 0x000060ff01007387 */ /* 0x000fe20000100c00 */
[----:B------:R-:W-:-:S02]  /*9810*/  IMAD.MOV.U32 R9, RZ, RZ, -0x3bff9191 ;  /* 0xc4006e6fff097424 */ /* 0x000fc400078e00ff */
[----:B------:R-:W-:Y:S01]  /*9820*/  IMAD.MOV.U32 R10, RZ, RZ, 0x11a684e9 ;  /* 0x11a684e9ff0a7424 */ /* 0x000fe200078e00ff */
[----:B------:R0:W-:Y:S01]  /*9830*/  STL.128 [R1+0x40], R4 ;  /* 0x0000400401007387 */ /* 0x0001e20000100c00 */
[----:B------:R-:W-:Y:S02]  /*9840*/  IMAD.MOV.U32 R11, RZ, RZ, -0x21445518 ;  /* 0xdebbaae8ff0b7424 */ /* 0x000fe400078e00ff */
[----:B------:R-:W-:Y:S01]  /*9850*/  IMAD.MOV.U32 R12, RZ, RZ, 0x772a2f1d ;  /* 0x772a2f1dff0c7424 */ /* 0x000fe200078e00ff */
[----:B------:R-:W-:Y:S01]  /*9860*/  STL.128 [R1+0x90], RZ ;  /* 0x000090ff01007387 */ /* 0x000fe20000100c00 */
[----:B------:R-:W-:Y:S02]  /*9870*/  IMAD.MOV.U32 R13, RZ, RZ, 0x9fc3eaa ;  /* 0x09fc3eaaff0d7424 */ /* 0x000fe400078e00ff */
[----:B------:R-:W-:Y:S01]  /*9880*/  IMAD.MOV.U32 R14, RZ, RZ, -0x267ba583 ;  /* 0xd9845a7dff0e7424 */ /* 0x000fe200078e00ff */
[----:B------:R1:W-:Y:S01]  /*9890*/  STL.128 [R1+0x50], R8 ;  /* 0x0000500801007387 */ /* 0x0003e20000100c00 */
[----:B------:R-:W-:-:S02]  /*98a0*/  IMAD.MOV.U32 R15, RZ, RZ, 0x30c20066 ;  /* 0x30c20066ff0f7424 */ /* 0x000fc400078e00ff */
[----:B------:R-:W-:Y:S01]  /*98b0*/  IMAD.MOV.U32 R16, RZ, RZ, 0x36363636 ;  /* 0x36363636ff107424 */ /* 0x000fe200078e00ff */
[----:B------:R-:W-:Y:S01]  /*98c0*/  STL.128 [R1+0x20], RZ ;  /* 0x000020ff01007387 */ /* 0x000fe20000100c00 */
[----:B------:R-:W-:Y:S02]  /*98d0*/  IMAD.MOV.U32 R17, RZ, RZ, 0x36363636 ;  /* 0x36363636ff117424 */ /* 0x000fe400078e00ff */
[----:B------:R-:W-:Y:S01]  /*98e0*/  IMAD.MOV.U32 R18, RZ, RZ, 0x36363636 ;  /* 0x36363636ff127424 */ /* 0x000fe200078e00ff */
[----:B------:R2:W-:Y:S01]  /*98f0*/  STL.128 [R1+0x60], R12 ;  /* 0x0000600c01007387 */ /* 0x0005e20000100c00 */
[----:B0-----:R-:W-:Y:S02]  /*9900*/  IMAD.MOV.U32 R4, RZ, RZ, -0x23267fe8 ;  /* 0xdcd98018ff047424 */ /* 0x001fe400078e00ff */
[----:B------:R-:W-:Y:S01]  /*9910*/  IMAD.MOV.U32 R5, RZ, RZ, 0x42b4cfd1 ;  /* 0x42b4cfd1ff057424 */ /* 0x000fe200078e00ff */
[----:B------:R-:W-:Y:S01]  /*9920*/  STL.128 [R1+0x30], RZ ;  /* 0x000030ff01007387 */ /* 0x000fe20000100c00 */
[----:B------:R-:W-:-:S02]  /*9930*/  IMAD.MOV.U32 R6, RZ, RZ, 0x4df4b353 ;  /* 0x4df4b353ff067424 */ /* 0x000fc400078e00ff */
[----:B------:R-:W-:Y:S01]  /*9940*/  IMAD.MOV.U32 R7, RZ, RZ, 0x5c458b6c ;  /* 0x5c458b6cff077424 */ /* 0x000fe200078e00ff */
[----:B-1----:R-:W-:Y:S01]  /*9950*/  LOP3.LUT R10, R73, 0xffff, RZ, 0xc0, !PT ;  /* 0x0000ffff490a7812 */ /* 0x002fe200078ec0ff */
[----:B------:R-:W-:Y:S01]  /*9960*/  IMAD.MOV.U32 R19, RZ, RZ, 0x36363636 ;  /* 0x36363636ff137424 */ /* 0x000fe200078e00ff */
[----:B------:R-:W-:Y:S01]  /*9970*/  LOP3.LUT R11, R75, 0xffff, RZ, 0xc0, !PT ;  /* 0x0000ffff4b0b7812 */ /* 0x000fe200078ec0ff */
[----:B------:R-:W-:Y:S01]  /*9980*/  IMAD.MOV.U32 R9, RZ, RZ, 0x20050000 ;  /* 0x20050000ff097424 */ /* 0x000fe200078e00ff */
[----:B------:R0:W-:Y:S01]  /*9990*/  STL.128 [R1+0x90], R4 ;  /* 0x0000900401007387 */ /* 0x0001e20000100c00 */
[----:B------:R-:W-:Y:S02]  /*99a0*/  IMAD.MOV.U32 R8, RZ, RZ, RZ ;  /* 0x000000ffff087224 */ /* 0x000fe400078e00ff */
[----:B------:R-:W-:Y:S01]  /*99b0*/  IMAD.MOV.U32 R20, RZ, RZ, -0x2ad95a25 ;  /* 0xd526a5dbff147424 */ /* 0x000fe200078e00ff */
[----:B--2---:R-:W-:Y:S01]  /*99c0*/  LOP3.LUT R12, R77, 0xffff, RZ, 0xc0, !PT ;  /* 0x0000ffff4d0c7812 */ /* 0x004fe200078ec0ff */
[----:B------:R-:W-:Y:S01]  /*99d0*/  STL.128 [R1+0x20], R16 ;  /* 0x0000201001007387 */ /* 0x000fe20000100c00 */
[----:B------:R-:W-:Y:S01]  /*99e0*/  LOP3.LUT R13, R79, 0xffff, RZ, 0xc0, !PT ;  /* 0x0000ffff4f0d7812 */ /* 0x000fe200078ec0ff */
[----:B------:R-:W-:Y:S01]  /*99f0*/  IMAD.MOV.U32 R21, RZ, RZ, -0x194eccdd ;  /* 0xe6b13323ff157424 */ /* 0x000fe200078e00ff */
[----:B------:R-:W-:Y:S01]  /*9a00*/  LOP3.LUT R14, R81, 0xffff, RZ, 0xc0, !PT ;  /* 0x0000ffff510e7812 */ /* 0x000fe200078ec0ff */
[----:B------:R1:W-:Y:S01]  /*9a10*/  STL.128 [R1+0x30], R16 ;  /* 0x0000301001007387 */ /* 0x0003e20000100c00 */
[----:B------:R-:W-:Y:S01]  /*9a20*/  LOP3.LUT R15, R83, 0xffff, RZ, 0xc0, !PT ;  /* 0x0000ffff530f7812 */ /* 0x000fe200078ec0ff */
[----:B------:R-:W-:-:S02]  /*9a30*/  IMAD.MOV.U32 R22, RZ, RZ, -0x31770136 ;  /* 0xce88fecaff167424 */ /* 0x000fc400078e00ff */
[----:B------:R-:W-:Y:S01]  /*9a40*/  IMAD.MOV.U32 R23, RZ, RZ, -0x71af666b ;  /* 0x8e509995ff177424 */ /* 0x000fe200078e00ff */
[----:B------:R-:W-:Y:S01]  /*9a50*/  STL.128 [R1+0xb0], RZ ;  /* 0x0000b0ff01007387 */ /* 0x000fe20000100c00 */
[----:B------:R-:W-:Y:S01]  /*9a60*/  IMAD.MOV.U32 R25, RZ, RZ, 0x4b ;  /* 0x0000004bff197424 */ /* 0x000fe200078e00ff */
[----:B0-----:R-:W-:Y:S01]  /*9a70*/  PRMT R7, R11, 0x3340, R10 ;  /* 0x000033400b077816 */ /* 0x001fe2000000000a */
[----:B------:R-:W-:Y:S01]  /*9a80*/  IMAD.MOV.U32 R24, RZ, RZ, 0x80 ;  /* 0x00000080ff187424 */ /* 0x000fe200078e00ff */
[----:B------:R-:W-:Y:S01]  /*9a90*/  PRMT R4, R13, 0x3340, R12 ;  /* 0x000033400d047816 */ /* 0x000fe2000000000c */
[----:B------:R0:W-:Y:S01]  /*9aa0*/  STL.64 [R1+0xb8], R8 ;  /* 0x0000b80801007387 */ /* 0x0001e20000100a00 */
[----:B------:R-:W-:Y:S01]  /*9ab0*/  PRMT R6, R15, 0x3340, R14 ;  /* 0x000033400f067816 */ /* 0x000fe2000000000e */
[----:B------:R-:W-:Y:S01]  /*9ac0*/  IMAD.MOV.U32 R118, RZ, RZ, RZ ;  /* 0x000000ffff767224 */ /* 0x000fe200078e00ff */
[----:B------:R-:W-:Y:S01]  /*9ad0*/  LOP3.LUT R5, R85, 0xffff, RZ, 0xc0, !PT ;  /* 0x0000ffff55057812 */ /* 0x000fe200078ec0ff */
[----:B------:R-:W-:Y:S01]  /*9ae0*/  STL.128 [R1+0x80], RZ ;  /* 0x000080ff01007387 */ /* 0x000fe20000100c00 */
[----:B------:R-:W-:Y:S01]  /*9af0*/  LOP3.LUT R10, R87, 0xffff, RZ, 0xc0, !PT ;  /* 0x0000ffff570a7812 */ /* 0x000fe200078ec0ff */
[----:B-1----:R-:W-:Y:S01]  /*9b00*/  IMAD.MOV.U32 R16, RZ, RZ, 0x5cd27e0f ;  /* 0x5cd27e0fff107424 */ /* 0x002fe200078e00ff */
[----:B------:R-:W-:Y:S01]  /*9b10*/  LOP3.LUT R11, R89, 0xffff, RZ, 0xc0, !PT ;  /* 0x0000ffff590b7812 */ /* 0x000fe200078ec0ff */
[----:B------:R-:W-:Y:S01]  /*9b20*/  IMAD.MOV.U32 R17, RZ, RZ, -0x11318da9 ;  /* 0xeece7257ff117424 */ /* 0x000fe200078e00ff */
[----:B------:R-:W-:Y:S01]  /*9b30*/  LOP3.LUT R12, R91, 0xffff, RZ, 0xc0, !PT ;  /* 0x0000ffff5b0c7812 */ /* 0x000fe200078ec0ff */
[----:B------:R-:W-:Y:S01]  /*9b40*/  IMAD.MOV.U32 R18, RZ, RZ, 0x5e47906e ;  /* 0x5e47906eff127424 */ /* 0x000fe200078e00ff */
[----:B------:R-:W-:Y:S01]  /*9b50*/  LOP3.LUT R13, R93, 0xffff, RZ, 0xc0, !PT ;  /* 0x0000ffff5d0d7812 */ /* 0x000fe200078ec0ff */
[----:B------:R-:W-:Y:S01]  /*9b60*/  IMAD.MOV.U32 R19, RZ, RZ, 0x2d5113e7 ;  /* 0x2d5113e7ff137424 */ /* 0x000fe200078e00ff */
[----:B------:R-:W-:Y:S01]  /*9b70*/  LOP3.LUT R14, R95, 0xffff, RZ, 0xc0, !PT ;  /* 0x0000ffff5f0e7812 */ /* 0x000fe200078ec0ff */
[----:B------:R-:W-:Y:S01]  /*9b80*/  STL.128 [R1+0x70], RZ ;  /* 0x000070ff01007387 */ /* 0x000fe20000100c00 */
[----:B------:R-:W-:Y:S01]  /*9b90*/  PRMT R5, R10, 0x3340, R5 ;  /* 0x000033400a057816 */ /* 0x000fe20000000005 */
[----:B------:R-:W-:Y:S01]  /*9ba0*/  IMAD.MOV.U32 R116, RZ, RZ, -0x3c2d1e10 ;  /* 0xc3d2e1f0ff747424 */ /* 0x000fe200078e00ff */
[----:B------:R-:W-:Y:S01]  /*9bb0*/  LOP3.LUT R15, R97, 0xffff, RZ, 0xc0, !PT ;  /* 0x0000ffff610f7812 */ /* 0x000fe200078ec0ff */
[----:B------:R1:W-:Y:S01]  /*9bc0*/  STL.128 [R1+0x80], R20 ;  /* 0x0000801401007387 */ /* 0x0003e20000100c00 */
[----:B0-----:R-:W-:Y:S01]  /*9bd0*/  LOP3.LUT R8, R99, 0xffff, RZ, 0xc0, !PT ;  /* 0x0000ffff63087812 */ /* 0x001fe200078ec0ff */
[----:B------:R-:W-:Y:S01]  /*9be0*/  IMAD.MOV.U32 R115, RZ, RZ, 0x10325476 ;  /* 0x10325476ff737424 */ /* 0x000fe200078e00ff */
[----:B------:R-:W-:Y:S01]  /*9bf0*/  PRMT R11, R12, 0x3340, R11 ;  /* 0x000033400c0b7816 */ /* 0x000fe2000000000b */
[----:B------:R0:W-:Y:S01]  /*9c00*/  STL.128 [R1+0x70], R16 ;  /* 0x0000701001007387 */ /* 0x0001e20000100c00 */
[----:B------:R-:W-:Y:S01]  /*9c10*/  PRMT R14, R14, 0x3340, R13 ;  /* 0x000033400e0e7816 */ /* 0x000fe2000000000d */
[----:B------:R-:W-:Y:S01]  /*9c20*/  IMAD.MOV.U32 R114, RZ, RZ, -0x67452302 ;  /* 0x98badcfeff727424 */ /* 0x000fe200078e00ff */
[----:B------:R-:W-:Y:S01]  /*9c30*/  LOP3.LUT R9, R101, 0xffff, RZ, 0xc0, !PT ;  /* 0x0000ffff65097812 */ /* 0x000fe200078ec0ff */
[----:B------:R2:W-:Y:S01]  /*9c40*/  STL.128 [R1+0xa0], RZ ;  /* 0x0000a0ff01007387 */ /* 0x0005e20000100c00 */
[----:B------:R-:W-:Y:S01]  /*9c50*/  LOP3.LUT R10, R103, 0xffff, RZ, 0xc0, !PT ;  /* 0x0000ffff670a7812 */ /* 0x000fe200078ec0ff */
[----:B------:R-:W-:Y:S01]  /*9c60*/  IMAD.MOV.U32 R113, RZ, RZ, -0x10325477 ;  /* 0xefcdab89ff717424 */ /* 0x000fe200078e00ff */
[----:B------:R-:W-:Y:S01]  /*9c70*/  LOP3.LUT R12, R57, 0xffff, RZ, 0xc0, !PT ;  /* 0x0000ffff390c7812 */ /* 0x000fe200078ec0ff */
[----:B------:R2:W-:Y:S01]  /*9c80*/  STL.128 [R1], RZ ;  /* 0x000000ff01007387 */ /* 0x0005e20000100c00 */
[----:B------:R-:W-:Y:S01]  /*9c90*/  LOP3.LUT R13, R55, 0xffff, RZ, 0xc0, !PT ;  /* 0x0000ffff370d7812 */ /* 0x000fe200078ec0ff */
[----:B------:R-:W-:Y:S01]  /*9ca0*/  IMAD.MOV.U32 R112, RZ, RZ, 0x67452301 ;  /* 0x67452301ff707424 */ /* 0x000fe200078e00ff */
[----:B------:R-:W-:Y:S01]  /*9cb0*/  PRMT R8, R8, 0x3340, R15 ;  /* 0x0000334008087816 */ /* 0x000fe2000000000f */
[----:B-1----:R-:W-:Y:S01]  /*9cc0*/  IMAD.MOV.U32 R22, RZ, RZ, 0x3340 ;  /* 0x00003340ff167424 */ /* 0x002fe200078e00ff */
[----:B------:R-:W-:Y:S01]  /*9cd0*/  PRMT R9, R10, 0x3340, R9 ;  /* 0x000033400a097816 */ /* 0x000fe20000000009 */
[----:B------:R2:W-:Y:S01]  /*9ce0*/  STL.128 [R1+0x10], RZ ;  /* 0x000010ff01007387 */ /* 0x0005e20000100c00 */
[----:B------:R-:W-:-:S02]  /*9cf0*/  LOP3.LUT R15, R53, 0xffff, RZ, 0xc0, !PT ;  /* 0x0000ffff350f7812 */ /* 0x000fc400078ec0ff */
[----:B0-----:R-:W-:Y:S01]  /*9d00*/  LOP3.LUT R16, R51, 0xffff, RZ, 0xc0, !PT ;  /* 0x0000ffff33107812 */ /* 0x001fe200078ec0ff */
[----:B------:R2:W-:Y:S01]  /*9d10*/  STL.128 [R1+0xc0], RZ ;  /* 0x0000c0ff01007387 */ /* 0x0005e20000100c00 */
[----:B------:R-:W-:Y:S02]  /*9d20*/  LOP3.LUT R17, R49, 0xffff, RZ, 0xc0, !PT ;  /* 0x0000ffff31117812 */ /* 0x000fe400078ec0ff */
[----:B------:R-:W-:Y:S01]  /*9d30*/  LOP3.LUT R18, R47, 0xffff, RZ, 0xc0, !PT ;  /* 0x0000ffff2f127812 */ /* 0x000fe200078ec0ff */
[----:B------:R2:W-:Y:S01]  /*9d40*/  STL.128 [R1+0xd0], RZ ;  /* 0x0000d0ff01007387 */ /* 0x0005e20000100c00 */
[----:B------:R-:W-:Y:S02]  /*9d50*/  PRMT R10, R13, 0x3340, R12 ;  /* 0x000033400d0a7816 */ /* 0x000fe4000000000c */
[----:B------:R-:W-:Y:S01]  /*9d60*/  LOP3.LUT R12, R45, 0xffff, RZ, 0xc0, !PT ;  /* 0x0000ffff2d0c7812 */ /* 0x000fe200078ec0ff */
[----:B------:R2:W-:Y:S01]  /*9d70*/  STL.128 [R1+0xe0], RZ ;  /* 0x0000e0ff01007387 */ /* 0x0005e20000100c00 */
[----:B------:R-:W-:-:S02]  /*9d80*/  LOP3.LUT R13, R43, 0xffff, RZ, 0xc0, !PT ;  /* 0x0000ffff2b0d7812 */ /* 0x000fc400078ec0ff */
[----:B------:R-:W-:Y:S01]  /*9d90*/  LOP3.LUT R20, R61, 0xffff, RZ, 0xc0, !PT ;  /* 0x0000ffff3d147812 */ /* 0x000fe200078ec0ff */
[----:B------:R2:W-:Y:S01]  /*9da0*/  STL.128 [R1+0xf0], RZ ;  /* 0x0000f0ff01007387 */ /* 0x0005e20000100c00 */
[----:B------:R-:W-:Y:S02]  /*9db0*/  LOP3.LUT R21, R63, 0xffff, RZ, 0xc0, !PT ;  /* 0x0000ffff3f157812 */ /* 0x000fe400078ec0ff */
[----:B------:R-:W-:Y:S02]  /*9dc0*/  PRMT R15, R16, 0x3340, R15 ;  /* 0x00003340100f7816 */ /* 0x000fe4000000000f */
[----:B------:R-:W-:Y:S02]  /*9dd0*/  PRMT R17, R18, 0x3340, R17 ;  /* 0x0000334012117816 */ /* 0x000fe40000000011 */
[----:B------:R-:W-:Y:S01]  /*9de0*/  PRMT R25, R25, R22, 0x3d ;  /* 0x0000003d19197416 */ /* 0x000fe20000000016 */
[----:B------:R-:W-:Y:S01]  /*9df0*/  IMAD.MOV.U32 R22, RZ, RZ, 0xffde ;  /* 0x0000ffdeff167424 */ /* 0x000fe200078e00ff */
[----:B------:R-:W-:-:S02]  /*9e00*/  LOP3.LUT R18, R41, 0xffff, RZ, 0xc0, !PT ;  /* 0x0000ffff29127812 */ /* 0x000fc400078ec0ff */
[----:B------:R-:W-:Y:S02]  /*9e10*/  LOP3.LUT R19, R59, 0xffff, RZ, 0xc0, !PT ;  /* 0x0000ffff3b137812 */ /* 0x000fe400078ec0ff */
[----:B------:R-:W-:Y:S02]  /*9e20*/  PRMT R16, R13, 0x3340, R12 ;  /* 0x000033400d107816 */ /* 0x000fe4000000000c */
[----:B------:R-:W-:Y:S02]  /*9e30*/  PRMT R21, R21, 0x3340, R20 ;  /* 0x0000334015157816 */ /* 0x000fe40000000014 */
[----:B------:R-:W-:Y:S02]  /*9e40*/  LOP3.LUT R12, R65, 0xffff, RZ, 0xc0, !PT ;  /* 0x0000ffff410c7812 */ /* 0x000fe400078ec0ff */
[----:B------:R-:W-:Y:S02]  /*9e50*/  LOP3.LUT R13, R67, 0xffff, RZ, 0xc0, !PT ;  /* 0x0000ffff430d7812 */ /* 0x000fe400078ec0ff */
[----:B------:R-:W-:-:S02]  /*9e60*/  LOP3.LUT R20, R69, 0xffff, RZ, 0xc0, !PT ;  /* 0x0000ffff45147812 */ /* 0x000fc400078ec0ff */
[----:B------:R-:W-:Y:S02]  /*9e70*/  LOP3.LUT R23, R71, 0xffff, RZ, 0xc0, !PT ;  /* 0x0000ffff47177812 */ /* 0x000fe400078ec0ff */
        /* <DEDUP_REMOVED lines=9> */
[----:B------:R-:W-:Y:S01]  /*9f10*/  PRMT R12, R25, 0x5410, R22 ;  /* 0x00005410190c7816 */ /* 0x000fe20000000016 */
[----:B------:R2:W-:Y:S01]  /*9f20*/  STL.128 [R1], R4 ;  /* 0x0000000401007387 */ /* 0x0005e20000100c00 */
[----:B------:R-:W-:-:S02]  /*9f30*/  PRMT R13, R24, 0x7610, R13 ;  /* 0x00007610180d7816 */ /* 0x000fc4000000000d */
[----:B------:R-:W-:Y:S01]  /*9f40*/  PRMT R10, R16, 0x5410, R17 ;  /* 0x00005410100a7816 */ /* 0x000fe20000000011 */
[----:B------:R2:W-:Y:S01]  /*9f50*/  STL [R1+0xa0], R12 ;  /* 0x0000a00c01007387 */ /* 0x0005e20000100800 */
[----:B------:R-:W-:Y:S02]  /*9f60*/  PRMT R9, R21, 0x5410, R18 ;  /* 0x0000541015097816 */ /* 0x000fe40000000012 */
[----:B------:R-:W-:Y:S01]  /*9f70*/  PRMT R8, R20, 0x5410, R19 ;  /* 0x0000541014087816 */ /* 0x000fe20000000013 */
[----:B------:R2:W-:Y:S04]  /*9f80*/  STL.U8 [R1+0xa4], R13 ;  /* 0x0000a40d01007387 */ /* 0x0005e80000100000 */
[----:B------:R2:W-:Y:S02]  /*9f90*/  STL.128 [R1+0x10], R8 ;  /* 0x0000100801007387 */ /* 0x0005e40000100c00 */
.L_x_63:
[----:B------:R-:W-:-:S05]  /*9fa0*/  IMAD.IADD R24, R1, 0x1, R118 ;  /* 0x0000000101187824 */ /* 0x000fca00078e0276 */
[----:B--2---:R-:W2:Y:S02]  /*9fb0*/  LDL.128 R4, [R24] ;  /* 0x0000000018047983 */ /* 0x004ea40000100c00 */
[C---:B--2---:R-:W-:Y:S02]  /*9fc0*/  PRMT R12, R5.reuse, 0x7771, RZ ;  /* 0x00007771050c7816 */ /* 0x044fe400000000ff */
[C---:B------:R-:W-:Y:S02]  /*9fd0*/  PRMT R13, R5.reuse, 0x7770, RZ ;  /* 0x00007770050d7816 */ /* 0x040fe400000000ff */
[C---:B------:R-:W-:Y:S01]  /*9fe0*/  PRMT R11, R5.reuse, 0x7772, RZ ;  /* 0x00007772050b7816 */ /* 0x040fe200000000ff */
[----:B------:R-:W-:Y:S01]  /*9ff0*/  IMAD.U32 R12, R12, 0x10000, RZ ;  /* 0x000100000c0c7824 */ /* 0x000fe200078e00ff */
[----:B------:R-:W-:Y:S02]  /*a000*/  PRMT R18, R5, 0x7773, RZ ;  /* 0x0000777305127816 */ /* 0x000fe400000000ff */
[----:B------:R-:W-:Y:S01]  /*a010*/  PRMT R5, R7, 0x7771, RZ ;  /* 0x0000777107057816 */ /* 0x000fe200000000ff */
[----:B------:R-:W-:Y:S01]  /*a020*/  IMAD.SHL.U32 R11, R11, 0x100, RZ ;  /* 0x000001000b0b7824 */ /* 0x000fe200078e00ff */
[----:B------:R-:W-:-:S02]  /*a030*/  PRMT R15, R4, 0x7771, RZ ;  /* 0x00007771040f7816 */ /* 0x000fc400000000ff */
[C---:B------:R-:W-:Y:S01]  /*a040*/  PRMT R9, R6.reuse, 0x7771, RZ ;  /* 0x0000777106097816 */ /* 0x040fe200000000ff */
[----:B------:R-:W-:Y:S01]  /*a050*/  IMAD.U32 R5, R5, 0x10000, RZ ;  /* 0x0001000005057824 */ /* 0x000fe200078e00ff */
[C---:B------:R-:W-:Y:S01]  /*a060*/  PRMT R10, R6.reuse, 0x7770, RZ ;  /* 0x00007770060a7816 */ /* 0x040fe200000000ff */
[----:B------:R-:W-:Y:S01]  /*a070*/  IMAD.U32 R15, R15, 0x10000, RZ ;  /* 0x000100000f0f7824 */ /* 0x000fe200078e00ff */
[C---:B------:R-:W-:Y:S01]  /*a080*/  PRMT R8, R6.reuse, 0x7772, RZ ;  /* 0x0000777206087816 */ /* 0x040fe200000000ff */
[----:B------:R-:W-:Y:S01]  /*a090*/  IMAD.U32 R9, R9, 0x10000, RZ ;  /* 0x0001000009097824 */ /* 0x000fe200078e00ff */
[----:B------:R-:W-:Y:S02]  /*a0a0*/  PRMT R19, R6, 0x7773, RZ ;  /* 0x0000777306137816 */ /* 0x000fe400000000ff */
[----:B------:R-:W-:Y:S01]  /*a0b0*/  PRMT R6, R7, 0x7770, RZ ;  /* 0x0000777007067816 */ /* 0x000fe200000000ff */
[----:B------:R-:W-:Y:S01]  /*a0c0*/  IMAD.SHL.U32 R8, R8, 0x100, RZ ;  /* 0x0000010008087824 */ /* 0x000fe200078e00ff */
[----:B------:R-:W-:-:S02]  /*a0d0*/  LOP3.LUT R5, R5, 0xff0000, RZ, 0xc0, !PT ;  /* 0x00ff000005057812 */ /* 0x000fc400078ec0ff */
[C---:B------:R-:W-:Y:S02]  /*a0e0*/  PRMT R16, R4.reuse, 0x7770, RZ ;  /* 0x0000777004107816 */ /* 0x040fe400000000ff */
[----:B------:R-:W-:Y:S01]  /*a0f0*/  PRMT R14, R4, 0x7772, RZ ;  /* 0x00007772040e7816 */ /* 0x000fe200000000ff */
[----:B------:R-:W-:Y:S01]  /*a100*/  IMAD R6, R6, 0x1000000, R5 ;  /* 0x0100000006067824 */ /* 0x000fe200078e0205 */
[----:B------:R-:W-:Y:S02]  /*a110*/  LOP3.LUT R15, R15, 0xff0000, RZ, 0xc0, !PT ;  /* 0x00ff00000f0f7812 */ /* 0x000fe400078ec0ff */
[----:B------:R-:W-:Y:S01]  /*a120*/  LOP3.LUT R12, R12, 0xff0000, RZ, 0xc0, !PT ;  /* 0x00ff00000c0c7812 */ /* 0x000fe200078ec0ff */
[----:B------:R-:W-:Y:S01]  /*a130*/  IMAD.SHL.U32 R5, R14, 0x100, RZ ;  /* 0x000001000e057824 */ /* 0x000fe200078e00ff */
[----:B------:R-:W-:Y:S01]  /*a140*/  PRMT R17, R4, 0x7773, RZ ;  /* 0x0000777304117816 */ /* 0x000fe200000000ff */
[----:B------:R-:W-:Y:S01]  /*a150*/  IMAD R16, R16, 0x1000000, R15 ;  /* 0x0100000010107824 */ /* 0x000fe200078e020f */
[----:B------:R-:W-:Y:S01]  /*a160*/  LOP3.LUT R9, R9, 0xff0000, RZ, 0xc0, !PT ;  /* 0x00ff000009097812 */ /* 0x000fe200078ec0ff */
[----:B------:R-:W-:Y:S01]  /*a170*/  IMAD R12, R13, 0x1000000, R12 ;  /* 0x010000000d0c7824 */ /* 0x000fe200078e020c */
[----:B------:R-:W-:-:S02]  /*a180*/  PRMT R4, R7, 0x7772, RZ ;  /* 0x0000777207047816 */ /* 0x000fc400000000ff */
[----:B------:R-:W-:Y:S01]  /*a190*/  PRMT R20, R7, 0x7773, RZ ;  /* 0x0000777307147816 */ /* 0x000fe200000000ff */
[----:B------:R-:W-:Y:S01]  /*a1a0*/  IMAD R9, R10, 0x1000000, R9 ;  /* 0x010000000a097824 */ /* 0x000fe200078e0209 */
[----:B------:R-:W-:Y:S01]  /*a1b0*/  LOP3.LUT R16, R17, R16, R5, 0xfe, !PT ;  /* 0x0000001011107212 */ /* 0x000fe200078efe05 */
[----:B------:R-:W-:Y:S01]  /*a1c0*/  IMAD.SHL.U32 R7, R4, 0x100, RZ ;  /* 0x0000010004077824 */ /* 0x000fe200078e00ff */
[----:B------:R-:W-:Y:S02]  /*a1d0*/  LOP3.LUT R17, R18, R12, R11, 0xfe, !PT ;  /* 0x0000000c12117212 */ /* 0x000fe400078efe0b */
[----:B------:R-:W-:Y:S02]  /*a1e0*/  LOP3.LUT R18, R19, R9, R8, 0xfe, !PT ;  /* 0x0000000913127212 */ /* 0x000fe400078efe08 */
[----:B------:R-:W-:-:S05]  /*a1f0*/  LOP3.LUT R19, R20, R6, R7, 0xfe, !PT ;  /* 0x0000000614137212 */ /* 0x000fca00078efe07 */
[----:B------:R0:W-:Y:S04]  /*a200*/  STL.128 [R1+0x240], R16 ;  /* 0x0002401001007387 */ /* 0x0001e80000100c00 */
[----:B------:R-:W2:Y:S02]  /*a210*/  LDL.128 R4, [R24+0x10] ;  /* 0x0000100018047983 */ /* 0x000ea40000100c00 */
[----:B--2---:R-:W-:Y:S02]  /*a220*/  PRMT R9, R5, 0x7771, RZ ;  /* 0x0000777105097816 */ /* 0x004fe400000000ff */
[C---:B------:R-:W-:Y:S02]  /*a230*/  PRMT R12, R4.reuse, 0x7771, RZ ;  /* 0x00007771040c7816 */ /* 0x040fe400000000ff */
[C---:B------:R-:W-:Y:S01]  /*a240*/  PRMT R13, R4.reuse, 0x7770, RZ ;  /* 0x00007770040d7816 */ /* 0x040fe200000000ff */
[----:B------:R-:W-:Y:S01]  /*a250*/  IMAD.U32 R9, R9, 0x10000, RZ ;  /* 0x0001000009097824 */ /* 0x000fe200078e00ff */
[----:B------:R-:W-:Y:S01]  /*a260*/  PRMT R11, R4, 0x7772, RZ ;  /* 0x00007772040b7816 */ /* 0x000fe200000000ff */
[----:B------:R-:W-:Y:S01]  /*a270*/  IMAD.U32 R12, R12, 0x10000, RZ ;  /* 0x000100000c0c7824 */ /* 0x000fe200078e00ff */
[----:B------:R-:W-:-:S02]  /*a280*/  PRMT R14, R4, 0x7773, RZ ;  /* 0x00007773040e7816 */ /* 0x000fc400000000ff */
[----:B------:R-:W-:Y:S01]  /*a290*/  PRMT R4, R6, 0x7771, RZ ;  /* 0x0000777106047816 */ /* 0x000fe200000000ff */
[----:B------:R-:W-:Y:S01]  /*a2a0*/  IMAD.SHL.U32 R11, R11, 0x100, RZ ;  /* 0x000001000b0b7824 */ /* 0x000fe200078e00ff */
[----:B------:R-:W-:Y:S02]  /*a2b0*/  PRMT R15, R7, 0x7771, RZ ;  /* 0x00007771070f7816 */ /* 0x000fe400000000ff */
[----:B------:R-:W-:Y:S01]  /*a2c0*/  PRMT R10, R5, 0x7770, RZ ;  /* 0x00007770050a7816 */ /* 0x000fe200000000ff */
[----:B------:R-:W-:Y:S01]  /*a2d0*/  IMAD.U32 R4, R4, 0x10000, RZ ;  /* 0x0001000004047824 */ /* 0x000fe200078e00ff */
[C---:B------:R-:W-:Y:S01]  /*a2e0*/  PRMT R22, R6.reuse, 0x7770, RZ ;  /* 0x0000777006167816 */ /* 0x040fe200000000ff */
[----:B------:R-:W-:Y:S01]  /*a2f0*/  IMAD.U32 R15, R15, 0x10000, RZ ;  /* 0x000100000f0f7824 */ /* 0x000fe200078e00ff */
[C---:B------:R-:W-:Y:S02]  /*a300*/  PRMT R21, R6.reuse, 0x7772, RZ ;  /* 0x0000777206157816 */ /* 0x040fe400000000ff */
[----:B------:R-:W-:-:S02]  /*a310*/  PRMT R23, R6, 0x7773, RZ ;  /* 0x0000777306177816 */ /* 0x000fc400000000ff */
[----:B------:R-:W-:Y:S02]  /*a320*/  LOP3.LUT R9, R9, 0xff0000, RZ, 0xc0, !PT ;  /* 0x00ff000009097812 */ /* 0x000fe400078ec0ff */
[----:B------:R-:W-:Y:S02]  /*a330*/  PRMT R8, R5, 0x7772, RZ ;  /* 0x0000777205087816 */ /* 0x000fe400000000ff */
[C---:B------:R-:W-:Y:S01]  /*a340*/  PRMT R20, R7.reuse, 0x7770, RZ ;  /* 0x0000777007147816 */ /* 0x040fe200000000ff */
[----:B------:R-:W-:Y:S01]  /*a350*/  IMAD R10, R10, 0x1000000, R9 ;  /* 0x010000000a0a7824 */ /* 0x000fe200078e0209 */
[C---:B------:R-:W-:Y:S01]  /*a360*/  PRMT R6, R7.reuse, 0x7772, RZ ;  /* 0x0000777207067816 */ /* 0x040fe200000000ff */
[----:B------:R-:W-:Y:S01]  /*a370*/  IMAD.SHL.U32 R9, R8, 0x100, RZ ;  /* 0x0000010008097824 */ /* 0x000fe200078e00ff */
[----:B------:R-:W-:Y:S02]  /*a380*/  PRMT R25, R7, 0x7773, RZ ;  /* 0x0000777307197816 */ /* 0x000fe400000000ff */
[----:B------:R-:W-:Y:S01]  /*a390*/  LOP3.LUT R12, R12, 0xff0000, RZ, 0xc0, !PT ;  /* 0x00ff00000c0c7812 */ /* 0x000fe200078ec0ff */
[----:B------:R-:W-:Y:S01]  /*a3a0*/  IMAD.SHL.U32 R6, R6, 0x100, RZ ;  /* 0x0000010006067824 */ /* 0x000fe200078e00ff */
[----:B------:R-:W-:Y:S01]  /*a3b0*/  LOP3.LUT R7, R4, 0xff0000, RZ, 0xc0, !PT ;  /* 0x00ff000004077812 */ /* 0x000fe200078ec0ff */
[----:B------:R-:W-:Y:S01]  /*a3c0*/  IMAD.SHL.U32 R4, R21, 0x100, RZ ;  /* 0x0000010015047824 */ /* 0x000fe200078e00ff */
[----:B------:R-:W-:Y:S01]  /*a3d0*/  LOP3.LUT R15, R15, 0xff0000, RZ, 0xc0, !PT ;  /* 0x00ff00000f0f7812 */ /* 0x000fe200078ec0ff */
[----:B------:R-:W-:Y:S01]  /*a3e0*/  IMAD R13, R13, 0x1000000, R12 ;  /* 0x010000000d0d7824 */ /* 0x000fe200078e020c */
[----:B------:R-:W-:Y:S01]  /*a3f0*/  PRMT R5, R5, 0x7773, RZ ;  /* 0x0000777305057816 */ /* 0x000fe200000000ff */
[----:B------:R-:W-:-:S02]  /*a400*/  IMAD R7, R22, 0x1000000, R7 ;  /* 0x0100000016077824 */ /* 0x000fc400078e0207 */
[----:B------:R-:W-:Y:S01]  /*a410*/  IMAD R15, R20, 0x1000000, R15 ;  /* 0x01000000140f7824 */ /* 0x000fe200078e020f */
[----:B------:R-:W-:Y:S02]  /*a420*/  LOP3.LUT R8, R14, R13, R11, 0xfe, !PT ;  /* 0x0000000d0e087212 */ /* 0x000fe400078efe0b */
[----:B------:R-:W-:Y:S02]  /*a430*/  LOP3.LUT R9, R5, R10, R9, 0xfe, !PT ;  /* 0x0000000a05097212 */ /* 0x000fe400078efe09 */
[----:B------:R-:W-:Y:S02]  /*a440*/  LOP3.LUT R10, R23, R7, R4, 0xfe, !PT ;  /* 0x00000007170a7212 */ /* 0x000fe400078efe04 */
[----:B------:R-:W-:-:S05]  /*a450*/  LOP3.LUT R11, R25, R15, R6, 0xfe, !PT ;  /* 0x0000000f190b7212 */ /* 0x000fca00078efe06 */
[----:B------:R1:W-:Y:S04]  /*a460*/  STL.128 [R1+0x250], R8 ;  /* 0x0002500801007387 */ /* 0x0003e80000100c00 */
[----:B------:R-:W2:Y:S02]  /*a470*/  LDL.128 R4, [R24+0x20] ;  /* 0x0000200018047983 */ /* 0x000ea40000100c00 */
[C---:B--2---:R-:W-:Y:S02]  /*a480*/  PRMT R20, R4.reuse, 0x7771, RZ ;  /* 0x0000777104147816 */ /* 0x044fe400000000ff */
[C---:B------:R-:W-:Y:S02]  /*a490*/  PRMT R21, R4.reuse, 0x7770, RZ ;  /* 0x0000777004157816 */ /* 0x040fe400000000ff */
[----:B------:R-:W-:Y:S01]  /*a4a0*/  PRMT R15, R4, 0x7772, RZ ;  /* 0x00007772040f7816 */ /* 0x000fe200000000ff */
[----:B------:R-:W-:Y:S01]  /*a4b0*/  IMAD.U32 R20, R20, 0x10000, RZ ;  /* 0x0001000014147824 */ /* 0x000fe200078e00ff */
[----:B------:R-:W-:-:S02]  /*a4c0*/  PRMT R22, R4, 0x7773, RZ ;  /* 0x0000777304167816 */ /* 0x000fc400000000ff */
[----:B------:R-:W-:Y:S02]  /*a4d0*/  PRMT R4, R6, 0x7771, RZ ;  /* 0x0000777106047816 */ /* 0x000fe400000000ff */
[----:B------:R-:W-:Y:S02]  /*a4e0*/  PRMT R13, R5, 0x7771, RZ ;  /* 0x00007771050d7816 */ /* 0x000fe400000000ff */
[----:B------:R-:W-:Y:S01]  /*a4f0*/  PRMT R23, R7, 0x7771, RZ ;  /* 0x0000777107177816 */ /* 0x000fe200000000ff */
[----:B------:R-:W-:Y:S01]  /*a500*/  IMAD.U32 R4, R4, 0x10000, RZ ;  /* 0x0001000004047824 */ /* 0x000fe200078e00ff */
[C---:B------:R-:W-:Y:S01]  /*a510*/  PRMT R27, R6.reuse, 0x7770, RZ ;  /* 0x00007770061b7816 */ /* 0x040fe200000000ff */
[----:B------:R-:W-:Y:S01]  /*a520*/  IMAD.U32 R13, R13, 0x10000, RZ ;  /* 0x000100000d0d7824 */ /* 0x000fe200078e00ff */
[C---:B------:R-:W-:Y:S01]  /*a530*/  PRMT R26, R6.reuse, 0x7772, RZ ;  /* 0x00007772061a7816 */ /* 0x040fe200000000ff */
[----:B------:R-:W-:Y:S01]  /*a540*/  IMAD.U32 R23, R23, 0x10000, RZ ;  /* 0x0001000017177824 */ /* 0x000fe200078e00ff */
[----:B------:R-:W-:-:S02]  /*a550*/  PRMT R28, R6, 0x7773, RZ ;  /* 0x00007773061c7816 */ /* 0x000fc400000000ff */
[----:B------:R-:W-:Y:S01]  /*a560*/  LOP3.LUT R20, R20, 0xff0000, RZ, 0xc0, !PT ;  /* 0x00ff000014147812 */ /* 0x000fe200078ec0ff */
[----:B------:R-:W-:Y:S01]  /*a570*/  IMAD.SHL.U32 R26, R26, 0x100, RZ ;  /* 0x000001001a1a7824 */ /* 0x000fe200078e00ff */
[----:B------:R-:W-:Y:S02]  /*a580*/  LOP3.LUT R4, R4, 0xff0000, RZ, 0xc0, !PT ;  /* 0x00ff000004047812 */ /* 0x000fe400078ec0ff */
[----:B------:R-:W-:Y:S01]  /*a590*/  PRMT R14, R5, 0x7770, RZ ;  /* 0x00007770050e7816 */ /* 0x000fe200000000ff */
[----:B------:R-:W-:Y:S01]  /*a5a0*/  IMAD R21, R21, 0x1000000, R20 ;  /* 0x0100000015157824 */ /* 0x000fe200078e0214 */
[----:B------:R-:W-:Y:S01]  /*a5b0*/  PRMT R12, R5, 0x7772, RZ ;  /* 0x00007772050c7816 */ /* 0x000fe200000000ff */
[----:B------:R-:W-:Y:S01]  /*a5c0*/  IMAD R27, R27, 0x1000000, R4 ;  /* 0x010000001b1b7824 */ /* 0x000fe200078e0204 */
[----:B------:R-:W-:Y:S01]  /*a5d0*/  PRMT R25, R7, 0x7770, RZ ;  /* 0x0000777007197816 */ /* 0x000fe200000000ff */
[----:B------:R-:W-:Y:S01]  /*a5e0*/  IMAD.SHL.U32 R4, R15, 0x100, RZ ;  /* 0x000001000f047824 */ /* 0x000fe200078e00ff */
[----:B------:R-:W-:Y:S01]  /*a5f0*/  PRMT R6, R7, 0x7772, RZ ;  /* 0x0000777207067816 */ /* 0x000fe200000000ff */
[----:B------:R-:W-:Y:S01]  /*a600*/  IMAD.SHL.U32 R12, R12, 0x100, RZ ;  /* 0x000001000c0c7824 */ /* 0x000fe200078e00ff */
[----:B------:R-:W-:-:S02]  /*a610*/  LOP3.LUT R13, R13, 0xff0000, RZ, 0xc0, !PT ;  /* 0x00ff00000d0d7812 */ /* 0x000fc400078ec0ff */
[----:B------:R-:W-:Y:S01]  /*a620*/  LOP3.LUT R30, R23, 0xff0000, RZ, 0xc0, !PT ;  /* 0x00ff0000171e7812 */ /* 0x000fe200078ec0ff */
[----:B------:R-:W-:Y:S01]  /*a630*/  IMAD.SHL.U32 R20, R6, 0x100, RZ ;  /* 0x0000010006147824 */ /* 0x000fe200078e00ff */
[----:B------:R-:W-:Y:S01]  /*a640*/  PRMT R29, R7, 0x7773, RZ ;  /* 0x00007773071d7816 */ /* 0x000fe200000000ff */
[----:B------:R-:W-:Y:S01]  /*a650*/  IMAD R14, R14, 0x1000000, R13 ;  /* 0x010000000e0e7824 */ /* 0x000fe200078e020d */
[----:B------:R-:W-:Y:S01]  /*a660*/  PRMT R5, R5, 0x7773, RZ ;  /* 0x0000777305057816 */ /* 0x000fe200000000ff */
[----:B------:R-:W-:Y:S01]  /*a670*/  IMAD R7, R25, 0x1000000, R30 ;  /* 0x0100000019077824 */ /* 0x000fe200078e021e */
[----:B------:R-:W-:Y:S02]  /*a680*/  LOP3.LUT R4, R22, R21, R4, 0xfe, !PT ;  /* 0x0000001516047212 */ /* 0x000fe400078efe04 */
[----:B------:R-:W-:Y:S02]  /*a690*/  LOP3.LUT R5, R5, R14, R12, 0xfe, !PT ;  /* 0x0000000e05057212 */ /* 0x000fe400078efe0c */
[----:B------:R-:W-:-:S02]  /*a6a0*/  LOP3.LUT R6, R28, R27, R26, 0xfe, !PT ;  /* 0x0000001b1c067212 */ /* 0x000fc400078efe1a */
[----:B------:R-:W-:-:S05]  /*a6b0*/  LOP3.LUT R7, R29, R7, R20, 0xfe, !PT ;  /* 0x000000071d077212 */ /* 0x000fca00078efe14 */
[----:B------:R2:W-:Y:S04]  /*a6c0*/  STL.128 [R1+0x260], R4 ;  /* 0x0002600401007387 */ /* 0x0005e80000100c00 */
[----:B------:R-:W3:Y:S02]  /*a6d0*/  LDL.128 R12, [R24+0x30] ;  /* 0x00003000180c7983 */ /* 0x000ee40000100c00 */
[C---:B---3--:R-:W-:Y:S02]  /*a6e0*/  PRMT R20, R13.reuse, 0x7771, RZ ;  /* 0x000077710d147816 */ /* 0x048fe400000000ff */
[----:B------:R-:W-:Y:S02]  /*a6f0*/  PRMT R22, R13, 0x7773, RZ ;  /* 0x000077730d167816 */ /* 0x000fe400000000ff */
[----:B------:R-:W-:Y:S01]  /*a700*/  PRMT R28, R15, 0x7773, RZ ;  /* 0x000077730f1c7816 */ /* 0x000fe200000000ff */
[----:B------:R-:W-:Y:S01]  /*a710*/  IMAD.U32 R21, R20, 0x10000, RZ ;  /* 0x0001000014157824 */ /* 0x000fe200078e00ff */
[----:B------:R-:W-:-:S04]  /*a720*/  PRMT R20, R13, 0x7770, RZ ;  /* 0x000077700d147816 */ /* 0x000fc800000000ff */
[----:B------:R-:W-:Y:S02]  /*a730*/  LOP3.LUT R23, R21, 0xff0000, RZ, 0xc0, !PT ;  /* 0x00ff000015177812 */ /* 0x000fe400078ec0ff */
[----:B------:R-:W-:Y:S02]  /*a740*/  PRMT R21, R13, 0x7772, RZ ;  /* 0x000077720d157816 */ /* 0x000fe400000000ff */
[----:B------:R-:W-:Y:S01]  /*a750*/  PRMT R13, R15, 0x7771, RZ ;  /* 0x000077710f0d7816 */ /* 0x000fe200000000ff */
[----:B------:R-:W-:Y:S01]  /*a760*/  IMAD R23, R20, 0x1000000, R23 ;  /* 0x0100000014177824 */ /* 0x000fe200078e0217 */
[----:B------:R-:W-:Y:S01]  /*a770*/  PRMT R20, R14, 0x7771, RZ ;  /* 0x000077710e147816 */ /* 0x000fe200000000ff */
[----:B------:R-:W-:Y:S02]  /*a780*/  IMAD.SHL.U32 R21, R21, 0x100, RZ ;  /* 0x0000010015157824 */ /* 0x000fe400078e00ff */
[----:B------:R-:W-:Y:S02]  /*a790*/  IMAD.U32 R25, R13, 0x10000, RZ ;  /* 0x000100000d197824 */ /* 0x000fe400078e00ff */
[----:B------:R-:W-:Y:S01]  /*a7a0*/  IMAD.U32 R24, R20, 0x10000, RZ ;  /* 0x0001000014187824 */ /* 0x000fe200078e00ff */
[----:B------:R-:W-:-:S02]  /*a7b0*/  LOP3.LUT R13, R22, R23, R21, 0xfe, !PT ;  /* 0x00000017160d7212 */ /* 0x000fc400078efe15 */
[----:B------:R-:W-:Y:S02]  /*a7c0*/  PRMT R20, R15, 0x7770, RZ ;  /* 0x000077700f147816 */ /* 0x000fe400000000ff */
[----:B------:R-:W-:Y:S02]  /*a7d0*/  LOP3.LUT R25, R25, 0xff0000, RZ, 0xc0, !PT ;  /* 0x00ff000019197812 */ /* 0x000fe400078ec0ff */
[----:B------:R-:W-:Y:S02]  /*a7e0*/  LOP3.LUT R23, R18, R4, R13, 0x96, !PT ;  /* 0x0000000412177212 */ /* 0x000fe400078e960d */
[----:B------:R-:W-:Y:S01]  /*a7f0*/  PRMT R21, R14, 0x7770, RZ ;  /* 0x000077700e157816 */ /* 0x000fe200000000ff */
[----:B------:R-:W-:Y:S01]  /*a800*/  IMAD R26, R20, 0x1000000, R25 ;  /* 0x01000000141a7824 */ /* 0x000fe200078e0219 */
[----:B------:R-:W-:Y:S02]  /*a810*/  PRMT R20, R12, 0x7771, RZ ;  /* 0x000077710c147816 */ /* 0x000fe400000000ff */
[----:B------:R-:W-:-:S02]  /*a820*/  LOP3.LUT R29, R23, R16, RZ, 0x3c, !PT ;  /* 0x00000010171d7212 */ /* 0x000fc400078e3cff */
[----:B------:R-:W-:Y:S01]  /*a830*/  LOP3.LUT R24, R24, 0xff0000, RZ, 0xc0, !PT ;  /* 0x00ff000018187812 */ /* 0x000fe200078ec0ff */
[----:B------:R-:W-:Y:S01]  /*a840*/  IMAD.U32 R20, R20, 0x10000, RZ ;  /* 0x0001000014147824 */ /* 0x000fe200078e00ff */
[C---:B0-----:R-:W-:Y:S02]  /*a850*/  PRMT R16, R14.reuse, 0x7772, RZ ;  /* 0x000077720e107816 */ /* 0x041fe400000000ff */
[----:B------:R-:W-:Y:S01]  /*a860*/  PRMT R25, R14, 0x7773, RZ ;  /* 0x000077730e197816 */ /* 0x000fe200000000ff */
[----:B------:R-:W-:Y:S01]  /*a870*/  IMAD R24, R21, 0x1000000, R24 ;  /* 0x0100000015187824 */ /* 0x000fe200078e0218 */
[----:B------:R-:W-:Y:S01]  /*a880*/  PRMT R14, R15, 0x7772, RZ ;  /* 0x000077720f0e7816 */ /* 0x000fe200000000ff */
[----:B------:R-:W-:Y:S01]  /*a890*/  IMAD.SHL.U32 R15, R16, 0x100, RZ ;  /* 0x00000100100f7824 */ /* 0x000fe200078e00ff */
[----:B------:R-:W-:Y:S02]  /*a8a0*/  PRMT R22, R12, 0x7770, RZ ;  /* 0x000077700c167816 */ /* 0x000fe400000000ff */
[----:B------:R-:W-:Y:S01]  /*a8b0*/  LOP3.LUT R23, R20, 0xff0000, RZ, 0xc0, !PT ;  /* 0x00ff000014177812 */ /* 0x000fe200078ec0ff */
[----:B------:R-:W-:Y:S01]  /*a8c0*/  IMAD.SHL.U32 R27, R14, 0x100, RZ ;  /* 0x000001000e1b7824 */ /* 0x000fe200078e00ff */
[----:B------:R-:W-:-:S02]  /*a8d0*/  LOP3.LUT R14, R25, R24, R15, 0xfe, !PT ;  /* 0x00000018190e7212 */ /* 0x000fc400078efe0f */
[----:B------:R-:W-:Y:S02]  /*a8e0*/  PRMT R21, R12, 0x7772, RZ ;  /* 0x000077720c157816 */ /* 0x000fe400000000ff */
[----:B------:R-:W-:Y:S02]  /*a8f0*/  LOP3.LUT R15, R28, R26, R27, 0xfe, !PT ;  /* 0x0000001a1c0f7212 */ /* 0x000fe400078efe1b */
[----:B------:R-:W-:Y:S01]  /*a900*/  PRMT R16, R12, 0x7773, RZ ;  /* 0x000077730c107816 */ /* 0x000fe200000000ff */
[----:B------:R-:W-:Y:S01]  /*a910*/  IMAD R12, R22, 0x1000000, R23 ;  /* 0x01000000160c7824 */ /* 0x000fe200078e0217 */
[----:B------:R-:W-:Y:S01]  /*a920*/  SHF.L.W.U32.HI R20, R29, 0x1, R29 ;  /* 0x000000011d147819 */ /* 0x000fe20000010e1d */
[----:B------:R-:W-:Y:S01]  /*a930*/  IMAD.SHL.U32 R21, R21, 0x100, RZ ;  /* 0x0000010015157824 */ /* 0x000fe200078e00ff */
[----:B------:R-:W-:Y:S02]  /*a940*/  LOP3.LUT R22, R19, R5, R14, 0x96, !PT ;  /* 0x0000000513167212 */ /* 0x000fe400078e960e */
[----:B------:R-:W-:-:S02]  /*a950*/  LOP3.LUT R23, R8, R6, R15, 0x96, !PT ;  /* 0x0000000608177212 */ /* 0x000fc400078e960f */
[----:B------:R-:W-:Y:S02]  /*a960*/  LOP3.LUT R24, R9, R7, R20, 0x96, !PT ;  /* 0x0000000709187212 */ /* 0x000fe400078e9614 */
[----:B------:R-:W-:Y:S02]  /*a970*/  LOP3.LUT R22, R22, R17, RZ, 0x3c, !PT ;  /* 0x0000001116167212 */ /* 0x000fe400078e3cff */
[----:B------:R-:W-:Y:S02]  /*a980*/  LOP3.LUT R23, R23, R18, RZ, 0x3c, !PT ;  /* 0x0000001217177212 */ /* 0x000fe400078e3cff */
[----:B------:R-:W-:Y:S02]  /*a990*/  LOP3.LUT R24, R24, R19, RZ, 0x3c, !PT ;  /* 0x0000001318187212 */ /* 0x000fe400078e3cff */
[----:B------:R-:W-:Y:S02]  /*a9a0*/  LOP3.LUT R12, R16, R12, R21, 0xfe, !PT ;  /* 0x0000000c100c7212 */ /* 0x000fe400078efe15 */
[----:B------:R-:W-:-:S02]  /*a9b0*/  SHF.L.W.U32.HI R21, R22, 0x1, R22 ;  /* 0x0000000116157819 */ /* 0x000fc40000010e16 */
[----:B------:R-:W-:Y:S01]  /*a9c0*/  SHF.L.W.U32.HI R22, R23, 0x1, R23 ;  /* 0x0000000117167819 */ /* 0x000fe20000010e17 */
[----:B------:R0:W-:Y:S01]  /*a9d0*/  STL.128 [R1+0x270], R12 ;  /* 0x0002700c01007387 */ /* 0x0001e20000100c00 */
[----:B------:R-:W-:Y:S02]  /*a9e0*/  SHF.L.W.U32.HI R23, R24, 0x1, R24 ;  /* 0x0000000118177819 */ /* 0x000fe40000010e18 */
[----:B------:R-:W-:Y:S02]  /*a9f0*/  LOP3.LUT R17, R10, R12, R21, 0x96, !PT ;  /* 0x0000000c0a117212 */ /* 0x000fe400078e9615 */
[----:B------:R-:W-:Y:S01]  /*aa00*/  LOP3.LUT R16, R11, R13, R22, 0x96, !PT ;  /* 0x0000000d0b107212 */ /* 0x000fe200078e9616 */
[----:B------:R3:W-:Y:S01]  /*aa10*/  STL.128 [R1+0x280], R20 ;  /* 0x0002801401007387 */ /* 0x0007e20000100c00 */
[----:B------:R-:W-:Y:S02]  /*aa20*/  LOP3.LUT R19, R4, R14, R23, 0x96, !PT ;  /* 0x0000000e04137212 */ /* 0x000fe400078e9617 */
[----:B------:R-:W-:-:S02]  /*aa30*/  LOP3.LUT R17, R17, R8, RZ, 0x3c, !PT ;  /* 0x0000000811117212 */ /* 0x000fc400078e3cff */
[----:B------:R-:W-:Y:S02]  /*aa40*/  LOP3.LUT R16, R16, R9, RZ, 0x3c, !PT ;  /* 0x0000000910107212 */ /* 0x000fe400078e3cff */
[----:B------:R-:W-:Y:S02]  /*aa50*/  LOP3.LUT R19, R19, R10, RZ, 0x3c, !PT ;  /* 0x0000000a13137212 */ /* 0x000fe400078e3cff */
[----:B------:R-:W-:Y:S02]  /*aa60*/  SHF.L.W.U32.HI R28, R17, 0x1, R17 ;  /* 0x00000001111c7819 */ /* 0x000fe40000010e11 */
[----:B------:R-:W-:Y:S02]  /*aa70*/  SHF.L.W.U32.HI R29, R16, 0x1, R16 ;  /* 0x00000001101d7819 */ /* 0x000fe40000010e10 */
[----:B------:R-:W-:Y:S02]  /*aa80*/  SHF.L.W.U32.HI R30, R19, 0x1, R19 ;  /* 0x00000001131e7819 */ /* 0x000fe40000010e13 */
[----:B-1----:R-:W-:-:S02]  /*aa90*/  LOP3.LUT R8, R5, R15, R28, 0x96, !PT ;  /* 0x0000000f05087212 */ /* 0x002fc400078e961c */
        /* <DEDUP_REMOVED lines=9> */
[----:B--2---:R-:W-:Y:S02]  /*ab30*/  LOP3.LUT R5, R12, R22, R31, 0x96, !PT ;  /* 0x000000160c057212 */ /* 0x004fe400078e961f */
        /* <DEDUP_REMOVED lines=20> */
[----:B------:R-:W-:Y:S01]  /*ac80*/  STL.128 [R1+0x2b0], R32 ;  /* 0x0002b02001007387 */ /* 0x000fe20000100c00 */
        /* <DEDUP_REMOVED lines=16> */
[----:B------:R-:W-:Y:S01]  /*ad90*/  STL.128 [R1+0x2c0], R24 ;  /* 0x0002c01801007387 */ /* 0x000fe20000100c00 */
        /* <DEDUP_REMOVED lines=10> */
[----:B------:R-:W-:Y:S01]  /*ae40*/  STL.128 [R1+0x2d0], R16 ;  /* 0x0002d01001007387 */ /* 0x000fe20000100c00 */
        /* <DEDUP_REMOVED lines=18> */
[----:B0-----:R-:W-:Y:S02]  /*af70*/  LOP3.LUT R12, R25, R19, R8, 0x96, !PT ;  /* 0x00000013190c7212 */ /* 0x001fe400078e9608 */
        /* <DEDUP_REMOVED lines=11> */
[----:B---3--:R-:W-:Y:S02]  /*b030*/  LOP3.LUT R21, R18, R8, R13, 0x96, !PT ;  /* 0x0000000812157212 */ /* 0x008fe400078e960d */
        /* <DEDUP_REMOVED lines=9> */
[----:B-1----:R-:W-:Y:S02]  /*b0d0*/  LOP3.LUT R28, R5, R11, R20, 0x96, !PT ;  /* 0x0000000b051c7212 */ /* 0x002fe400078e9614 */
        /* <DEDUP_REMOVED lines=16> */
[----:B--2---:R-:W-:Y:S02]  /*b1e0*/  LOP3.LUT R36, R9, R15, R28, 0x96, !PT ;  /* 0x0000000f09247212 */ /* 0x004fe400078e961c */
[----:B------:R-:W-:-:S02]  /*b1f0*/  LOP3.LUT R31, R10, R20, R29, 0x96, !PT ;  /* 0x000000140a1f7212 */ /* 0x000fc400078e961d */
[----:B------:R-:W-:Y:S02]  /*b200*/  LOP3.LUT R38, R11, R21, R30, 0x96, !PT ;  /* 0x000000150b267212 */ /* 0x000fe400078e961e */
[----:B------:R-:W-:Y:S02]  /*b210*/  LOP3.LUT R36, R36, R7, RZ, 0x3c, !PT ;  /* 0x0000000724247212 */ /* 0x000fe400078e3cff */
[----:B------:R-:W-:Y:S02]  /*b220*/  LOP3.LUT R37, R31, R8, RZ, 0x3c, !PT ;  /* 0x000000081f257212 */ /* 0x000fe400078e3cff */
[----:B------:R-:W-:Y:S01]  /*b230*/  LOP3.LUT R38, R38, R9, RZ, 0x3c, !PT ;  /* 0x0000000926267212 */ /* 0x000fe200078e3cff */
[----:B0-----:R-:W-:Y:S01]  /*b240*/  IMAD.MOV.U32 R9, RZ, RZ, RZ ;  /* 0x000000ffff097224 */ /* 0x001fe200078e00ff */
        /* <DEDUP_REMOVED lines=11> */
[----:B------:R-:W-:Y:S01]  /*b300*/  LOP3.LUT R35, R35, R12, RZ, 0x3c, !PT ;  /* 0x0000000c23237212 */ /* 0x000fe200078e3cff */
[----:B---3--:R-:W-:Y:S01]  /*b310*/  IMAD.MOV.U32 R12, RZ, RZ, R115 ;  /* 0x000000ffff0c7224 */ /* 0x008fe200078e0073 */
[----:B------:R-:W-:-:S02]  /*b320*/  SHF.L.W.U32.HI R38, R33, 0x1, R33 ;  /* 0x0000000121267819 */ /* 0x000fc40000010e21 */
[----:B------:R-:W-:Y:S02]  /*b330*/  SHF.L.W.U32.HI R39, R32, 0x1, R32 ;  /* 0x0000000120277819 */ /* 0x000fe40000010e20 */
[----:B------:R-:W-:Y:S02]  /*b340*/  SHF.L.W.U32.HI R32, R35, 0x1, R35 ;  /* 0x0000000123207819 */ /* 0x000fe40000010e23 */
[----:B------:R-:W-:Y:S01]  /*b350*/  LOP3.LUT R34, R15, R29, R38, 0x96, !PT ;  /* 0x0000001d0f227212 */ /* 0x000fe200078e9626 */
[----:B------:R1:W-:Y:S01]  /*b360*/  STL.128 [R1+0x330], R36 ;  /* 0x0003302401007387 */ /* 0x0003e20000100c00 */
[----:B------:R-:W-:Y:S02]  /*b370*/  LOP3.LUT R25, R20, R30, R39, 0x96, !PT ;  /* 0x0000001e14197212 */ /* 0x000fe400078e9627 */
[----:B------:R-:W-:Y:S02]  /*b380*/  LOP3.LUT R24, R21, R31, R32, 0x96, !PT ;  /* 0x0000001f15187212 */ /* 0x000fe400078e9620 */
[----:B------:R-:W-:Y:S01]  /*b390*/  LOP3.LUT R34, R34, R13, RZ, 0x3c, !PT ;  /* 0x0000000d22227212 */ /* 0x000fe200078e3cff */
[----:B------:R-:W-:Y:S01]  /*b3a0*/  IMAD.MOV.U32 R13, RZ, RZ, R114 ;  /* 0x000000ffff0d7224 */ /* 0x000fe200078e0072 */
[----:B------:R-:W-:-:S02]  /*b3b0*/  LOP3.LUT R25, R25, R14, RZ, 0x3c, !PT ;  /* 0x0000000e19197212 */ /* 0x000fc400078e3cff */
[----:B------:R-:W-:Y:S02]  /*b3c0*/  LOP3.LUT R24, R24, R15, RZ, 0x3c, !PT ;  /* 0x0000000f18187212 */ /* 0x000fe400078e3cff */
[----:B------:R-:W-:Y:S02]  /*b3d0*/  SHF.L.W.U32.HI R33, R34, 0x1, R34 ;  /* 0x0000000122217819 */ /* 0x000fe40000010e22 */
[----:B------:R-:W-:Y:S02]  /*b3e0*/  SHF.L.W.U32.HI R34, R25, 0x1, R25 ;  /* 0x0000000119227819 */ /* 0x000fe40000010e19 */
[----:B------:R-:W-:Y:S02]  /*b3f0*/  SHF.L.W.U32.HI R35, R24, 0x1, R24 ;  /* 0x0000000118237819 */ /* 0x000fe40000010e18 */
[----:B------:R-:W-:Y:S02]  /*b400*/  LOP3.LUT R25, R22, R36, R33, 0x96, !PT ;  /* 0x0000002416197212 */ /* 0x000fe400078e9621 */
[----:B------:R-:W-:Y:S01]  /*b410*/  LOP3.LUT R24, R23, R37, R34, 0x96, !PT ;  /* 0x0000002517187212 */ /* 0x000fe200078e9622 */
[----:B------:R1:W-:Y:S01]  /*b420*/  STL.128 [R1+0x340], R32 ;  /* 0x0003402001007387 */ /* 0x0003e20000100c00 */
        /* <DEDUP_REMOVED lines=8> */
[----:B------:R-:W-:Y:S02]  /*b4b0*/  LOP3.LUT R17, R30, R32, R25, 0x96, !PT ;  /* 0x000000201e117212 */ /* 0x000fe400078e9619 */
[----:B------:R-:W-:Y:S02]  /*b4c0*/  LOP3.LUT R18, R31, R33, R26, 0x96, !PT ;  /* 0x000000211f127212 */ /* 0x000fe400078e961a */
[----:B------:R-:W-:Y:S02]  /*b4d0*/  LOP3.LUT R16, R16, R23, RZ, 0x3c, !PT ;  /* 0x0000001710107212 */ /* 0x000fe400078e3cff */
[----:B------:R-:W-:Y:S02]  /*b4e0*/  LOP3.LUT R17, R17, R28, RZ, 0x3c, !PT ;  /* 0x0000001c11117212 */ /* 0x000fe400078e3cff */
[----:B------:R-:W-:-:S02]  /*b4f0*/  LOP3.LUT R18, R18, R29, RZ, 0x3c, !PT ;  /* 0x0000001d12127212 */ /* 0x000fc400078e3cff */
[----:B------:R-:W-:Y:S02]  /*b500*/  SHF.L.W.U32.HI R27, R16, 0x1, R16 ;  /* 0x00000001101b7819 */ /* 0x000fe40000010e10 */
[----:B------:R-:W-:Y:S02]  /*b510*/  SHF.L.W.U32.HI R16, R17, 0x1, R17 ;  /* 0x0000000111107819 */ /* 0x000fe40000010e11 */
[----:B------:R-:W-:Y:S01]  /*b520*/  SHF.L.W.U32.HI R17, R18, 0x1, R18 ;  /* 0x0000000112117819 */ /* 0x000fe20000010e12 */
[----:B------:R1:W-:Y:S01]  /*b530*/  STL.128 [R1+0x350], R24 ;  /* 0x0003501801007387 */ /* 0x0003e20000100c00 */
        /* <DEDUP_REMOVED lines=9> */
[----:B------:R-:W-:Y:S01]  /*b5d0*/  LOP3.LUT R6, R39, R25, R18, 0x96, !PT ;  /* 0x0000001927067212 */ /* 0x000fe200078e9612 */
[----:B------:R1:W-:Y:S01]  /*b5e0*/  STL.128 [R1+0x360], R16 ;  /* 0x0003601001007387 */ /* 0x0003e20000100c00 */
        /* <DEDUP_REMOVED lines=8> */
[----:B------:R-:W-:-:S04]  /*b670*/  IMAD.MOV.U32 R8, RZ, RZ, R112 ;  /* 0x000000ffff087224 */ /* 0x000fc800078e0070 */
[----:B------:R1:W-:Y:S03]  /*b680*/  STL.128 [R1+0x370], R4 ;  /* 0x0003700401007387 */ /* 0x0003e60000100c00 */
.L_x_62:
        /* <DEDUP_REMOVED lines=17> */
.L_x_52:
        /* <DEDUP_REMOVED lines=12> */
.L_x_54:
[----:B------:R-:W-:Y:S01]  /*b860*/  LOP3.LUT R4, R8, R15, R13, 0x96, !PT ;  /* 0x0000000f08047212 */ /* 0x000fe200078e960d */
[----:B------:R-:W-:Y:S01]  /*b870*/  IMAD.MOV.U32 R11, RZ, RZ, 0x6ed9eba1 ;  /* 0x6ed9eba1ff0b7424 */ /* 0x000fe200078e00ff */
[----:B------:R-:W-:Y:S06]  /*b880*/  BRA `(.L_x_55) ;  /* 0x0000000000087947 */ /* 0x000fec0003800000 */
.L_x_53:
[----:B------:R-:W-:Y:S01]  /*b890*/  LOP3.LUT R4, R13, R8, R15, 0xb8, !PT ;  /* 0x000000080d047212 */ /* 0x000fe200078eb80f */
[----:B------:R-:W-:-:S07]  /*b8a0*/  IMAD.MOV.U32 R11, RZ, RZ, 0x5a827999 ;  /* 0x5a827999ff0b7424 */ /* 0x000fce00078e00ff */
.L_x_55:
        /* <DEDUP_REMOVED lines=14> */
.L_x_57:
[----:B------:R-:W-:Y:S01]  /*b990*/  LOP3.LUT R4, R14, R11, R15, 0x96, !PT ;  /* 0x0000000b0e047212 */ /* 0x000fe200078e960f */
[----:B------:R-:W-:Y:S01]  /*b9a0*/  IMAD.MOV.U32 R5, RZ, RZ, 0x6ed9eba1 ;  /* 0x6ed9eba1ff057424 */ /* 0x000fe200078e00ff */
[----:B------:R-:W-:Y:S06]  /*b9b0*/  BRA `(.L_x_58) ;  /* 0x0000000000087947 */ /* 0x000fec0003800000 */
.L_x_56:
[----:B------:R-:W-:Y:S01]  /*b9c0*/  LOP3.LUT R4, R15, R14, R11, 0xb8, !PT ;  /* 0x0000000e0f047212 */ /* 0x000fe200078eb80b */
[----:B------:R-:W-:-:S07]  /*b9d0*/  IMAD.MOV.U32 R5, RZ, RZ, 0x5a827999 ;  /* 0x5a827999ff057424 */ /* 0x000fce00078e00ff */
.L_x_58:
        /* <DEDUP_REMOVED lines=14> */
.L_x_60:
[----:B------:R-:W-:Y:S01]  /*bac0*/  LOP3.LUT R4, R16, R12, R11, 0x96, !PT ;  /* 0x0000000c10047212 */ /* 0x000fe200078e960b */
[----:B------:R-:W-:Y:S01]  /*bad0*/  IMAD.MOV.U32 R5, RZ, RZ, 0x6ed9eba1 ;  /* 0x6ed9eba1ff057424 */ /* 0x000fe200078e00ff */
[----:B------:R-:W-:Y:S06]  /*bae0*/  BRA `(.L_x_61) ;  /* 0x0000000000087947 */ /* 0x000fec0003800000 */
.L_x_59:
[----:B------:R-:W-:Y:S01]  /*baf0*/  LOP3.LUT R4, R11, R16, R12, 0xb8, !PT ;  /* 0x000000100b047212 */ /* 0x000fe200078eb80c */
[----:B------:R-:W-:-:S07]  /*bb00*/  IMAD.MOV.U32 R5, RZ, RZ, 0x5a827999 ;  /* 0x5a827999ff057424 */ /* 0x000fce00078e00ff */
.L_x_61:
[----:B------:R-:W-:Y:S01]  /*bb10*/  VIADD R9, R9, 0x4 ;  /* 0x0000000409097836 */ /* 0x000fe20000000000 */
[----:B------:R-:W-:Y:S02]  /*bb20*/  LEA.HI R6, R10, R15, R10, 0x5 ;  /* 0x0000000f0a067211 */ /* 0x000fe400078f280a */
[----:B------:R-:W-:Y:S02]  /*bb30*/  SHF.L.W.U32.HI R13, R16, 0x1e, R16 ;  /* 0x0000001e100d7819 */ /* 0x000fe40000010e10 */
[----:B------:R-:W-:Y:S02]  /*bb40*/  ISETP.NE.AND P0, PT, R9, 0x50, PT ;  /* 0x000000500900780c */ /* 0x000fe40003f05270 */
[----:B------:R-:W-:-:S05]  /*bb50*/  IADD3 R4, PT, PT, R5, R6, R4 ;  /* 0x0000000605047210 */ /* 0x000fca0007ffe004 */
[----:B------:R-:W-:-:S06]  /*bb60*/  IMAD.IADD R8, R4, 0x1, R7 ;  /* 0x0000000104087824 */ /* 0x000fcc00078e0207 */
[----:B------:R-:W-:Y:S05]  /*bb70*/  @P0 BRA `(.L_x_62) ;  /* 0xfffffff800c40947 */ /* 0x000fea000383ffff */
[----:B------:R-:W-:Y:S02]  /*bb80*/  VIADD R118, R118, 0x40 ;  /* 0x0000004076767836 */ /* 0x000fe40000000000 */
[----:B------:R-:W-:Y:S02]  /*bb90*/  IMAD.IADD R112, R8, 0x1, R112 ;  /* 0x0000000108707824 */ /* 0x000fe400078e0270 */
[----:B------:R-:W-:Y:S01]  /*bba0*/  IMAD.IADD R113, R10, 0x1, R113 ;  /* 0x000000010a717824 */ /* 0x000fe200078e0271 */
[----:B------:R-:W-:Y:S01]  /*bbb0*/  ISETP.GE.U32.AND P0, PT, R118, 0xc0, PT ;  /* 0x000000c07600780c */ /* 0x000fe20003f06070 */
[----:B------:R-:W-:Y:S02]  /*bbc0*/  IMAD.IADD R114, R13, 0x1, R114 ;  /* 0x000000010d727824 */ /* 0x000fe400078e0272 */
[----:B------:R-:W-:Y:S02]  /*bbd0*/  IMAD.IADD R115, R12, 0x1, R115 ;  /* 0x000000010c737824 */ /* 0x000fe400078e0273 */
[----:B------:R-:W-:-:S08]  /*bbe0*/  IMAD.IADD R116, R11, 0x1, R116 ;  /* 0x000000010b747824 */ /* 0x000fd000078e0274 */
[----:B------:R-:W-:Y:S05]  /*bbf0*/  @!P0 BRA `(.L_x_63) ;  /* 0xffffffe000e88947 */ /* 0x000fea000383ffff */
[----:B------:R-:W-:Y:S01]  /*bc00*/  IMAD.MOV.U32 R4, RZ, RZ, 0x5c5c5c5c ;  /* 0x5c5c5c5cff047424 */ /* 0x000fe200078e00ff */
[----:B------:R-:W-:Y:S01]  /*bc10*/  LOP3.LUT R14, R80, 0xffff, RZ, 0xc0, !PT ;  /* 0x0000ffff500e7812 */ /* 0x000fe200078ec0ff */
[----:B------:R-:W-:Y:S01]  /*bc20*/  IMAD.MOV.U32 R5, RZ, RZ, 0x5c5c5c5c ;  /* 0x5c5c5c5cff057424 */ /* 0x000fe200078e00ff */
[----:B------:R-:W-:Y:S01]  /*bc30*/  LOP3.LUT R15, R82, 0xffff, RZ, 0xc0, !PT ;  /* 0x0000ffff520f7812 */ /* 0x000fe200078ec0ff */
[----:B------:R-:W-:Y:S01]  /*bc40*/  IMAD.MOV.U32 R6, RZ, RZ, 0x5c5c5c5c ;  /* 0x5c5c5c5cff067424 */ /* 0x000fe200078e00ff */
[----:B------:R-:W-:Y:S01]  /*bc50*/  LOP3.LUT R10, R72, 0xffff, RZ, 0xc0, !PT ;  /* 0x0000ffff480a7812 */ /* 0x000fe200078ec0ff */
[----:B------:R-:W-:Y:S01]  /*bc60*/  IMAD.MOV.U32 R7, RZ, RZ, 0x5c5c5c5c ;  /* 0x5c5c5c5cff077424 */ /* 0x000fe200078e00ff */
[----:B------:R-:W-:Y:S01]  /*bc70*/  LOP3.LUT R11, R74, 0xffff, RZ, 0xc0, !PT ;  /* 0x0000ffff4a0b7812 */ /* 0x000fe200078ec0ff */
[----:B------:R-:W-:Y:S01]  /*bc80*/  IMAD.MOV.U32 R9, RZ, RZ, -0x5ffe0000 ;  /* 0xa0020000ff097424 */ /* 0x000fe200078e00ff */
[----:B------:R-:W-:Y:S01]  /*bc90*/  LOP3.LUT R12, R76, 0xffff, RZ, 0xc0, !PT ;  /* 0x0000ffff4c0c7812 */ /* 0x000fe200078ec0ff */
[----:B------:R-:W-:Y:S01]  /*bca0*/  IMAD.MOV.U32 R8, RZ, RZ, RZ ;  /* 0x000000ffff087224 */ /* 0x000fe200078e00ff */
[----:B------:R-:W-:Y:S01]  /*bcb0*/  LOP3.LUT R13, R78, 0xffff, RZ, 0xc0, !PT ;  /* 0x0000ffff4e0d7812 */ /* 0x000fe200078ec0ff */
[----:B------:R-:W-:Y:S01]  /*bcc0*/  STL.128 [R1+0x20], RZ ;  /* 0x000020ff01007387 */ /* 0x000fe20000100c00 */
[----:B------:R-:W-:Y:S01]  /*bcd0*/  PRMT R10, R11, 0x3340, R10 ;  /* 0x000033400b0a7816 */ /* 0x000fe2000000000a */
[----:B------:R-:W-:Y:S01]  /*bce0*/  UPLOP3.LUT UP0, UPT, UPT, UPT, UPT, 0x80, 0x8 ;  /* 0x000000000008789c */ /* 0x000fe20003f0f070 */
[----:B------:R-:W-:Y:S01]  /*bcf0*/  LOP3.LUT R11, R88, 0xffff, RZ, 0xc0, !PT ;  /* 0x0000ffff580b7812 */ /* 0x000fe200078ec0ff */
[----:B------:R-:W-:Y:S01]  /*bd00*/  STL.128 [R1+0x30], RZ ;  /* 0x000030ff01007387 */ /* 0x000fe20000100c00 */
[----:B------:R-:W-:-:S02]  /*bd10*/  LOP3.LUT R16, R52, 0xffff, RZ, 0xc0, !PT ;  /* 0x0000ffff34107812 */ /* 0x000fc400078ec0ff */
[----:B------:R-:W-:Y:S01]  /*bd20*/  LOP3.LUT R17, R50, 0xffff, RZ, 0xc0, !PT ;  /* 0x0000ffff32117812 */ /* 0x000fe200078ec0ff */
[----:B------:R-:W-:Y:S01]  /*bd30*/  STL.128 [R1+0x70], RZ ;  /* 0x000070ff01007387 */ /* 0x000fe20000100c00 */
[----:B------:R-:W-:Y:S02]  /*bd40*/  LOP3.LUT R18, R48, 0xffff, RZ, 0xc0, !PT ;  /* 0x0000ffff30127812 */ /* 0x000fe400078ec0ff */
[----:B------:R-:W-:Y:S01]  /*bd50*/  LOP3.LUT R19, R40, 0xffff, RZ, 0xc0, !PT ;  /* 0x0000ffff28137812 */ /* 0x000fe200078ec0ff */
[----:B------:R-:W-:Y:S01]  /*bd60*/  STL.128 [R1+0x20], R4 ;  /* 0x0000200401007387 */ /* 0x000fe20000100c00 */
[----:B------:R-:W-:Y:S02]  /*bd70*/  LOP3.LUT R20, R60, 0xffff, RZ, 0xc0, !PT ;  /* 0x0000ffff3c147812 */ /* 0x000fe400078ec0ff */
[----:B------:R-:W-:Y:S01]  /*bd80*/  LOP3.LUT R21, R62, 0xffff, RZ, 0xc0, !PT ;  /* 0x0000ffff3e157812 */ /* 0x000fe200078ec0ff */
[----:B------:R0:W-:Y:S01]  /*bd90*/  STL.128 [R1+0x30], R4 ;  /* 0x0000300401007387 */ /* 0x0001e20000100c00 */
[----:B------:R-:W-:-:S02]  /*bda0*/  LOP3.LUT R23, R66, 0xffff, RZ, 0xc0, !PT ;  /* 0x0000ffff42177812 */ /* 0x000fc400078ec0ff */
[----:B------:R-:W-:Y:S01]  /*bdb0*/  PRMT R20, R21, 0x3340, R20 ;  /* 0x0000334015147816 */ /* 0x000fe20000000014 */
[----:B------:R1:W-:Y:S01]  /*bdc0*/  STL.64 [R1+0x78], R8 ;  /* 0x0000780801007387 */ /* 0x0003e20000100a00 */
[----:B------:R-:W-:Y:S02]  /*bdd0*/  LOP3.LUT R22, R68, 0xffff, RZ, 0xc0, !PT ;  /* 0x0000ffff44167812 */ /* 0x000fe400078ec0ff */
[----:B------:R-:W-:Y:S01]  /*bde0*/  LOP3.LUT R25, R70, 0xffff, RZ, 0xc0, !PT ;  /* 0x0000ffff46197812 */ /* 0x000fe200078ec0ff */
[----:B------:R-:W-:Y:S01]  /*bdf0*/  STL.128 [R1+0x50], RZ ;  /* 0x000050ff01007387 */ /* 0x000fe20000100c00 */
[----:B------:R-:W-:Y:S02]  /*be00*/  SHF.R.U32.HI R21, RZ, 0x18, R115 ;  /* 0x00000018ff157819 */ /* 0x000fe40000011673 */
[----:B------:R-:W-:Y:S01]  /*be10*/  PRMT R22, R25, 0x3340, R22 ;  /* 0x0000334019167816 */ /* 0x000fe20000000016 */
[----:B------:R-:W-:Y:S01]  /*be20*/  STL.128 [R1+0x10], RZ ;  /* 0x000010ff01007387 */ /* 0x000fe20000100c00 */
[----:B------:R-:W-:-:S02]  /*be30*/  SHF.R.U32.HI R27, RZ, 0x8, R114 ;  /* 0x00000008ff1b7819 */ /* 0x000fc40000011672 */
[----:B------:R-:W-:Y:S01]  /*be40*/  SHF.R.U32.HI R25, RZ, 0x10, R113 ;  /* 0x00000010ff197819 */ /* 0x000fe20000011671 */
[----:B------:R-:W-:Y:S01]  /*be50*/  STL.128 [R1+0x40], RZ ;  /* 0x000040ff01007387 */ /* 0x000fe20000100c00 */
[----:B0-----:R-:W-:Y:S02]  /*be60*/  PRMT R6, R15, 0x3340, R14 ;  /* 0x000033400f067816 */ /* 0x001fe4000000000e */
[----:B------:R-:W-:Y:S01]  /*be70*/  LOP3.LUT R4, R84, 0xffff, RZ, 0xc0, !PT ;  /* 0x0000ffff54047812 */ /* 0x000fe200078ec0ff */
[----:B------:R-:W-:Y:S01]  /*be80*/  STL.128 [R1+0x60], RZ ;  /* 0x000060ff01007387 */ /* 0x000fe20000100c00 */
[----:B------:R-:W-:Y:S02]  /*be90*/  LOP3.LUT R5, R86, 0xffff, RZ, 0xc0, !PT ;  /* 0x0000ffff56057812 */ /* 0x000fe400078ec0ff */
[----:B------:R-:W-:Y:S01]  /*bea0*/  PRMT R7, R13, 0x3340, R12 ;  /* 0x000033400d077816 */ /* 0x000fe2000000000c */
[----:B------:R-:W-:Y:S01]  /*beb0*/  STL.128 [R1+0x80], RZ ;  /* 0x000080ff01007387 */ /* 0x000fe20000100c00 */
[----:B------:R-:W-:-:S02]  /*bec0*/  LOP3.LUT R15, R96, 0xffff, RZ, 0xc0, !PT ;  /* 0x0000ffff600f7812 */ /* 0x000fc400078ec0ff */
[----:B-1----:R-:W-:Y:S01]  /*bed0*/  LOP3.LUT R8, R98, 0xffff, RZ, 0xc0, !PT ;  /* 0x0000ffff62087812 */ /* 0x002fe200078ec0ff */
[----:B------:R-:W-:Y:S01]  /*bee0*/  STL.128 [R1+0x90], RZ ;  /* 0x000090ff01007387 */ /* 0x000fe20000100c00 */
[----:B------:R-:W-:Y:S02]  /*bef0*/  LOP3.LUT R12, R90, 0xffff, RZ, 0xc0, !PT ;  /* 0x0000ffff5a0c7812 */ /* 0x000fe400078ec0ff */
[----:B------:R-:W-:Y:S01]  /*bf00*/  LOP3.LUT R13, R92, 0xffff, RZ, 0xc0, !PT ;  /* 0x0000ffff5c0d7812 */ /* 0x000fe200078ec0ff */
[----:B------:R-:W-:Y:S01]  /*bf10*/  STL.128 [R1+0xa0], RZ ;  /* 0x0000a0ff01007387 */ /* 0x000fe20000100c00 */
[----:B------:R-:W-:Y:S02]  /*bf20*/  LOP3.LUT R14, R94, 0xffff, RZ, 0xc0, !PT ;  /* 0x0000ffff5e0e7812 */ /* 0x000fe400078ec0ff */
[----:B------:R-:W-:Y:S01]  /*bf30*/  PRMT R5, R5, 0x3340, R4 ;  /* 0x0000334005057816 */ /* 0x000fe20000000004 */
[----:B------:R-:W-:Y:S01]  /*bf40*/  STL.128 [R1+0xb0], RZ ;  /* 0x0000b0ff01007387 */ /* 0x000fe20000100c00 */
[----:B------:R-:W-:-:S02]  /*bf50*/  PRMT R4, R8, 0x3340, R15 ;  /* 0x0000334008047816 */ /* 0x000fc4000000000f */
[----:B------:R-:W-:Y:S01]  /*bf60*/  PRMT R11, R12, 0x3340, R11 ;  /* 0x000033400c0b7816 */ /* 0x000fe2000000000b */
[----:B------:R-:W-:Y:S01]  /*bf70*/  STL.128 [R1+0xc0], RZ ;  /* 0x0000c0ff01007387 */ /* 0x000fe20000100c00 */
[----:B------:R-:W-:Y:S02]  /*bf80*/  PRMT R14, R14, 0x3340, R13 ;  /* 0x000033400e0e7816 */ /* 0x000fe4000000000d */
[----:B------:R-:W-:Y:S01]  /*bf90*/  LOP3.LUT R9, R100, 0xffff, RZ, 0xc0, !PT ;  /* 0x0000ffff64097812 */ /* 0x000fe200078ec0ff */
[----:B------:R-:W-:Y:S01]  /*bfa0*/  STL.128 [R1+0xd0], RZ ;  /* 0x0000d0ff01007387 */ /* 0x000fe20000100c00 */
[----:B------:R-:W-:Y:S02]  /*bfb0*/  LOP3.LUT R8, R102, 0xffff, RZ, 0xc0, !PT ;  /* 0x0000ffff66087812 */ /* 0x000fe400078ec0ff */
[----:B------:R-:W-:Y:S01]  /*bfc0*/  LOP3.LUT R12, R58, 0xffff, RZ, 0xc0, !PT ;  /* 0x0000ffff3a0c7812 */ /* 0x000fe200078ec0ff */
[----:B------:R-:W-:Y:S01]  /*bfd0*/  STL.128 [R1+0xe0], RZ ;  /* 0x0000e0ff01007387 */ /* 0x000fe20000100c00 */
[----:B------:R-:W-:-:S02]  /*bfe0*/  LOP3.LUT R13, R56, 0xffff, RZ, 0xc0, !PT ;  /* 0x0000ffff380d7812 */ /* 0x000fc400078ec0ff */
[----:B------:R-:W-:Y:S01]  /*bff0*/  LOP3.LUT R15, R54, 0xffff, RZ, 0xc0, !PT ;  /* 0x0000ffff360f7812 */ /* 0x000fe200078ec0ff */
[----:B------:R-:W-:Y:S01]  /*c000*/  STL.128 [R1+0xf0], RZ ;  /* 0x0000f0ff01007387 */ /* 0x000fe20000100c00 */
[----:B------:R-:W-:Y:S02]  /*c010*/  PRMT R9, R8, 0x3340, R9 ;  /* 0x0000334008097816 */ /* 0x000fe40000000009 */
[----:B------:R-:W-:Y:S01]  /*c020*/  PRMT R8, R13, 0x3340, R12 ;  /* 0x000033400d087816 */ /* 0x000fe2000000000c */
[----:B------:R-:W-:Y:S01]  /*c030*/  STL.128 [R1], RZ ;  /* 0x000000ff01007387 */ /* 0x000fe20000100c00 */
[----:B------:R-:W-:Y:S02]  /*c040*/  PRMT R13, R16, 0x3340, R15 ;  /* 0x00003340100d7816 */ /* 0x000fe4000000000f */
[----:B------:R-:W-:Y:S02]  /*c050*/  PRMT R15, R18, 0x3340, R17 ;  /* 0x00003340120f7816 */ /* 0x000fe40000000011 */
[----:B------:R-:W-:-:S02]  /*c060*/  LOP3.LUT R18, R46, 0xffff, RZ, 0xc0, !PT ;  /* 0x0000ffff2e127812 */ /* 0x000fc400078ec0ff */
[----:B------:R-:W-:Y:S02]  /*c070*/  LOP3.LUT R17, R44, 0xffff, RZ, 0xc0, !PT ;  /* 0x0000ffff2c117812 */ /* 0x000fe400078ec0ff */
[----:B------:R-:W-:Y:S02]  /*c080*/  LOP3.LUT R12, R42, 0xffff, RZ, 0xc0, !PT ;  /* 0x0000ffff2a0c7812 */ /* 0x000fe400078ec0ff */
[----:B------:R-:W-:Y:S02]  /*c090*/  LOP3.LUT R16, R64, 0xffff, RZ, 0xc0, !PT ;  /* 0x0000ffff40107812 */ /* 0x000fe400078ec0ff */
[----:B------:R-:W-:Y:S02]  /*c0a0*/  PRMT R18, R17, 0x3340, R18 ;  /* 0x0000334011127816 */ /* 0x000fe40000000012 */
[----:B------:R-:W-:Y:S02]  /*c0b0*/  PRMT R17, R19, 0x3340, R12 ;  /* 0x0000334013117816 */ /* 0x000fe4000000000c */
[----:B------:R-:W-:-:S02]  /*c0c0*/  PRMT R19, R23, 0x3340, R16 ;  /* 0x0000334017137816 */ /* 0x000fc40000000010 */
[----:B------:R-:W-:Y:S02]  /*c0d0*/  SHF.R.U32.HI R16, RZ, 0x10, R115 ;  /* 0x00000010ff107819 */ /* 0x000fe40000011673 */
[--C-:B------:R-:W-:Y:S02]  /*c0e0*/  SHF.R.U32.HI R23, RZ, 0x18, R114.reuse ;  /* 0x00000018ff177819 */ /* 0x100fe40000011672 */
[----:B------:R-:W-:Y:S02]  /*c0f0*/  SHF.R.U32.HI R12, RZ, 0x10, R114 ;  /* 0x00000010ff0c7819 */ /* 0x000fe40000011672 */
[----:B------:R-:W-:Y:S02]  /*c100*/  PRMT R21, R21, 0x3340, R16 ;  /* 0x0000334015157816 */ /* 0x000fe40000000010 */
[----:B------:R-:W-:Y:S02]  /*c110*/  PRMT R23, R23, 0x3340, R12 ;  /* 0x0000334017177816 */ /* 0x000fe4000000000c */
[----:B------:R-:W-:-:S02]  /*c120*/  SHF.R.U32.HI R12, RZ, 0x18, R113 ;  /* 0x00000018ff0c7819 */ /* 0x000fc40000011671 */
[----:B------:R-:W-:Y:S02]  /*c130*/  SHF.R.U32.HI R16, RZ, 0x8, R113 ;  /* 0x00000008ff107819 */ /* 0x000fe40000011671 */
[--C-:B------:R-:W-:Y:S02]  /*c140*/  SHF.R.U32.HI R26, RZ, 0x18, R116.reuse ;  /* 0x00000018ff1a7819 */ /* 0x100fe40000011674 */
[----:B------:R-:W-:Y:S02]  /*c150*/  SHF.R.U32.HI R29, RZ, 0x10, R116 ;  /* 0x00000010ff1d7819 */ /* 0x000fe40000011674 */
[----:B------:R-:W-:Y:S02]  /*c160*/  PRMT R114, R27, 0x3340, R114 ;  /* 0x000033401b727816 */ /* 0x000fe40000000072 */
[----:B------:R-:W-:Y:S01]  /*c170*/  PRMT R28, R12, 0x3340, R25 ;  /* 0x000033400c1c7816 */ /* 0x000fe20000000019 */
[----:B------:R-:W-:Y:S01]  /*c180*/  IMAD.MOV.U32 R12, RZ, RZ, 0x80 ;  /* 0x00000080ff0c7424 */ /* 0x000fe200078e00ff */
[----:B------:R-:W-:-:S02]  /*c190*/  PRMT R113, R16, 0x3340, R113 ;  /* 0x0000334010717816 */ /* 0x000fc40000000071 */
[----:B------:R-:W-:Y:S02]  /*c1a0*/  PRMT R30, R26, 0x3340, R29 ;  /* 0x000033401a1e7816 */ /* 0x000fe4000000001d */
[----:B------:R-:W-:Y:S01]  /*c1b0*/  SHF.R.U32.HI R24, RZ, 0x8, R115 ;  /* 0x00000008ff187819 */ /* 0x000fe20000011673 */
[----:B------:R0:W-:Y:S01]  /*c1c0*/  STL.U8 [R1+0x54], R12 ;  /* 0x0000540c01007387 */ /* 0x0001e20000100000 */
[----:B------:R-:W-:Y:S02]  /*c1d0*/  SHF.R.U32.HI R16, RZ, 0x18, R112 ;  /* 0x00000018ff107819 */ /* 0x000fe40000011670 */
[----:B------:R-:W-:Y:S02]  /*c1e0*/  SHF.R.U32.HI R29, RZ, 0x8, R116 ;  /* 0x00000008ff1d7819 */ /* 0x000fe40000011674 */
[--C-:B------:R-:W-:Y:S02]  /*c1f0*/  SHF.R.U32.HI R25, RZ, 0x10, R112.reuse ;  /* 0x00000010ff197819 */ /* 0x100fe40000011670 */
[----:B------:R-:W-:-:S02]  /*c200*/  SHF.R.U32.HI R27, RZ, 0x8, R112 ;  /* 0x00000008ff1b7819 */ /* 0x000fc40000011670 */
[----:B------:R-:W-:Y:S01]  /*c210*/  PRMT R24, R24, 0x3340, R115 ;  /* 0x0000334018187816 */ /* 0x000fe20000000073 */
[----:B------:R-:W-:Y:S01]  /*c220*/  IMAD.MOV.U32 R115, RZ, RZ, 0x10325476 ;  /* 0x10325476ff737424 */ /* 0x000fe200078e00ff */
[----:B------:R-:W-:Y:S01]  /*c230*/  PRMT R29, R29, 0x3340, R116 ;  /* 0x000033401d1d7816 */ /* 0x000fe20000000074 */
[----:B------:R-:W-:Y:S01]  /*c240*/  IMAD.MOV.U32 R116, RZ, RZ, -0x3c2d1e10 ;  /* 0xc3d2e1f0ff747424 */ /* 0x000fe200078e00ff */
[----:B------:R-:W-:Y:S02]  /*c250*/  PRMT R26, R16, 0x3340, R25 ;  /* 0x00003340101a7816 */ /* 0x000fe40000000019 */
[----:B------:R-:W-:Y:S01]  /*c260*/  PRMT R27, R27, 0x3340, R112 ;  /* 0x000033401b1b7816 */ /* 0x000fe20000000070 */
[----:B------:R-:W-:Y:S01]  /*c270*/  IMAD.MOV.U32 R112, RZ, RZ, 0x67452301 ;  /* 0x67452301ff707424 */ /* 0x000fe200078e00ff */
[----:B------:R-:W-:Y:S02]  /*c280*/  PRMT R6, R5, 0x5410, R6 ;  /* 0x0000541005067816 */ /* 0x000fe40000000006 */
[----:B------:R-:W-:-:S02]  /*c290*/  PRMT R7, R7, 0x5410, R10 ;  /* 0x0000541007077816 */ /* 0x000fc4000000000a */
[----:B------:R-:W-:Y:S02]  /*c2a0*/  PRMT R5, R14, 0x5410, R11 ;  /* 0x000054100e057816 */ /* 0x000fe4000000000b */
[----:B------:R-:W-:Y:S02]  /*c2b0*/  PRMT R4, R9, 0x5410, R4 ;  /* 0x0000541009047816 */ /* 0x000fe40000000004 */
[----:B------:R-:W-:Y:S02]  /*c2c0*/  PRMT R11, R13, 0x5410, R8 ;  /* 0x000054100d0b7816 */ /* 0x000fe40000000008 */
[----:B------:R-:W-:Y:S01]  /*c2d0*/  PRMT R10, R18, 0x5410, R15 ;  /* 0x00005410120a7816 */ /* 0x000fe2000000000f */
[----:B------:R1:W-:Y:S01]  /*c2e0*/  STL.128 [R1], R4 ;  /* 0x0000000401007387 */ /* 0x0003e20000100c00 */
[----:B------:R-:W-:Y:S02]  /*c2f0*/  PRMT R16, R30, 0x5410, R29 ;  /* 0x000054101e107816 */ /* 0x000fe4000000001d */
[----:B------:R-:W-:-:S02]  /*c300*/  PRMT R9, R20, 0x5410, R17 ;  /* 0x0000541014097816 */ /* 0x000fc40000000011 */
[----:B------:R-:W-:Y:S01]  /*c310*/  PRMT R8, R22, 0x5410, R19 ;  /* 0x0000541016087816 */ /* 0x000fe20000000013 */
[----:B------:R2:W-:Y:S01]  /*c320*/  STL [R1+0x50], R16 ;  /* 0x0000501001007387 */ /* 0x0005e20000100800 */
[----:B------:R-:W-:Y:S02]  /*c330*/  PRMT R15, R21, 0x5410, R24 ;  /* 0x00005410150f7816 */ /* 0x000fe40000000018 */
[----:B------:R-:W-:Y:S01]  /*c340*/  PRMT R14, R23, 0x5410, R114 ;  /* 0x00005410170e7816 */ /* 0x000fe20000000072 */
[----:B------:R2:W-:Y:S01]  /*c350*/  STL.128 [R1+0x10], R8 ;  /* 0x0000100801007387 */ /* 0x0005e20000100c00 */
[----:B------:R-:W-:Y:S01]  /*c360*/  PRMT R13, R28, 0x5410, R113 ;  /* 0x000054101c0d7816 */ /* 0x000fe20000000071 */
[----:B------:R-:W-:Y:S01]  /*c370*/  IMAD.MOV.U32 R114, RZ, RZ, -0x67452302 ;  /* 0x98badcfeff727424 */ /* 0x000fe200078e00ff */
[----:B0-----:R-:W-:Y:S01]  /*c380*/  PRMT R12, R26, 0x5410, R27 ;  /* 0x000054101a0c7816 */ /* 0x001fe2000000001b */
[----:B------:R-:W-:Y:S02]  /*c390*/  IMAD.MOV.U32 R113, RZ, RZ, -0x10325477 ;  /* 0xefcdab89ff717424 */ /* 0x000fe400078e00ff */
[----:B-1----:R-:W-:-:S02]  /*c3a0*/  IMAD.MOV.U32 R4, RZ, RZ, RZ ;  /* 0x000000ffff047224 */ /* 0x002fc400078e00ff */
[----:B------:R2:W-:Y:S05]  /*c3b0*/  STL.128 [R1+0x40], R12 ;  /* 0x0000400c01007387 */ /* 0x0005ea0000100c00 */
.L_x_75:
[----:B------:R-:W-:-:S05]  /*c3c0*/  IMAD.IADD R26, R1, 0x1, R4 ;  /* 0x00000001011a7824 */ /* 0x000fca00078e0204 */
[----:B--2---:R-:W2:Y:S04]  /*c3d0*/  LDL.U8 R10, [R26+0x8] ;  /* 0x000008001a0a7983 */ /* 0x004ea80000100000 */
        /* <DEDUP_REMOVED lines=111> */
[----:B------:R-:W-:Y:S01]  /*cad0*/  SHF.L.W.U32.HI R24, R17, 0x1, R17 ;  /* 0x0000000111187819 */ /* 0x000fe20000010e11 */
[----:B------:R-:W-:Y:S02]  /*cae0*/  IMAD.U32 R22, R22, 0x100, R31 ;  /* 0x0000010016167824 */ /* 0x000fe400078e001f */
[----:B------:R-:W-:-:S03]  /*caf0*/  IMAD.U32 R23, R23, 0x100, R32 ;  /* 0x0000010017177824 */ /* 0x000fc600078e0020 */
[----:B0-----:R-:W-:Y:S02]  /*cb00*/  LOP3.LUT R12, R15, R5, R22, 0x96, !PT ;  /* 0x000000050f0c7212 */ /* 0x001fe400078e9616 */
        /* <DEDUP_REMOVED lines=20> */
[----:B-1----:R-:W-:Y:S02]  /*cc50*/  LOP3.LUT R8, R5, R23, R32, 0x96, !PT ;  /* 0x0000001705087212 */ /* 0x002fe400078e9620 */
        /* <DEDUP_REMOVED lines=72> */
[----:B------:R-:W-:Y:S02]  /*d0e0*/  LOP3.LUT R19, R6, R12, R17, 0x96, !PT ;  /* 0x0000000c06137212 */ /* 0x000fe400078e9611 */
[----:B0-----:R-:W-:Y:S02]  /*d0f0*/  LOP3.LUT R20, R5, R11, R16, 0x96, !PT ;  /* 0x0000000b05147212 */ /* 0x001fe400078e9610 */
        /* <DEDUP_REMOVED lines=24> */
[----:B------:R-:W-:Y:S01]  /*d280*/  SHF.L.W.U32.HI R26, R27, 0x1, R27 ;  /* 0x000000011b1a7819 */ /* 0x000fe20000010e1b */
[----:B------:R0:W-:Y:S01]  /*d290*/  STL.128 [R1+0x290], R32 ;  /* 0x0002902001007387 */ /* 0x0001e20000100c00 */
[----:B------:R-:W-:-:S03]  /*d2a0*/  SHF.L.W.U32.HI R27, R118, 0x1, R118 ;  /* 0x00000001761b7819 */ /* 0x000fc60000010e76 */
[----:B------:R1:W-:Y:S01]  /*d2b0*/  STL.128 [R1+0x2a0], R36 ;  /* 0x0002a02401007387 */ /* 0x0003e20000100c00 */
[----:B0-----:R-:W-:Y:S02]  /*d2c0*/  LOP3.LUT R33, R14, R20, R25, 0x96, !PT ;  /* 0x000000140e217212 */ /* 0x001fe400078e9619 */
[----:B------:R-:W-:Y:S02]  /*d2d0*/  LOP3.LUT R32, R15, R21, R26, 0x96, !PT ;  /* 0x000000150f207212 */ /* 0x000fe400078e961a */
[----:B------:R-:W-:Y:S02]  /*d2e0*/  LOP3.LUT R35, R16, R22, R27, 0x96, !PT ;  /* 0x0000001610237212 */ /* 0x000fe400078e961b */
[----:B------:R-:W-:Y:S02]  /*d2f0*/  LOP3.LUT R33, R33, R12, RZ, 0x3c, !PT ;  /* 0x0000000c21217212 */ /* 0x000fe400078e3cff */
[----:B------:R-:W-:Y:S02]  /*d300*/  LOP3.LUT R34, R32, R13, RZ, 0x3c, !PT ;  /* 0x0000000d20227212 */ /* 0x000fe400078e3cff */
[----:B------:R-:W-:-:S02]  /*d310*/  LOP3.LUT R35, R35, R14, RZ, 0x3c, !PT ;  /* 0x0000000e23237212 */ /* 0x000fc400078e3cff */
[----:B------:R-:W-:Y:S02]  /*d320*/  SHF.L.W.U32.HI R32, R33, 0x1, R33 ;  /* 0x0000000121207819 */ /* 0x000fe40000010e21 */
[----:B------:R-:W-:Y:S02]  /*d330*/  SHF.L.W.U32.HI R33, R34, 0x1, R34 ;  /* 0x0000000122217819 */ /* 0x000fe40000010e22 */
[----:B------:R-:W-:Y:S02]  /*d340*/  SHF.L.W.U32.HI R34, R35, 0x1, R35 ;  /* 0x0000000123227819 */ /* 0x000fe40000010e23 */
[----:B-1----:R-:W-:Y:S02]  /*d350*/  LOP3.LUT R36, R17, R23, R32, 0x96, !PT ;  /* 0x0000001711247212 */ /* 0x002fe400078e9620 */
        /* <DEDUP_REMOVED lines=9> */
[----:B------:R-:W-:-:S04]  /*d3f0*/  LOP3.LUT R39, R20, R26, R35, 0x96, !PT ;  /* 0x0000001a14277212 */ /* 0x000fc800078e9623 */
[----:B------:R-:W-:-:S04]  /*d400*/  LOP3.LUT R39, R39, R18, RZ, 0x3c, !PT ;  /* 0x0000001227277212 */ /* 0x000fc800078e3cff */
[----:B------:R-:W-:Y:S02]  /*d410*/  SHF.L.W.U32.HI R38, R39, 0x1, R39 ;  /* 0x0000000127267819 */ /* 0x000fe40000010e27 */
[----:B0-----:R-:W-:Y:S02]  /*d420*/  LOP3.LUT R28, R21, R27, R36, 0x96, !PT ;  /* 0x0000001b151c7212 */ /* 0x001fe400078e9624 */
[----:B------:R-:W-:Y:S02]  /*d430*/  LOP3.LUT R29, R22, R32, R37, 0x96, !PT ;  /* 0x00000020161d7212 */ /* 0x000fe400078e9625 */
[----:B------:R-:W-:Y:S02]  /*d440*/  LOP3.LUT R28, R28, R19, RZ, 0x3c, !PT ;  /* 0x000000131c1c7212 */ /* 0x000fe400078e3cff */
[----:B------:R-:W-:Y:S02]  /*d450*/  LOP3.LUT R29, R29, R20, RZ, 0x3c, !PT ;  /* 0x000000141d1d7212 */ /* 0x000fe400078e3cff */
[----:B------:R-:W-:-:S02]  /*d460*/  SHF.L.W.U32.HI R39, R28, 0x1, R28 ;  /* 0x000000011c277819 */ /* 0x000fc40000010e1c */
[----:B------:R-:W-:Y:S02]  /*d470*/  SHF.L.W.U32.HI R28, R29, 0x1, R29 ;  /* 0x000000011d1c7819 */ /* 0x000fe40000010e1d */
[----:B------:R-:W-:Y:S02]  /*d480*/  LOP3.LUT R30, R23, R33, R38, 0x96, !PT ;  /* 0x00000021171e7212 */ /* 0x000fe400078e9626 */
[----:B------:R-:W-:Y:S02]  /*d490*/  LOP3.LUT R29, R24, R34, R39, 0x96, !PT ;  /* 0x00000022181d7212 */ /* 0x000fe400078e9627 */
[----:B------:R-:W-:Y:S02]  /*d4a0*/  LOP3.LUT R118, R25, R35, R28, 0x96, !PT ;  /* 0x0000002319767212 */ /* 0x000fe400078e961c */
[----:B------:R-:W-:Y:S02]  /*d4b0*/  LOP3.LUT R30, R30, R21, RZ, 0x3c, !PT ;  /* 0x000000151e1e7212 */ /* 0x000fe400078e3cff */
[----:B------:R-:W-:-:S02]  /*d4c0*/  LOP3.LUT R31, R29, R22, RZ, 0x3c, !PT ;  /* 0x000000161d1f7212 */ /* 0x000fc400078e3cff */
        /* <DEDUP_REMOVED lines=50> */
[----:B------:R0:W-:Y:S04]  /*d7f0*/  STL.128 [R1+0x2f0], R16 ;  /* 0x0002f01001007387 */ /* 0x0001e80000100c00 */
[----:B------:R1:W-:Y:S01]  /*d800*/  STL.128 [R1+0x300], R20 ;  /* 0x0003001401007387 */ /* 0x0003e20000100c00 */
[----:B------:R-:W-:Y:S01]  /*d810*/  UPLOP3.LUT UP1, UPT, UPT, UPT, UP0, 0x80, 0x8 ;  /* 0x000000000008789c */ /* 0x000fe20003f2f000 */
[----:B0-----:R-:W-:-:S02]  /*d820*/  IMAD.MOV.U32 R17, RZ, RZ, RZ ;  /* 0x000000ffff117224 */ /* 0x001fc400078e00ff */
[----:B------:R-:W-:Y:S02]  /*d830*/  IMAD.MOV.U32 R19, RZ, RZ, R116 ;  /* 0x000000ffff137224 */ /* 0x000fe400078e0074 */
[----:B------:R-:W-:Y:S02]  /*d840*/  IMAD.MOV.U32 R16, RZ, RZ, R112 ;  /* 0x000000ffff107224 */ /* 0x000fe400078e0070 */
[----:B------:R-:W-:Y:S02]  /*d850*/  IMAD.MOV.U32 R18, RZ, RZ, R113 ;  /* 0x000000ffff127224 */ /* 0x000fe400078e0071 */
[----:B-1----:R-:W-:Y:S02]  /*d860*/  IMAD.MOV.U32 R21, RZ, RZ, R114 ;  /* 0x000000ffff157224 */ /* 0x002fe400078e0072 */
[----:B------:R-:W-:-:S07]  /*d870*/  IMAD.MOV.U32 R20, RZ, RZ, R115 ;  /* 0x000000ffff147224 */ /* 0x000fce00078e0073 */
.L_x_74:
        /* <DEDUP_REMOVED lines=17> */
.L_x_64:
        /* <DEDUP_REMOVED lines=12> */
.L_x_66:
[----:B------:R-:W-:Y:S01]  /*da50*/  LOP3.LUT R4, R16, R11, R21, 0x96, !PT ;  /* 0x0000000b10047212 */ /* 0x000fe200078e9615 */
[----:B------:R-:W-:Y:S01]  /*da60*/  IMAD.MOV.U32 R9, RZ, RZ, 0x6ed9eba1 ;  /* 0x6ed9eba1ff097424 */ /* 0x000fe200078e00ff */
[----:B------:R-:W-:Y:S06]  /*da70*/  BRA `(.L_x_67) ;  /* 0x0000000000087947 */ /* 0x000fec0003800000 */
.L_x_65:
[----:B------:R-:W-:Y:S01]  /*da80*/  LOP3.LUT R4, R21, R16, R11, 0xb8, !PT ;  /* 0x0000001015047212 */ /* 0x000fe200078eb80b */
[----:B------:R-:W-:-:S07]  /*da90*/  IMAD.MOV.U32 R9, RZ, RZ, 0x5a827999 ;  /* 0x5a827999ff097424 */ /* 0x000fce00078e00ff */
.L_x_67:
        /* <DEDUP_REMOVED lines=14> */
.L_x_69:
[----:B------:R-:W-:Y:S01]  /*db80*/  LOP3.LUT R4, R10, R19, R11, 0x96, !PT ;  /* 0x000000130a047212 */ /* 0x000fe200078e960b */
[----:B------:R-:W-:Y:S01]  /*db90*/  IMAD.MOV.U32 R5, RZ, RZ, 0x6ed9eba1 ;  /* 0x6ed9eba1ff057424 */ /* 0x000fe200078e00ff */
[----:B------:R-:W-:Y:S06]  /*dba0*/  BRA `(.L_x_70) ;  /* 0x0000000000087947 */ /* 0x000fec0003800000 */
.L_x_68:
[----:B------:R-:W-:Y:S01]  /*dbb0*/  LOP3.LUT R4, R11, R10, R19, 0xb8, !PT ;  /* 0x0000000a0b047212 */ /* 0x000fe200078eb813 */
[----:B------:R-:W-:-:S07]  /*dbc0*/  IMAD.MOV.U32 R5, RZ, RZ, 0x5a827999 ;  /* 0x5a827999ff057424 */ /* 0x000fce00078e00ff */
.L_x_70:
        /* <DEDUP_REMOVED lines=14> */
.L_x_72:
[----:B------:R-:W-:Y:S01]  /*dcb0*/  LOP3.LUT R4, R12, R20, R19, 0x96, !PT ;  /* 0x000000140c047212 */ /* 0x000fe200078e9613 */
[----:B------:R-:W-:Y:S01]  /*dcc0*/  IMAD.MOV.U32 R5, RZ, RZ, 0x6ed9eba1 ;  /* 0x6ed9eba1ff057424 */ /* 0x000fe200078e00ff */
[----:B------:R-:W-:Y:S06]  /*dcd0*/  BRA `(.L_x_73) ;  /* 0x0000000000087947 */ /* 0x000fec0003800000 */
.L_x_71:
[----:B------:R-:W-:Y:S01]  /*dce0*/  LOP3.LUT R4, R19, R12, R20, 0xb8, !PT ;  /* 0x0000000c13047212 */ /* 0x000fe200078eb814 */
[----:B------:R-:W-:-:S07]  /*dcf0*/  IMAD.MOV.U32 R5, RZ, RZ, 0x5a827999 ;  /* 0x5a827999ff057424 */ /* 0x000fce00078e00ff */
.L_x_73:
        /* <DEDUP_REMOVED lines=15> */
[--C-:B------:R-:W-:Y:S02]  /*ddf0*/  SHF.R.U32.HI R4, RZ, 0x18, R115.reuse ;  /* 0x00000018ff047819 */ /* 0x100fe40000011673 */
[--C-:B------:R-:W-:Y:S02]  /*de00*/  SHF.R.U32.HI R5, RZ, 0x10, R115.reuse ;  /* 0x00000010ff057819 */ /* 0x100fe40000011673 */
[----:B------:R-:W-:Y:S02]  /*de10*/  SHF.R.U32.HI R6, RZ, 0x8, R115 ;  /* 0x00000008ff067819 */ /* 0x000fe40000011673 */
[----:B------:R-:W-:Y:S02]  /*de20*/  PRMT R10, R4, 0x3340, R5 ;  /* 0x00003340040a7816 */ /* 0x000fe40000000005 */
[----:B------:R-:W-:Y:S02]  /*de30*/  PRMT R115, R6, 0x3340, R115 ;  /* 0x0000334006737816 */ /* 0x000fe40000000073 */
[----:B------:R-:W-:-:S02]  /*de40*/  SHF.R.U32.HI R4, RZ, 0x18, R113 ;  /* 0x00000018ff047819 */ /* 0x000fc40000011671 */
[--C-:B------:R-:W-:Y:S02]  /*de50*/  SHF.R.U32.HI R5, RZ, 0x10, R113.reuse ;  /* 0x00000010ff057819 */ /* 0x100fe40000011671 */
[--C-:B------:R-:W-:Y:S02]  /*de60*/  SHF.R.U32.HI R7, RZ, 0x18, R114.reuse ;  /* 0x00000018ff077819 */ /* 0x100fe40000011672 */
[--C-:B------:R-:W-:Y:S02]  /*de70*/  SHF.R.U32.HI R8, RZ, 0x10, R114.reuse ;  /* 0x00000010ff087819 */ /* 0x100fe40000011672 */
[----:B------:R-:W-:Y:S02]  /*de80*/  SHF.R.U32.HI R6, RZ, 0x8, R113 ;  /* 0x00000008ff067819 */ /* 0x000fe40000011671 */
[----:B------:R-:W-:Y:S02]  /*de90*/  PRMT R12, R4, 0x3340, R5 ;  /* 0x00003340040c7816 */ /* 0x000fe40000000005 */
[----:B------:R-:W-:-:S02]  /*dea0*/  SHF.R.U32.HI R9, RZ, 0x8, R114 ;  /* 0x00000008ff097819 */ /* 0x000fc40000011672 */
[----:B------:R-:W-:Y:S02]  /*deb0*/  PRMT R8, R7, 0x3340, R8 ;  /* 0x0000334007087816 */ /* 0x000fe40000000008 */
[----:B------:R-:W-:Y:S02]  /*dec0*/  PRMT R113, R6, 0x3340, R113 ;  /* 0x0000334006717816 */ /* 0x000fe40000000071 */
[--C-:B------:R-:W-:Y:S02]  /*ded0*/  SHF.R.U32.HI R4, RZ, 0x18, R112.reuse ;  /* 0x00000018ff047819 */ /* 0x100fe40000011670 */
[--C-:B------:R-:W-:Y:S02]  /*dee0*/  SHF.R.U32.HI R5, RZ, 0x10, R112.reuse ;  /* 0x00000010ff057819 */ /* 0x100fe40000011670 */
[----:B------:R-:W-:Y:S02]  /*def0*/  SHF.R.U32.HI R7, RZ, 0x8, R112 ;  /* 0x00000008ff077819 */ /* 0x000fe40000011670 */
[----:B------:R-:W-:-:S02]  /*df00*/  SHF.R.U32.HI R6, RZ, 0x18, R116 ;  /* 0x00000018ff067819 */ /* 0x000fc40000011674 */
[--C-:B------:R-:W-:Y:S02]  /*df10*/  SHF.R.U32.HI R13, RZ, 0x10, R116.reuse ;  /* 0x00000010ff0d7819 */ /* 0x100fe40000011674 */
[----:B------:R-:W-:Y:S02]  /*df20*/  SHF.R.U32.HI R15, RZ, 0x8, R116 ;  /* 0x00000008ff0f7819 */ /* 0x000fe40000011674 */
        /* <DEDUP_REMOVED lines=10> */
[C---:B------:R-:W-:Y:S01]  /*dfd0*/  ISETP.GE.AND P0, PT, R0.reuse, 0x2c, PT ;  /* 0x0000002c0000780c */ /* 0x040fe20003f06270 */
[----:B------:R0:W-:Y:S01]  /*dfe0*/  STL.128 [R1+0x100], R4 ;  /* 0x0001000401007387 */ /* 0x0001e20000100c00 */
[----:B------:R-:W-:-:S03]  /*dff0*/  IADD3 R9, PT, PT, -R0, 0x40, RZ ;  /* 0x0000004000097810 */ /* 0x000fc60007ffe1ff */
[----:B------:R0:W-:Y:S01]  /*e000*/  STL [R1+0x110], R8 ;  /* 0x0001100801007387 */ /* 0x0001e20000100800 */
[----:B------:R-:W-:-:S04]  /*e010*/  SEL R10, R9, 0x14, P0 ;  /* 0x00000014090a7807 */ /* 0x000fc80000000000 */
[----:B------:R-:W-:-:S13]  /*e020*/  ISETP.GE.AND P0, PT, R10, 0x1, PT ;  /* 0x000000010a00780c */ /* 0x000fda0003f06270 */
[----:B0-----:R-:W-:Y:S05]  /*e030*/  @!P0 BRA `(.L_x_76) ;  /* 0x0000000400ac8947 */ /* 0x001fea0003800000 */
[----:B------:R-:W-:Y:S01]  /*e040*/  VIMNMX R5, PT, PT, R0, 0x2c, PT ;  /* 0x0000002c00057848 */ /* 0x000fe20003fe0100 */
[----:B------:R-:W-:Y:S01]  /*e050*/  IMAD.MOV.U32 R8, RZ, RZ, RZ ;  /* 0x000000ffff087224 */ /* 0x000fe200078e00ff */
[----:B------:R-:W-:Y:S02]  /*e060*/  LOP3.LUT R24, R10, 0xf, RZ, 0xc0, !PT ;  /* 0x0000000f0a187812 */ /* 0x000fe400078ec0ff */
[----:B------:R-:W-:Y:S02]  /*e070*/  IADD3 R5, PT, PT, R5, 0x13, -R0 ;  /* 0x0000001305057810 */ /* 0x000fe40007ffe800 */
[----:B------:R-:W-:Y:S02]  /*e080*/  ISETP.NE.AND P1, PT, R24, RZ, PT ;  /* 0x000000ff1800720c */ /* 0x000fe40003f25270 */
[----:B------:R-:W-:-:S13]  /*e090*/  ISETP.GE.U32.AND P0, PT, R5, 0xf, PT ;  /* 0x0000000f0500780c */ /* 0x000fda0003f06070 */
[----:B------:R-:W-:Y:S05]  /*e0a0*/  @!P0 BRA `(.L_x_77) ;  /* 0x0000000000a48947 */ /* 0x000fea0003800000 */
[----:B------:R-:W-:Y:S01]  /*e0b0*/  LOP3.LUT R8, R10, 0x7ffffff0, RZ, 0xc0, !PT ;  /* 0x7ffffff00a087812 */ /* 0x000fe200078ec0ff */
[----:B------:R-:W-:-:S07]  /*e0c0*/  IMAD.MOV.U32 R9, RZ, RZ, RZ ;  /* 0x000000ffff097224 */ /* 0x000fce00078e00ff */
.L_x_78:
[----:B0-----:R-:W-:-:S06]  /*e0d0*/  IMAD.IADD R4, R1, 0x1, R9 ;  /* 0x0000000101047824 */ /* 0x001fcc00078e0209 */
[----:B------:R-:W2:Y:S01]  /*e0e0*/  LDL.128 R4, [R4+0x100] ;  /* 0x0001000004047983 */ /* 0x000ea20000100c00 */
[----:B------:R-:W-:Y:S02]  /*e0f0*/  IMAD.IADD R23, R1, 0x1, R0 ;  /* 0x0000000101177824 */ /* 0x000fe400078e0200 */
[----:B------:R-:W-:Y:S02]  /*e100*/  VIADD R9, R9, 0x10 ;  /* 0x0000001009097836 */ /* 0x000fe40000000000 */
[----:B------:R-:W-:-:S03]  /*e110*/  VIADD R0, R0, 0x10 ;  /* 0x0000001000007836 */ /* 0x000fc60000000000 */
[----:B------:R-:W-:Y:S02]  /*e120*/  ISETP.NE.AND P0, PT, R9, R8, PT ;  /* 0x000000080900720c */ /* 0x000fe40003f05270 */
[C---:B--2---:R-:W-:Y:S02]  /*e130*/  PRMT R11, R6.reuse, 0x7773, RZ ;  /* 0x00007773060b7816 */ /* 0x044fe400000000ff */
[C---:B------:R-:W-:Y:S02]  /*e140*/  PRMT R12, R6.reuse, 0x7772, RZ ;  /* 0x00007772060c7816 */ /* 0x040fe400000000ff */
[C---:B------:R-:W-:Y:S01]  /*e150*/  PRMT R13, R6.reuse, 0x7771, RZ ;  /* 0x00007771060d7816 */ /* 0x040fe200000000ff */
[----:B------:R0:W-:Y:S01]  /*e160*/  STL.U8 [R23+0xb], R11 ;  /* 0x00000b0b17007387 */ /* 0x0001e20000100000 */
[----:B------:R-:W-:Y:S02]  /*e170*/  PRMT R14, R6, 0x7770, RZ ;  /* 0x00007770060e7816 */ /* 0x000fe400000000ff */
[C---:B------:R-:W-:Y:S01]  /*e180*/  PRMT R15, R5.reuse, 0x7773, RZ ;  /* 0x00007773050f7816 */ /* 0x040fe200000000ff */
[----:B------:R0:W-:Y:S01]  /*e190*/  STL.U8 [R23+0xa], R12 ;  /* 0x00000a0c17007387 */ /* 0x0001e20000100000 */
[----:B------:R-:W-:-:S02]  /*e1a0*/  PRMT R16, R5, 0x7772, RZ ;  /* 0x0000777205107816 */ /* 0x000fc400000000ff */
[C---:B------:R-:W-:Y:S01]  /*e1b0*/  PRMT R17, R5.reuse, 0x7771, RZ ;  /* 0x0000777105117816 */ /* 0x040fe200000000ff */
[----:B------:R0:W-:Y:S01]  /*e1c0*/  STL.U8 [R23+0x8], R14 ;  /* 0x0000080e17007387 */ /* 0x0001e20000100000 */
[----:B------:R-:W-:Y:S02]  /*e1d0*/  PRMT R18, R5, 0x7770, RZ ;  /* 0x0000777005127816 */ /* 0x000fe400000000ff */
[C---:B------:R-:W-:Y:S01]  /*e1e0*/  PRMT R19, R4.reuse, 0x7773, RZ ;  /* 0x0000777304137816 */ /* 0x040fe200000000ff */
[----:B------:R0:W-:Y:S01]  /*e1f0*/  STL.U8 [R23+0x9], R13 ;  /* 0x0000090d17007387 */ /* 0x0001e20000100000 */
[C---:B------:R-:W-:Y:S02]  /*e200*/  PRMT R20, R4.reuse, 0x7772, RZ ;  /* 0x0000777204147816 */ /* 0x040fe400000000ff */
[C---:B------:R-:W-:Y:S01]  /*e210*/  PRMT R21, R4.reuse, 0x7771, RZ ;  /* 0x0000777104157816 */ /* 0x040fe200000000ff */
[----:B------:R0:W-:Y:S01]  /*e220*/  STL.U8 [R23+0x7], R15 ;  /* 0x0000070f17007387 */ /* 0x0001e20000100000 */
[----:B------:R-:W-:-:S02]  /*e230*/  PRMT R22, R4, 0x7770, RZ ;  /* 0x0000777004167816 */ /* 0x000fc400000000ff */
[C---:B------:R-:W-:Y:S01]  /*e240*/  PRMT R5, R7.reuse, 0x7772, RZ ;  /* 0x0000777207057816 */ /* 0x040fe200000000ff */
[----:B------:R0:W-:Y:S01]  /*e250*/  STL.U8 [R23+0x6], R16 ;  /* 0x0000061017007387 */ /* 0x0001e20000100000 */
[C---:B------:R-:W-:Y:S02]  /*e260*/  PRMT R6, R7.reuse, 0x7771, RZ ;  /* 0x0000777107067816 */ /* 0x040fe400000000ff */
[C---:B------:R-:W-:Y:S01]  /*e270*/  PRMT R4, R7.reuse, 0x7773, RZ ;  /* 0x0000777307047816 */ /* 0x040fe200000000ff */
[----:B------:R0:W-:Y:S01]  /*e280*/  STL.U8 [R23+0x4], R18 ;  /* 0x0000041217007387 */ /* 0x0001e20000100000 */
[----:B------:R-:W-:-:S03]  /*e290*/  PRMT R7, R7, 0x7770, RZ ;  /* 0x0000777007077816 */ /* 0x000fc600000000ff */
[----:B------:R0:W-:Y:S04]  /*e2a0*/  STL.U8 [R23+0x5], R17 ;  /* 0x0000051117007387 */ /* 0x0001e80000100000 */
[----:B------:R0:W-:Y:S04]  /*e2b0*/  STL.U8 [R23+0x3], R19 ;  /* 0x0000031317007387 */ /* 0x0001e80000100000 */
[----:B------:R0:W-:Y:S04]  /*e2c0*/  STL.U8 [R23+0x2], R20 ;  /* 0x0000021417007387 */ /* 0x0001e80000100000 */
[----:B------:R0:W-:Y:S04]  /*e2d0*/  STL.U8 [R23], R22 ;  /* 0x0000001617007387 */ /* 0x0001e80000100000 */
[----:B------:R0:W-:Y:S04]  /*e2e0*/  STL.U8 [R23+0x1], R21 ;  /* 0x0000011517007387 */ /* 0x0001e80000100000 */
[----:B------:R0:W-:Y:S04]  /*e2f0*/  STL.U8 [R23+0xe], R5 ;  /* 0x00000e0517007387 */ /* 0x0001e80000100000 */
[----:B------:R0:W-:Y:S04]  /*e300*/  STL.U8 [R23+0xd], R6 ;  /* 0x00000d0617007387 */ /* 0x0001e80000100000 */
[----:B------:R0:W-:Y:S04]  /*e310*/  STL.U8 [R23+0xc], R7 ;  /* 0x00000c0717007387 */ /* 0x0001e80000100000 */
[----:B------:R0:W-:Y:S01]  /*e320*/  STL.U8 [R23+0xf], R4 ;  /* 0x00000f0417007387 */ /* 0x0001e20000100000 */
[----:B------:R-:W-:Y:S05]  /*e330*/  @P0 BRA `(.L_x_78) ;  /* 0xfffffffc00640947 */ /* 0x000fea000383ffff */
.L_x_77:
[----:B------:R-:W-:Y:S05]  /*e340*/  @!P1 BRA `(.L_x_76) ;  /* 0x0000000000e89947 */ /* 0x000fea0003800000 */
[----:B------:R-:W-:Y:S02]  /*e350*/  ISETP.GE.U32.AND P0, PT, R24, 0x8, PT ;  /* 0x000000081800780c */ /* 0x000fe40003f06070 */
[----:B0-----:R-:W-:-:S04]  /*e360*/  LOP3.LUT R13, R10, 0x7, RZ, 0xc0, !PT ;  /* 0x000000070a0d7812 */ /* 0x001fc800078ec0ff */
[----:B------:R-:W-:-:S07]  /*e370*/  ISETP.NE.AND P1, PT, R13, RZ, PT ;  /* 0x000000ff0d00720c */ /* 0x000fce0003f25270 */
[----:B------:R-:W-:Y:S06]  /*e380*/  @!P0 BRA `(.L_x_79) ;  /* 0x0000000000508947 */ /* 0x000fec0003800000 */
[----:B------:R-:W-:-:S05]  /*e390*/  IMAD.IADD R12, R1, 0x1, R8 ;  /* 0x00000001010c7824 */ /* 0x000fca00078e0208 */
[----:B------:R-:W2:Y:S01]  /*e3a0*/  LDL.U8 R4, [R12+0x100] ;  /* 0x000100000c047983 */ /* 0x000ea20000100000 */
[----:B------:R-:W-:-:S05]  /*e3b0*/  IMAD.IADD R14, R1, 0x1, R0 ;  /* 0x00000001010e7824 */ /* 0x000fca00078e0200 */
[----:B--2---:R0:W-:Y:S04]  /*e3c0*/  STL.U8 [R14], R4 ;  /* 0x000000040e007387 */ /* 0x0041e80000100000 */
[----:B------:R-:W2:Y:S04]  /*e3d0*/  LDL.U8 R5, [R12+0x101] ;  /* 0x000101000c057983 */ /* 0x000ea80000100000 */
[----:B--2---:R1:W-:Y:S04]  /*e3e0*/  STL.U8 [R14+0x1], R5 ;  /* 0x000001050e007387 */ /* 0x0043e80000100000 */
[----:B------:R-:W2:Y:S04]  /*e3f0*/  LDL.U8 R6, [R12+0x102] ;  /* 0x000102000c067983 */ /* 0x000ea80000100000 */
[----:B--2---:R2:W-:Y:S04]  /*e400*/  STL.U8 [R14+0x2], R6 ;  /* 0x000002060e007387 */ /* 0x0045e80000100000 */
[----:B------:R-:W3:Y:S04]  /*e410*/  LDL.U8 R7, [R12+0x103] ;  /* 0x000103000c077983 */ /* 0x000ee80000100000 */
[----:B---3--:R2:W-:Y:S04]  /*e420*/  STL.U8 [R14+0x3], R7 ;  /* 0x000003070e007387 */ /* 0x0085e80000100000 */
[----:B------:R-:W3:Y:S04]  /*e430*/  LDL.U8 R9, [R12+0x104] ;  /* 0x000104000c097983 */ /* 0x000ee80000100000 */
[----:B---3--:R2:W-:Y:S04]  /*e440*/  STL.U8 [R14+0x4], R9 ;  /* 0x000004090e007387 */ /* 0x0085e80000100000 */
[----:B------:R-:W3:Y:S04]  /*e450*/  LDL.U8 R11, [R12+0x105] ;  /* 0x000105000c0b7983 */ /* 0x000ee80000100000 */
[----:B---3--:R2:W-:Y:S04]  /*e460*/  STL.U8 [R14+0x5], R11 ;  /* 0x0000050b0e007387 */ /* 0x0085e80000100000 */
[----:B0-----:R-:W3:Y:S04]  /*e470*/  LDL.U8 R4, [R12+0x106] ;  /* 0x000106000c047983 */ /* 0x001ee80000100000 */
[----:B---3--:R2:W-:Y:S04]  /*e480*/  STL.U8 [R14+0x6], R4 ;  /* 0x000006040e007387 */ /* 0x0085e80000100000 */
[----:B-1----:R-:W3:Y:S01]  /*e490*/  LDL.U8 R5, [R12+0x107] ;  /* 0x000107000c057983 */ /* 0x002ee20000100000 */
[----:B------:R-:W-:-:S02]  /*e4a0*/  VIADD R8, R8, 0x8 ;  /* 0x0000000808087836 */ /* 0x000fc40000000000 */
[----:B------:R-:W-:Y:S01]  /*e4b0*/  VIADD R0, R0, 0x8 ;  /* 0x0000000800007836 */ /* 0x000fe20000000000 */
[----:B---3--:R2:W-:Y:S06]  /*e4c0*/  STL.U8 [R14+0x7], R5 ;  /* 0x000007050e007387 */ /* 0x0085ec0000100000 */
.L_x_79:
[----:B------:R-:W-:Y:S05]  /*e4d0*/  @!P1 BRA `(.L_x_76) ;  /* 0x0000000000849947 */ /* 0x000fea0003800000 */
[----:B------:R-:W-:-:S13]  /*e4e0*/  ISETP.GE.U32.AND P0, PT, R13, 0x4, PT ;  /* 0x000000040d00780c */ /* 0x000fda0003f06070 */
[----:B--2---:R-:W-:-:S05]  /*e4f0*/  @P0 IMAD.IADD R11, R1, 0x1, R8 ;  /* 0x00000001010b0824 */ /* 0x004fca00078e0208 */
[----:B------:R-:W2:Y:S01]  /*e500*/  @P0 LDL.U8 R5, [R11+0x100] ;  /* 0x000100000b050983 */ /* 0x000ea20000100000 */
[----:B------:R-:W-:-:S05]  /*e510*/  @P0 IMAD.IADD R12, R1, 0x1, R0 ;  /* 0x00000001010c0824 */ /* 0x000fca00078e0200 */
[----:B--2---:R1:W-:Y:S04]  /*e520*/  @P0 STL.U8 [R12], R5 ;  /* 0x000000050c000387 */ /* 0x0043e80000100000 */
[----:B------:R-:W2:Y:S04]  /*e530*/  @P0 LDL.U8 R6, [R11+0x101] ;  /* 0x000101000b060983 */ /* 0x000ea80000100000 */
[----:B--2---:R1:W-:Y:S04]  /*e540*/  @P0 STL.U8 [R12+0x1], R6 ;  /* 0x000001060c000387 */ /* 0x0043e80000100000 */
[----:B------:R-:W2:Y:S04]  /*e550*/  @P0 LDL.U8 R7, [R11+0x102] ;  /* 0x000102000b070983 */ /* 0x000ea80000100000 */
[----:B--2---:R1:W-:Y:S04]  /*e560*/  @P0 STL.U8 [R12+0x2], R7 ;  /* 0x000002070c000387 */ /* 0x0043e80000100000 */
[----:B------:R-:W2:Y:S01]  /*e570*/  @P0 LDL.U8 R9, [R11+0x103] ;  /* 0x000103000b090983 */ /* 0x000ea20000100000 */
[----:B------:R-:W-:Y:S01]  /*e580*/  LOP3.LUT R10, R10, 0x3, RZ, 0xc0, !PT ;  /* 0x000000030a0a7812 */ /* 0x000fe200078ec0ff */
[----:B------:R-:W-:-:S02]  /*e590*/  IMAD.MOV.U32 R4, RZ, RZ, R0 ;  /* 0x000000ffff047224 */ /* 0x000fc400078e0000 */
[----:B------:R-:W-:Y:S01]  /*e5a0*/  @P0 VIADD R0, R0, 0x4 ;  /* 0x0000000400000836 */ /* 0x000fe20000000000 */
[----:B------:R-:W-:Y:S01]  /*e5b0*/  ISETP.NE.AND P1, PT, R10, RZ, PT ;  /* 0x000000ff0a00720c */ /* 0x000fe20003f25270 */
[----:B------:R-:W-:Y:S02]  /*e5c0*/  @P0 VIADD R8, R8, 0x4 ;  /* 0x0000000408080836 */ /* 0x000fe40000000000 */
[----:B------:R-:W-:Y:S01]  /*e5d0*/  @P0 IMAD.MOV.U32 R4, RZ, RZ, R0 ;  /* 0x000000ffff040224 */ /* 0x000fe200078e0000 */
[----:B--2---:R1:W-:Y:S09]  /*e5e0*/  @P0 STL.U8 [R12+0x3], R9 ;  /* 0x000003090c000387 */ /* 0x0043f20000100000 */
[----:B------:R-:W-:Y:S05]  /*e5f0*/  @!P1 BRA `(.L_x_76) ;  /* 0x00000000003c9947 */ /* 0x000fea0003800000 */
[----:B------:R-:W-:-:S05]  /*e600*/  IMAD.IADD R8, R1, 0x1, R8 ;  /* 0x0000000101087824 */ /* 0x000fca00078e0208 */
[----:B-1----:R-:W2:Y:S01]  /*e610*/  LDL.U8 R5, [R8+0x100] ;  /* 0x0001000008057983 */ /* 0x002ea20000100000 */
[----:B------:R-:W-:Y:S01]  /*e620*/  IMAD.IADD R6, R1, 0x1, R4 ;  /* 0x0000000101067824 */ /* 0x000fe200078e0204 */
[----:B------:R-:W-:Y:S01]  /*e630*/  ISETP.NE.AND P0, PT, R10, 0x1, PT ;  /* 0x000000010a00780c */ /* 0x000fe20003f05270 */
[----:B------:R-:W-:-:S03]  /*e640*/  VIADD R0, R4, 0x1 ;  /* 0x0000000104007836 */ /* 0x000fc60000000000 */
[----:B--2---:R3:W-:Y:S09]  /*e650*/  STL.U8 [R6], R5 ;  /* 0x0000000506007387 */ /* 0x0047f20000100000 */
[----:B------:R-:W-:Y:S05]  /*e660*/  @!P0 BRA `(.L_x_76) ;  /* 0x0000000000208947 */ /* 0x000fea0003800000 */
[----:B---3--:R-:W2:Y:S01]  /*e670*/  LDL.U8 R5, [R8+0x101] ;  /* 0x0001010008057983 */ /* 0x008ea20000100000 */
[----:B------:R-:W-:Y:S01]  /*e680*/  ISETP.NE.AND P0, PT, R10, 0x2, PT ;  /* 0x000000020a00780c */ /* 0x000fe20003f05270 */
[----:B------:R-:W-:Y:S02]  /*e690*/  VIADD R0, R4, 0x2 ;  /* 0x0000000204007836 */ /* 0x000fe40000000000 */
[----:B--2---:R4:W-:Y:S10]  /*e6a0*/  STL.U8 [R6+0x1], R5 ;  /* 0x0000010506007387 */ /* 0x0049f40000100000 */
[----:B------:R-:W-:Y:S05]  /*e6b0*/  @!P0 BRA `(.L_x_76) ;  /* 0x00000000000c8947 */ /* 0x000fea0003800000 */
[----:B----4-:R-:W2:Y:S01]  /*e6c0*/  LDL.U8 R5, [R8+0x102] ;  /* 0x0001020008057983 */ /* 0x010ea20000100000 */
[----:B------:R-:W-:-:S03]  /*e6d0*/  VIADD R0, R4, 0x3 ;  /* 0x0000000304007836 */ /* 0x000fc60000000000 */
[----:B--2---:R0:W-:Y:S04]  /*e6e0*/  STL.U8 [R6+0x2], R5 ;  /* 0x0000020506007387 */ /* 0x0041e80000100000 */
.L_x_76:
[----:B------:R-:W-:Y:S01]  /*e6f0*/  ISETP.GE.AND P0, PT, R0, 0x40, PT ;  /* 0x000000400000780c */ /* 0x000fe20003f06270 */
[----:B------:R-:W-:-:S12]  /*e700*/  VIADD R3, R3, 0x1 ;  /* 0x0000000103037836 */ /* 0x000fd80000000000 */
[----:B------:R-:W-:Y:S05]  /*e710*/  @!P0 BRA `(.L_x_80) ;  /* 0xffffffb0001c8947 */ /* 0x000fea000383ffff */
[----:B0-----:R-:W5:Y:S01]  /*e720*/  LDL.128 R20, [R1] ;  /* 0x0000000001147983 */ /* 0x001f620000100c00 */
[----:B--2---:R-:W-:Y:S01]  /*e730*/  IMAD.MOV.U32 R4, RZ, RZ, 0x75000301 ;  /* 0x75000301ff047424 */ /* 0x004fe200078e00ff */
[----:B-1-34-:R-:W-:Y:S01]  /*e740*/  CS2R R6, SRZ ;  /* 0x0000000000067805 */ /* 0x01afe2000001ff00 */
[----:B------:R-:W-:Y:S01]  /*e750*/  IMAD.MOV.U32 R5, RZ, RZ, 0xa0102 ;  /* 0x000a0102ff057424 */ /* 0x000fe200078e00ff */
[----:B------:R-:W-:Y:S01]  /*e760*/  CS2R R18, SRZ ;  /* 0x0000000000127805 */ /* 0x000fe2000001ff00 */
[----:B------:R-:W-:Y:S01]  /*e770*/  IMAD.MOV.U32 R8, RZ, RZ, 0x3323d501 ;  /* 0x3323d501ff087424 */ /* 0x000fe200078e00ff */
[----:B------:R-:W-:Y:S01]  /*e780*/  STL.128 [R1+0xf0], RZ ;  /* 0x0000f0ff01007387 */ /* 0x000fe20000100c00 */
[----:B------:R-:W-:Y:S02]  /*e790*/  IMAD.MOV.U32 R9, RZ, RZ, -0x135194f ;  /* 0xfecae6b1ff097424 */ /* 0x000fe400078e00ff */
[----:B------:R-:W-:Y:S01]  /*e7a0*/  IMAD.MOV.U32 R10, RZ, RZ, -0x666a3178 ;  /* 0x9995ce88ff0a7424 */ /* 0x000fe200078e00ff */
[----:B------:R0:W-:Y:S01]  /*e7b0*/  STL.128 [R1+0x40], R4 ;  /* 0x0000400401007387 */ /* 0x0001e20000100c00 */
[----:B------:R-:W-:-:S02]  /*e7c0*/  IMAD.MOV.U32 R11, RZ, RZ, -0x7fe771b0 ;  /* 0x80188e50ff0b7424 */ /* 0x000fc400078e00ff */
[----:B------:R-:W-:Y:S01]  /*e7d0*/  IMAD.MOV.U32 R12, RZ, RZ, -0x302e2327 ;  /* 0xcfd1dcd9ff0c7424 */ /* 0x000fe200078e00ff */
[----:B------:R-:W-:Y:S01]  /*e7e0*/  STL.128 [R1+0xb0], RZ ;  /* 0x0000b0ff01007387 */ /* 0x000fe20000100c00 */
[----:B------:R-:W-:Y:S02]  /*e7f0*/  IMAD.MOV.U32 R13, RZ, RZ, -0x4cacbd4c ;  /* 0xb35342b4ff0d7424 */ /* 0x000fe400078e00ff */
[----:B------:R-:W-:Y:S01]  /*e800*/  IMAD.MOV.U32 R14, RZ, RZ, -0x7493b20c ;  /* 0x8b6c4df4ff0e7424 */ /* 0x000fe200078e00ff */
[----:B------:R-:W-:Y:S01]  /*e810*/  STL.128 [R1+0x50], R8 ;  /* 0x0000500801007387 */ /* 0x000fe20000100c00 */
[----:B------:R-:W-:Y:S02]  /*e820*/  IMAD.MOV.U32 R15, RZ, RZ, 0x3d4b5c45 ;  /* 0x3d4b5c45ff0f7424 */ /* 0x000fe400078e00ff */
[----:B------:R-:W-:Y:S01]  /*e830*/  IMAD.MOV.U32 R16, RZ, RZ, 0xde ;  /* 0x000000deff107424 */ /* 0x000fe200078e00ff */
[----:B------:R-:W-:Y:S01]  /*e840*/  STL.128 [R1+0x80], RZ ;  /* 0x000080ff01007387 */ /* 0x000fe20000100c00 */
[----:B------:R-:W-:-:S02]  /*e850*/  IMAD.MOV.U32 R17, RZ, RZ, RZ ;  /* 0x000000ffff117224 */ /* 0x000fc400078e00ff */
[----:B------:R-:W-:Y:S01]  /*e860*/  IMAD.MOV.U32 R24, RZ, RZ, 0x36363636 ;  /* 0x36363636ff187424 */ /* 0x000fe200078e00ff */
[----:B------:R-:W-:Y:S01]  /*e870*/  STL.128 [R1+0x60], R12 ;  /* 0x0000600c01007387 */ /* 0x000fe20000100c00 */
[----:B0-----:R-:W-:Y:S02]  /*e880*/  IMAD.MOV.U32 R4, RZ, RZ, 0x30160000 ;  /* 0x30160000ff047424 */ /* 0x001fe400078e00ff */
[----:B------:R-:W-:Y:S01]  /*e890*/  IMAD.MOV.U32 R5, RZ, RZ, 0x114 ;  /* 0x00000114ff057424 */ /* 0x000fe200078e00ff */
[----:B------:R0:W-:Y:S01]  /*e8a0*/  STL.128 [R1+0x70], R16 ;  /* 0x0000701001007387 */ /* 0x0001e20000100c00 */
[----:B------:R-:W-:Y:S02]  /*e8b0*/  IMAD.MOV.U32 R6, RZ, RZ, 0x104ac0f ;  /* 0x0104ac0fff067424 */ /* 0x000fe400078e00ff */
[----:B------:R-:W-:Y:S01]  /*e8c0*/  IMAD.MOV.U32 R7, RZ, RZ, -0x53f10000 ;  /* 0xac0f0000ff077424 */ /* 0x000fe200078e00ff */
[----:B------:R-:W-:Y:S01]  /*e8d0*/  STL.128 [R1+0xc0], RZ ;  /* 0x0000c0ff01007387 */ /* 0x000fe20000100c00 */
[----:B------:R-:W-:-:S02]  /*e8e0*/  IMAD.MOV.U32 R25, RZ, RZ, 0x36363636 ;  /* 0x36363636ff197424 */ /* 0x000fc400078e00ff */
[----:B------:R-:W-:Y:S01]  /*e8f0*/  IMAD.MOV.U32 R26, RZ, RZ, 0x36363636 ;  /* 0x36363636ff1a7424 */ /* 0x000fe200078e00ff */
[----:B------:R-:W-:Y:S01]  /*e900*/  STL.128 [R1+0x90], R4 ;  /* 0x0000900401007387 */ /* 0x000fe20000100c00 */
[----:B------:R-:W-:Y:S02]  /*e910*/  IMAD.MOV.U32 R27, RZ, RZ, 0x36363636 ;  /* 0x36363636ff1b7424 */ /* 0x000fe400078e00ff */
[----:B------:R-:W-:Y:S01]  /*e920*/  IMAD.MOV.U32 R70, RZ, RZ, RZ ;  /* 0x000000ffff467224 */ /* 0x000fe200078e00ff */
[----:B------:R-:W-:Y:S01]  /*e930*/  STL.128 [R1+0xd0], RZ ;  /* 0x0000d0ff01007387 */ /* 0x000fe20000100c00 */
[----:B------:R-:W-:Y:S02]  /*e940*/  IMAD.MOV.U32 R71, RZ, RZ, -0x3c2d1e10 ;  /* 0xc3d2e1f0ff477424 */ /* 0x000fe400078e00ff */
[----:B------:R-:W-:Y:S01]  /*e950*/  IMAD.MOV.U32 R72, RZ, RZ, 0x10325476 ;  /* 0x10325476ff487424 */ /* 0x000fe200078e00ff */
[----:B------:R-:W-:Y:S01]  /*e960*/  STL.128 [R1+0x10], R24 ;  /* 0x0000101801007387 */ /* 0x000fe20000100c00 */
[----:B0-----:R-:W-:-:S02]  /*e970*/  IMAD.MOV.U32 R17, RZ, RZ, 0x8000 ;  /* 0x00008000ff117424 */ /* 0x001fc400078e00ff */
[----:B------:R-:W-:Y:S01]  /*e980*/  IMAD.MOV.U32 R73, RZ, RZ, -0x67452302 ;  /* 0x98badcfeff497424 */ /* 0x000fe200078e00ff */
[----:B------:R-:W-:Y:S01]  /*e990*/  STL.128 [R1+0x20], R24 ;  /* 0x0000201801007387 */ /* 0x000fe20000100c00 */
[----:B------:R-:W-:Y:S02]  /*e9a0*/  IMAD.MOV.U32 R74, RZ, RZ, -0x10325477 ;  /* 0xefcdab89ff4a7424 */ /* 0x000fe400078e00ff */
[----:B------:R-:W-:Y:S01]  /*e9b0*/  IMAD.MOV.U32 R75, RZ, RZ, 0x67452301 ;  /* 0x67452301ff4b7424 */ /* 0x000fe200078e00ff */
[----:B------:R0:W-:Y:S04]  /*e9c0*/  STL.128 [R1+0x30], R24 ;  /* 0x0000301801007387 */ /* 0x0001e80000100c00 */
[----:B------:R1:W-:Y:S04]  /*e9d0*/  STL.128 [R1+0xe0], RZ ;  /* 0x0000e0ff01007387 */ /* 0x0003e80000100c00 */
[----:B------:R1:W-:Y:S01]  /*e9e0*/  STL.64 [R1+0xb0], RZ ;  /* 0x0000b0ff01007387 */ /* 0x0003e20000100a00 */
[----:B0-----:R-:W-:Y:S01]  /*e9f0*/  IMAD.MOV.U32 R24, RZ, RZ, 0x104 ;  /* 0x00000104ff187424 */ /* 0x001fe200078e00ff */
[----:B------:R-:W-:Y:S01]  /*ea00*/  CS2R R26, SRZ ;  /* 0x00000000001a7805 */ /* 0x000fe2000001ff00 */
[----:B------:R-:W-:-:S05]  /*ea10*/  IMAD.MOV.U32 R25, RZ, RZ, 0xc02ac0f ;  /* 0x0c02ac0fff197424 */ /* 0x000fca00078e00ff */
[----:B------:R1:W-:Y:S01]  /*ea20*/  STL.128 [R1+0xa0], R24 ;  /* 0x0000a01801007387 */ /* 0x0003e20000100c00 */
[C---:B-----5:R-:W-:Y:S02]  /*ea30*/  PRMT R83, R23.reuse, 0x7773, RZ ;  /* 0x0000777317537816 */ /* 0x060fe400000000ff */
[----:B------:R-:W-:Y:S02]  /*ea40*/  PRMT R82, R23, 0x7772, RZ ;  /* 0x0000777217527816 */ /* 0x000fe400000000ff */
[----:B------:R-:W-:Y:S02]  /*ea50*/  LOP3.LUT R5, R83, 0x36, RZ, 0x3c, !PT ;  /* 0x0000003653057812 */ /* 0x000fe400078e3cff */
[----:B------:R-:W-:Y:S02]  /*ea60*/  LOP3.LUT R4, R82, 0x36, RZ, 0x3c, !PT ;  /* 0x0000003652047812 */ /* 0x000fe400078e3cff */
[C---:B------:R-:W-:Y:S02]  /*ea70*/  PRMT R64, R22.reuse, 0x7773, RZ ;  /* 0x0000777316407816 */ /* 0x040fe400000000ff */
[----:B------:R-:W-:-:S02]  /*ea80*/  PRMT R65, R22, 0x7772, RZ ;  /* 0x0000777216417816 */ /* 0x000fc400000000ff */
[----:B------:R-:W-:Y:S02]  /*ea90*/  LOP3.LUT R5, R5, 0xffff, RZ, 0xc0, !PT ;  /* 0x0000ffff05057812 */ /* 0x000fe400078ec0ff */
[----:B------:R-:W-:Y:S02]  /*eaa0*/  LOP3.LUT R4, R4, 0xffff, RZ, 0xc0, !PT ;  /* 0x0000ffff04047812 */ /* 0x000fe400078ec0ff */
[C---:B------:R-:W-:Y:S02]  /*eab0*/  PRMT R66, R22.reuse, 0x7771, RZ ;  /* 0x0000777116427816 */ /* 0x040fe400000000ff */
[----:B------:R-:W-:Y:S02]  /*eac0*/  PRMT R67, R22, 0x7770, RZ ;  /* 0x0000777016437816 */ /* 0x000fe400000000ff */
[C---:B------:R-:W-:Y:S02]  /*ead0*/  PRMT R68, R21.reuse, 0x7773, RZ ;  /* 0x0000777315447816 */ /* 0x040fe400000000ff */
[----:B------:R-:W-:-:S02]  /*eae0*/  PRMT R69, R21, 0x7772, RZ ;  /* 0x0000777215457816 */ /* 0x000fc400000000ff */
[----:B------:R-:W-:Y:S02]  /*eaf0*/  PRMT R12, R4, 0x3340, R5 ;  /* 0x00003340040c7816 */ /* 0x000fe40000000005 */
[----:B------:R-:W-:Y:S02]  /*eb00*/  LOP3.LUT R9, R64, 0x36, RZ, 0x3c, !PT ;  /* 0x0000003640097812 */ /* 0x000fe400078e3cff */
[----:B------:R-:W-:Y:S02]  /*eb10*/  LOP3.LUT R8, R65, 0x36, RZ, 0x3c, !PT ;  /* 0x0000003641087812 */ /* 0x000fe400078e3cff */
[C---:B------:R-:W-:Y:S02]  /*eb20*/  PRMT R0, R23.reuse, 0x7771, RZ ;  /* 0x0000777117007816 */ /* 0x040fe400000000ff */
[----:B------:R-:W-:Y:S02]  /*eb30*/  PRMT R3, R23, 0x7770, RZ ;  /* 0x0000777017037816 */ /* 0x000fe400000000ff */
[----:B------:R-:W-:-:S02]  /*eb40*/  LOP3.LUT R7, R66, 0x36, RZ, 0x3c, !PT ;  /* 0x0000003642077812 */ /* 0x000fc400078e3cff */
[----:B------:R-:W-:Y:S02]  /*eb50*/  LOP3.LUT R6, R67, 0x36, RZ, 0x3c, !PT ;  /* 0x0000003643067812 */ /* 0x000fe400078e3cff */
[----:B------:R-:W-:Y:S02]  /*eb60*/  LOP3.LUT R5, R68, 0x36, RZ, 0x3c, !PT ;  /* 0x0000003644057812 */ /* 0x000fe400078e3cff */
[----:B------:R-:W-:Y:S02]  /*eb70*/  LOP3.LUT R4, R69, 0x36, RZ, 0x3c, !PT ;  /* 0x0000003645047812 */ /* 0x000fe400078e3cff */
[----:B------:R-:W-:Y:S02]  /*eb80*/  LOP3.LUT R9, R9, 0xffff, RZ, 0xc0, !PT ;  /* 0x0000ffff09097812 */ /* 0x000fe400078ec0ff */
[----:B------:R-:W-:Y:S02]  /*eb90*/  LOP3.LUT R8, R8, 0xffff, RZ, 0xc0, !PT ;  /* 0x0000ffff08087812 */ /* 0x000fe400078ec0ff */
[----:B------:R-:W-:-:S02]  /*eba0*/  PRMT R76, R21, 0x7771, RZ ;  /* 0x00007771154c7816 */ /* 0x000fc400000000ff */
[----:B------:R-:W-:Y:S02]  /*ebb0*/  PRMT R77, R21, 0x7770, RZ ;  /* 0x00007770154d7816 */ /* 0x000fe400000000ff */
[----:B------:R-:W-:Y:S02]  /*ebc0*/  LOP3.LUT R11, R0, 0x36, RZ, 0x3c, !PT ;  /* 0x00000036000b7812 */ /* 0x000fe400078e3cff */
[----:B------:R-:W-:Y:S02]  /*ebd0*/  LOP3.LUT R10, R3, 0x36, RZ, 0x3c, !PT ;  /* 0x00000036030a7812 */ /* 0x000fe400078e3cff */
[----:B------:R-:W-:Y:S02]  /*ebe0*/  LOP3.LUT R7, R7, 0xffff, RZ, 0xc0, !PT ;  /* 0x0000ffff07077812 */ /* 0x000fe400078ec0ff */
[----:B------:R-:W-:Y:S02]  /*ebf0*/  LOP3.LUT R6, R6, 0xffff, RZ, 0xc0, !PT ;  /* 0x0000ffff06067812 */ /* 0x000fe400078ec0ff */
[----:B------:R-:W-:-:S02]  /*ec00*/  LOP3.LUT R5, R5, 0xffff, RZ, 0xc0, !PT ;  /* 0x0000ffff05057812 */ /* 0x000fc400078ec0ff */
[----:B------:R-:W-:Y:S02]  /*ec10*/  LOP3.LUT R4, R4, 0xffff, RZ, 0xc0, !PT ;  /* 0x0000ffff04047812 */ /* 0x000fe400078ec0ff */
[C---:B------:R-:W-:Y:S02]  /*ec20*/  PRMT R78, R20.reuse, 0x7773, RZ ;  /* 0x00007773144e7816 */ /* 0x040fe400000000ff */
[C---:B------:R-:W-:Y:S02]  /*ec30*/  PRMT R79, R20.reuse, 0x7772, RZ ;  /* 0x00007772144f7816 */ /* 0x040fe400000000ff */
[C---:B------:R-:W-:Y:S02]  /*ec40*/  PRMT R80, R20.reuse, 0x7771, RZ ;  /* 0x0000777114507816 */ /* 0x040fe400000000ff */
[----:B------:R-:W-:Y:S02]  /*ec50*/  PRMT R81, R20, 0x7770, RZ ;  /* 0x0000777014517816 */ /* 0x000fe400000000ff */
[----:B------:R-:W-:-:S02]  /*ec60*/  PRMT R13, R8, 0x3340, R9 ;  /* 0x00003340080d7816 */ /* 0x000fc40000000009 */
[----:B------:R-:W-:Y:S02]  /*ec70*/  LOP3.LUT R11, R11, 0xffff, RZ, 0xc0, !PT ;  /* 0x0000ffff0b0b7812 */ /* 0x000fe400078ec0ff */
[----:B------:R-:W-:Y:S02]  /*ec80*/  LOP3.LUT R10, R10, 0xffff, RZ, 0xc0, !PT ;  /* 0x0000ffff0a0a7812 */ /* 0x000fe400078ec0ff */
[----:B------:R-:W-:Y:S02]  /*ec90*/  PRMT R14, R6, 0x3340, R7 ;  /* 0x00003340060e7816 */ /* 0x000fe40000000007 */
[----:B------:R-:W-:Y:S02]  /*eca0*/  PRMT R15, R4, 0x3340, R5 ;  /* 0x00003340040f7816 */ /* 0x000fe40000000005 */
[----:B------:R-:W-:Y:S02]  /*ecb0*/  LOP3.LUT R9, R76, 0x36, RZ, 0x3c, !PT ;  /* 0x000000364c097812 */ /* 0x000fe400078e3cff */
[----:B------:R-:W-:-:S02]  /*ecc0*/  LOP3.LUT R8, R77, 0x36, RZ, 0x3c, !PT ;  /* 0x000000364d087812 */ /* 0x000fc400078e3cff */
[----:B------:R-:W-:Y:S02]  /*ecd0*/  LOP3.LUT R7, R78, 0x36, RZ, 0x3c, !PT ;  /* 0x000000364e077812 */ /* 0x000fe400078e3cff */
[----:B------:R-:W-:Y:S02]  /*ece0*/  LOP3.LUT R6, R79, 0x36, RZ, 0x3c, !PT ;  /* 0x000000364f067812 */ /* 0x000fe400078e3cff */
[----:B------:R-:W-:Y:S02]  /*ecf0*/  LOP3.LUT R5, R80, 0x36, RZ, 0x3c, !PT ;  /* 0x0000003650057812 */ /* 0x000fe400078e3cff */
[----:B------:R-:W-:Y:S02]  /*ed00*/  LOP3.LUT R4, R81, 0x36, RZ, 0x3c, !PT ;  /* 0x0000003651047812 */ /* 0x000fe400078e3cff */
[----:B------:R-:W-:Y:S02]  /*ed10*/  PRMT R11, R10, 0x3340, R11 ;  /* 0x000033400a0b7816 */ /* 0x000fe4000000000b */
[----:B------:R-:W-:-:S02]  /*ed20*/  LOP3.LUT R9, R9, 0xffff, RZ, 0xc0, !PT ;  /* 0x0000ffff09097812 */ /* 0x000fc400078ec0ff */
[----:B------:R-:W-:Y:S02]  /*ed30*/  LOP3.LUT R8, R8, 0xffff, RZ, 0xc0, !PT ;  /* 0x0000ffff08087812 */ /* 0x000fe400078ec0ff */
[----:B------:R-:W-:Y:S02]  /*ed40*/  LOP3.LUT R7, R7, 0xffff, RZ, 0xc0, !PT ;  /* 0x0000ffff07077812 */ /* 0x000fe400078ec0ff */
[----:B------:R-:W-:Y:S02]  /*ed50*/  LOP3.LUT R6, R6, 0xffff, RZ, 0xc0, !PT ;  /* 0x0000ffff06067812 */ /* 0x000fe400078ec0ff */
[----:B------:R-:W-:Y:S02]  /*ed60*/  LOP3.LUT R5, R5, 0xffff, RZ, 0xc0, !PT ;  /* 0x0000ffff05057812 */ /* 0x000fe400078ec0ff */
[----:B------:R-:W-:Y:S02]  /*ed70*/  LOP3.LUT R10, R4, 0xffff, RZ, 0xc0, !PT ;  /* 0x0000ffff040a7812 */ /* 0x000fe400078ec0ff */
[----:B------:R-:W-:-:S02]  /*ed80*/  PRMT R4, R8, 0x3340, R9 ;  /* 0x0000334008047816 */ /* 0x000fc40000000009 */
[----:B------:R-:W-:Y:S02]  /*ed90*/  PRMT R9, R6, 0x3340, R7 ;  /* 0x0000334006097816 */ /* 0x000fe40000000007 */
[----:B------:R-:W-:Y:S01]  /*eda0*/  PRMT R16, R10, 0x3340, R5 ;  /* 0x000033400a107816 */ /* 0x000fe20000000005 */
[----:B------:R-:W-:Y:S01]  /*edb0*/  IMAD.MOV.U32 R10, RZ, RZ, RZ ;  /* 0x000000ffff0a7224 */ /* 0x000fe200078e00ff */
[----:B------:R-:W-:Y:S01]  /*edc0*/  PRMT R7, R11, 0x5410, R12 ;  /* 0x000054100b077816 */ /* 0x000fe2000000000c */
[----:B------:R-:W-:Y:S01]  /*edd0*/  IMAD.MOV.U32 R11, RZ, RZ, -0x37fb0000 ;  /* 0xc8050000ff0b7424 */ /* 0x000fe200078e00ff */
[----:B------:R-:W-:Y:S02]  /*ede0*/  PRMT R5, R4, 0x5410, R15 ;  /* 0x0000541004057816 */ /* 0x000fe4000000000f */
[----:B------:R-:W-:Y:S02]  /*edf0*/  PRMT R8, R17, 0x7610, R8 ;  /* 0x0000761011087816 */ /* 0x000fe40000000008 */
[----:B------:R-:W-:Y:S01]  /*ee00*/  PRMT R6, R14, 0x5410, R13 ;  /* 0x000054100e067816 */ /* 0x000fe2000000000d */
[----:B------:R1:W-:Y:S01]  /*ee10*/  STL.64 [R1+0xf8], R10 ;  /* 0x0000f80a01007387 */ /* 0x0003e20000100a00 */
[----:B------:R-:W-:-:S03]  /*ee20*/  PRMT R4, R16, 0x5410, R9 ;  /* 0x0000541010047816 */ /* 0x000fc60000000009 */
[----:B------:R1:W-:Y:S04]  /*ee30*/  STL.U16 [R1+0xb8], R8 ;  /* 0x0000b80801007387 */ /* 0x0003e80000100400 */
[----:B------:R1:W-:Y:S02]  /*ee40*/  STL.128 [R1], R4 ;  /* 0x0000000401007387 */ /* 0x0003e40000100c00 */
.L_x_92:
[----:B-1----:R-:W-:-:S05]  /*ee50*/  IMAD.IADD R24, R1, 0x1, R70 ;  /* 0x0000000101187824 */ /* 0x002fca00078e0246 */
[----:B------:R-:W2:Y:S02]  /*ee60*/  LDL.128 R4, [R24] ;  /* 0x0000000018047983 */ /* 0x000ea40000100c00 */
[C---:B--2---:R-:W-:Y:S02]  /*ee70*/  PRMT R12, R5.reuse, 0x7771, RZ ;  /* 0x00007771050c7816 */ /* 0x044fe400000000ff */
[C---:B------:R-:W-:Y:S02]  /*ee80*/  PRMT R13, R5.reuse, 0x7770, RZ ;  /* 0x00007770050d7816 */ /* 0x040fe400000000ff */
[C---:B------:R-:W-:Y:S01]  /*ee90*/  PRMT R11, R5.reuse, 0x7772, RZ ;  /* 0x00007772050b7816 */ /* 0x040fe200000000ff */
[----:B------:R-:W-:Y:S01]  /*eea0*/  IMAD.U32 R12, R12, 0x10000, RZ ;  /* 0x000100000c0c7824 */ /* 0x000fe200078e00ff */
[----:B------:R-:W-:Y:S02]  /*eeb0*/  PRMT R18, R5, 0x7773, RZ ;  /* 0x0000777305127816 */ /* 0x000fe400000000ff */
[----:B------:R-:W-:-:S02]  /*eec0*/  PRMT R9, R6, 0x7771, RZ ;  /* 0x0000777106097816 */ /* 0x000fc400000000ff */
[----:B------:R-:W-:Y:S02]  /*eed0*/  PRMT R5, R7, 0x7771, RZ ;  /* 0x0000777107057816 */ /* 0x000fe400000000ff */
[C---:B------:R-:W-:Y:S01]  /*eee0*/  PRMT R15, R4.reuse, 0x7771, RZ ;  /* 0x00007771040f7816 */ /* 0x040fe200000000ff */
[----:B------:R-:W-:Y:S01]  /*eef0*/  IMAD.U32 R9, R9, 0x10000, RZ ;  /* 0x0001000009097824 */ /* 0x000fe200078e00ff */
[C---:B------:R-:W-:Y:S02]  /*ef00*/  PRMT R16, R4.reuse, 0x7770, RZ ;  /* 0x0000777004107816 */ /* 0x040fe400000000ff */
[C---:B------:R-:W-:Y:S01]  /*ef10*/  PRMT R14, R4.reuse, 0x7772, RZ ;  /* 0x00007772040e7816 */ /* 0x040fe200000000ff */
[----:B------:R-:W-:Y:S01]  /*ef20*/  IMAD.U32 R15, R15, 0x10000, RZ ;  /* 0x000100000f0f7824 */ /* 0x000fe200078e00ff */
[----:B------:R-:W-:Y:S02]  /*ef30*/  PRMT R17, R4, 0x7773, RZ ;  /* 0x0000777304117816 */ /* 0x000fe400000000ff */
[----:B------:R-:W-:Y:S01]  /*ef40*/  PRMT R10, R6, 0x7770, RZ ;  /* 0x00007770060a7816 */ /* 0x000fe200000000ff */
[----:B------:R-:W-:Y:S01]  /*ef50*/  IMAD.SHL.U32 R14, R14, 0x100, RZ ;  /* 0x000001000e0e7824 */ /* 0x000fe200078e00ff */
[----:B------:R-:W-:-:S02]  /*ef60*/  PRMT R8, R6, 0x7772, RZ ;  /* 0x0000777206087816 */ /* 0x000fc400000000ff */
[----:B------:R-:W-:Y:S02]  /*ef70*/  PRMT R19, R6, 0x7773, RZ ;  /* 0x0000777306137816 */ /* 0x000fe400000000ff */
[C---:B------:R-:W-:Y:S02]  /*ef80*/  PRMT R6, R7.reuse, 0x7770, RZ ;  /* 0x0000777007067816 */ /* 0x040fe400000000ff */
[C---:B------:R-:W-:Y:S02]  /*ef90*/  PRMT R4, R7.reuse, 0x7772, RZ ;  /* 0x0000777207047816 */ /* 0x040fe400000000ff */
[----:B------:R-:W-:Y:S01]  /*efa0*/  PRMT R20, R7, 0x7773, RZ ;  /* 0x0000777307147816 */ /* 0x000fe200000000ff */
[----:B------:R-:W-:Y:S01]  /*efb0*/  IMAD.U32 R7, R5, 0x10000, RZ ;  /* 0x0001000005077824 */ /* 0x000fe200078e00ff */
[----:B------:R-:W-:Y:S01]  /*efc0*/  LOP3.LUT R5, R9, 0xff0000, RZ, 0xc0, !PT ;  /* 0x00ff000009057812 */ /* 0x000fe200078ec0ff */
[----:B------:R-:W-:Y:S01]  /*efd0*/  IMAD.SHL.U32 R4, R4, 0x100, RZ ;  /* 0x0000010004047824 */ /* 0x000fe200078e00ff */
[----:B------:R-:W-:-:S02]  /*efe0*/  LOP3.LUT R15, R15, 0xff0000, RZ, 0xc0, !PT ;  /* 0x00ff00000f0f7812 */ /* 0x000fc400078ec0ff */
[----:B------:R-:W-:Y:S01]  /*eff0*/  LOP3.LUT R7, R7, 0xff0000, RZ, 0xc0, !PT ;  /* 0x00ff000007077812 */ /* 0x000fe200078ec0ff */
[----:B------:R-:W-:Y:S01]  /*f000*/  IMAD R10, R10, 0x1000000, R5 ;  /* 0x010000000a0a7824 */ /* 0x000fe200078e0205 */
[----:B------:R-:W-:Y:S01]  /*f010*/  LOP3.LUT R12, R12, 0xff0000, RZ, 0xc0, !PT ;  /* 0x00ff00000c0c7812 */ /* 0x000fe200078ec0ff */
[----:B------:R-:W-:Y:S02]  /*f020*/  IMAD R15, R16, 0x1000000, R15 ;  /* 0x01000000100f7824 */ /* 0x000fe400078e020f */
[----:B------:R-:W-:Y:S02]  /*f030*/  IMAD R7, R6, 0x1000000, R7 ;  /* 0x0100000006077824 */ /* 0x000fe400078e0207 */
[----:B------:R-:W-:Y:S02]  /*f040*/  IMAD R9, R13, 0x1000000, R12 ;  /* 0x010000000d097824 */ /* 0x000fe400078e020c */
[----:B------:R-:W-:Y:S01]  /*f050*/  IMAD.SHL.U32 R6, R11, 0x100, RZ ;  /* 0x000001000b067824 */ /* 0x000fe200078e00ff */
[----:B------:R-:W-:Y:S01]  /*f060*/  LOP3.LUT R11, R20, R7, R4, 0xfe, !PT ;  /* 0x00000007140b7212 */ /* 0x000fe200078efe04 */
[----:B------:R-:W-:Y:S01]  /*f070*/  IMAD.SHL.U32 R5, R8, 0x100, RZ ;  /* 0x0000010008057824 */ /* 0x000fe200078e00ff */
[----:B------:R-:W-:-:S02]  /*f080*/  LOP3.LUT R8, R17, R15, R14, 0xfe, !PT ;  /* 0x0000000f11087212 */ /* 0x000fc400078efe0e */
        /* <DEDUP_REMOVED lines=54> */
[----:B------:R-:W-:Y:S01]  /*f3f0*/  LOP3.LUT R17, R17, 0xff0000, RZ, 0xc0, !PT ;  /* 0x00ff000011117812 */ /* 0x000fe200078ec0ff */
[----:B------:R-:W-:Y:S01]  /*f400*/  IMAD.U32 R23, R23, 0x10000, RZ ;  /* 0x0001000017177824 */ /* 0x000fe200078e00ff */
[----:B------:R-:W-:Y:S02]  /*f410*/  PRMT R16, R5, 0x7772, RZ ;  /* 0x0000777205107816 */ /* 0x000fe400000000ff */
[----:B------:R-:W-:Y:S01]  /*f420*/  PRMT R27, R6, 0x7770, RZ ;  /* 0x00007770061b7816 */ /* 0x000fe200000000ff */
[----:B------:R-:W-:Y:S01]  /*f430*/  IMAD R18, R18, 0x1000000, R17 ;  /* 0x0100000012127824 */ /* 0x000fe200078e0211 */
[----:B------:R-:W-:Y:S01]  /*f440*/  PRMT R26, R6, 0x7772, RZ ;  /* 0x00007772061a7816 */ /* 0x000fe200000000ff */
[----:B------:R-:W-:Y:S01]  /*f450*/  IMAD.SHL.U32 R17, R16, 0x100, RZ ;  /* 0x0000010010117824 */ /* 0x000fe200078e00ff */
[----:B------:R-:W-:-:S02]  /*f460*/  PRMT R28, R6, 0x7773, RZ ;  /* 0x00007773061c7816 */ /* 0x000fc400000000ff */
[----:B------:R-:W-:Y:S02]  /*f470*/  LOP3.LUT R20, R20, 0xff0000, RZ, 0xc0, !PT ;  /* 0x00ff000014147812 */ /* 0x000fe400078ec0ff */
        /* <DEDUP_REMOVED lines=8> */
[----:B------:R-:W-:Y:S01]  /*f500*/  PRMT R5, R5, 0x7773, RZ ;  /* 0x0000777305057816 */ /* 0x000fe200000000ff */
[----:B------:R-:W-:Y:S01]  /*f510*/  IMAD R25, R25, 0x1000000, R30 ;  /* 0x0100000019197824 */ /* 0x000fe200078e021e */
[----:B------:R-:W-:Y:S01]  /*f520*/  LOP3.LUT R16, R22, R21, R19, 0xfe, !PT ;  /* 0x0000001516107212 */ /* 0x000fe200078efe13 */
[----:B------:R-:W-:Y:S01]  /*f530*/  IMAD.SHL.U32 R7, R26, 0x100, RZ ;  /* 0x000001001a077824 */ /* 0x000fe200078e00ff */
[----:B------:R-:W-:-:S02]  /*f540*/  LOP3.LUT R17, R5, R18, R17, 0xfe, !PT ;  /* 0x0000001205117212 */ /* 0x000fc400078efe11 */
[----:B------:R-:W-:Y:S02]  /*f550*/  LOP3.LUT R19, R29, R25, R6, 0xfe, !PT ;  /* 0x000000191d137212 */ /* 0x000fe400078efe06 */
        /* <DEDUP_REMOVED lines=24> */
[C---:B0-----:R-:W-:Y:S01]  /*f6e0*/  PRMT R8, R6.reuse, 0x7772, RZ ;  /* 0x0000777206087816 */ /* 0x041fe200000000ff */
[----:B------:R-:W-:Y:S01]  /*f6f0*/  IMAD.U32 R21, R21, 0x10000, RZ ;  /* 0x0001000015157824 */ /* 0x000fe200078e00ff */
[----:B------:R-:W-:Y:S02]  /*f700*/  PRMT R23, R6, 0x7773, RZ ;  /* 0x0000777306177816 */ /* 0x000fe400000000ff */
[----:B------:R-:W-:Y:S02]  /*f710*/  LOP3.LUT R25, R25, 0xff0000, RZ, 0xc0, !PT ;  /* 0x00ff000019197812 */ /* 0x000fe400078ec0ff */
[----:B------:R-:W-:Y:S01]  /*f720*/  PRMT R6, R7, 0x7772, RZ ;  /* 0x0000777207067816 */ /* 0x000fe200000000ff */
[----:B------:R-:W-:Y:S01]  /*f730*/  IMAD.SHL.U32 R7, R8, 0x100, RZ ;  /* 0x0000010008077824 */ /* 0x000fe200078e00ff */
[----:B------:R-:W-:Y:S01]  /*f740*/  PRMT R22, R4, 0x7770, RZ ;  /* 0x0000777004167816 */ /* 0x000fe200000000ff */
[----:B------:R-:W-:Y:S01]  /*f750*/  IMAD R25, R20, 0x1000000, R25 ;  /* 0x0100000014197824 */ /* 0x000fe200078e0219 */
[----:B------:R-:W-:Y:S01]  /*f760*/  LOP3.LUT R21, R21, 0xff0000, RZ, 0xc0, !PT ;  /* 0x00ff000015157812 */ /* 0x000fe200078ec0ff */
[----:B------:R-:W-:Y:S01]  /*f770*/  IMAD.SHL.U32 R26, R6, 0x100, RZ ;  /* 0x00000100061a7824 */ /* 0x000fe200078e00ff */
[----:B------:R-:W-:-:S02]  /*f780*/  LOP3.LUT R6, R23, R24, R7, 0xfe, !PT ;  /* 0x0000001817067212 */ /* 0x000fc400078efe07 */
[C---:B------:R-:W-:Y:S02]  /*f790*/  PRMT R20, R4.reuse, 0x7772, RZ ;  /* 0x0000777204147816 */ /* 0x040fe400000000ff */
        /* <DEDUP_REMOVED lines=14> */
[----:B------:R-:W-:Y:S01]  /*f880*/  STL.128 [R1+0x270], R4 ;  /* 0x0002700401007387 */ /* 0x000fe20000100c00 */
[----:B------:R-:W-:Y:S02]  /*f890*/  SHF.L.W.U32.HI R31, R24, 0x1, R24 ;  /* 0x00000001181f7819 */ /* 0x000fe40000010e18 */
[----:B------:R-:W-:Y:S02]  /*f8a0*/  LOP3.LUT R9, R14, R4, R29, 0x96, !PT ;  /* 0x000000040e097212 */ /* 0x000fe400078e961d */
[----:B------:R-:W-:Y:S01]  /*f8b0*/  LOP3.LUT R8, R15, R5, R30, 0x96, !PT ;  /* 0x000000050f087212 */ /* 0x000fe200078e961e */
[----:B------:R-:W-:Y:S01]  /*f8c0*/  STL.128 [R1+0x280], R28 ;  /* 0x0002801c01007387 */ /* 0x000fe20000100c00 */
        /* <DEDUP_REMOVED lines=16> */
[----:B------:R-:W-:Y:S01]  /*f9d0*/  STL.128 [R1+0x290], R44 ;  /* 0x0002902c01007387 */ /* 0x000fe20000100c00 */
        /* <DEDUP_REMOVED lines=80> */
[----:B-1----:R-:W-:Y:S02]  /*fee0*/  LOP3.LUT R13, R34, R40, R9, 0x96, !PT ;  /* 0x00000028220d7212 */ /* 0x002fe400078e9609 */
        /* <DEDUP_REMOVED lines=9> */
[----:B--2---:R-:W-:Y:S02]  /*ff80*/  LOP3.LUT R16, R37, R43, R12, 0x96, !PT ;  /* 0x0000002b25107212 */ /* 0x004fe400078e960c */
        /* <DEDUP_REMOVED lines=31> */
[----:B------:R-:W-:Y:S01]  /*10180*/  LOP3.LUT R25, R25, R8, RZ, 0x3c, !PT ;  /* 0x0000000819197212 */ /* 0x000fe200078e3cff */
[----:B0-----:R-:W-:Y:S01]  /*10190*/  IMAD.MOV.U32 R8, RZ, RZ, R71 ;  /* 0x000000ffff087224 */ /* 0x001fe200078e0047 */
[----:B------:R-:W-:Y:S02]  /*101a0*/  SHF.L.W.U32.HI R22, R23, 0x1, R23 ;  /* 0x0000000117167819 */ /* 0x000fe40000010e17 */
[----:B------:R-:W-:Y:S02]  /*101b0*/  SHF.L.W.U32.HI R23, R24, 0x1, R24 ;  /* 0x0000000118177819 */ /* 0x000fe40000010e18 */
[----:B------:R-:W-:Y:S02]  /*101c0*/  SHF.L.W.U32.HI R24, R25, 0x1, R25 ;  /* 0x0000000119187819 */ /* 0x000fe40000010e19 */
[----:B------:R-:W-:Y:S01]  /*101d0*/  LOP3.LUT R26, R11, R17, R22, 0x96, !PT ;  /* 0x000000110b1a7212 */ /* 0x000fe200078e9616 */
[----:B------:R2:W-:Y:S01]  /*101e0*/  STL.128 [R1+0x330], R20 ;  /* 0x0003301401007387 */ /* 0x0005e20000100c00 */
[----:B------:R-:W-:-:S02]  /*101f0*/  LOP3.LUT R25, R12, R18, R23, 0x96, !PT ;  /* 0x000000120c197212 */ /* 0x000fc400078e9617 */
[----:B------:R-:W-:Y:S02]  /*10200*/  LOP3.LUT R60, R13, R19, R24, 0x96, !PT ;  /* 0x000000130d3c7212 */ /* 0x000fe400078e9618 */
[----:B------:R-:W-:Y:S01]  /*10210*/  LOP3.LUT R26, R26, R9, RZ, 0x3c, !PT ;  /* 0x000000091a1a7212 */ /* 0x000fe200078e3cff */
[----:B------:R-:W-:Y:S01]  /*10220*/  IMAD.MOV.U32 R9, RZ, RZ, RZ ;  /* 0x000000ffff097224 */ /* 0x000fe200078e00ff */
[----:B------:R-:W-:Y:S01]  /*10230*/  LOP3.LUT R27, R25, R10, RZ, 0x3c, !PT ;  /* 0x0000000a191b7212 */ /* 0x000fe200078e3cff */
[----:B------:R-:W-:Y:S01]  /*10240*/  IMAD.MOV.U32 R10, RZ, RZ, R75 ;  /* 0x000000ffff0a7224 */ /* 0x000fe200078e004b */
[----:B------:R-:W-:Y:S01]  /*10250*/  LOP3.LUT R60, R60, R11, RZ, 0x3c, !PT ;  /* 0x0000000b3c3c7212 */ /* 0x000fe200078e3cff */
[----:B------:R-:W-:Y:S01]  /*10260*/  IMAD.MOV.U32 R11, RZ, RZ, R74 ;  /* 0x000000ffff0b7224 */ /* 0x000fe200078e004a */
[----:B------:R-:W-:Y:S02]  /*10270*/  SHF.L.W.U32.HI R25, R26, 0x1, R26 ;  /* 0x000000011a197819 */ /* 0x000fe40000010e1a */
[----:B------:R-:W-:-:S02]  /*10280*/  SHF.L.W.U32.HI R26, R27, 0x1, R27 ;  /* 0x000000011b1a7819 */ /* 0x000fc40000010e1b */
[----:B------:R-:W-:Y:S02]  /*10290*/  SHF.L.W.U32.HI R27, R60, 0x1, R60 ;  /* 0x000000013c1b7819 */ /* 0x000fe40000010e3c */
[----:B------:R-:W-:Y:S02]  /*102a0*/  LOP3.LUT R61, R14, R20, R25, 0x96, !PT ;  /* 0x000000140e3d7212 */ /* 0x000fe400078e9619 */
[----:B------:R-:W-:Y:S01]  /*102b0*/  LOP3.LUT R60, R15, R21, R26, 0x96, !PT ;  /* 0x000000150f3c7212 */ /* 0x000fe200078e961a */
[----:B------:R2:W-:Y:S01]  /*102c0*/  STL.128 [R1+0x340], R24 ;  /* 0x0003401801007387 */ /* 0x0005e20000100c00 */
[----:B------:R-:W-:Y:S02]  /*102d0*/  LOP3.LUT R63, R16, R22, R27, 0x96, !PT ;  /* 0x00000016103f7212 */ /* 0x000fe400078e961b */
[----:B------:R-:W-:Y:S01]  /*102e0*/  LOP3.LUT R61, R61, R12, RZ, 0x3c, !PT ;  /* 0x0000000c3d3d7212 */ /* 0x000fe200078e3cff */
[----:B-1----:R-:W-:Y:S01]  /*102f0*/  IMAD.MOV.U32 R12, RZ, RZ, R73 ;  /* 0x000000ffff0c7224 */ /* 0x002fe200078e0049 */
[----:B------:R-:W-:Y:S01]  /*10300*/  LOP3.LUT R62, R60, R13, RZ, 0x3c, !PT ;  /* 0x0000000d3c3e7212 */ /* 0x000fe200078e3cff */
[----:B------:R-:W-:Y:S01]  /*10310*/  IMAD.MOV.U32 R13, RZ, RZ, R72 ;  /* 0x000000ffff0d7224 */ /* 0x000fe200078e0048 */
        /* <DEDUP_REMOVED lines=32> */
[----:B------:R-:W-:-:S05]  /*10520*/  SHF.L.W.U32.HI R31, R32, 0x1, R32 ;  /* 0x00000001201f7819 */ /* 0x000fca0000010e20 */
[----:B------:R2:W-:Y:S02]  /*10530*/  STL.128 [R1+0x370], R28 ;  /* 0x0003701c01007387 */ /* 0x0005e40000100c00 */
.L_x_91:
[----:B--2---:R-:W-:-:S06]  /*10540*/  IMAD R4, R9, 0x4, R2 ;  /* 0x0000000409047824 */ /* 0x004fcc00078e0202 */
        /* <DEDUP_REMOVED lines=16> */
.L_x_81:
        /* <DEDUP_REMOVED lines=12> */
.L_x_83:
[----:B------:R-:W-:Y:S01]  /*10710*/  LOP3.LUT R4, R10, R17, R12, 0x96, !PT ;  /* 0x000000110a047212 */ /* 0x000fe200078e960c */
[----:B------:R-:W-:Y:S01]  /*10720*/  IMAD.MOV.U32 R11, RZ, RZ, 0x6ed9eba1 ;  /* 0x6ed9eba1ff0b7424 */ /* 0x000fe200078e00ff */
[----:B------:R-:W-:Y:S06]  /*10730*/  BRA `(.L_x_84) ;  /* 0x0000000000087947 */ /* 0x000fec0003800000 */
.L_x_82:
[----:B------:R-:W-:Y:S01]  /*10740*/  LOP3.LUT R4, R12, R10, R17, 0xb8, !PT ;  /* 0x0000000a0c047212 */ /* 0x000fe200078eb811 */
[----:B------:R-:W-:-:S07]  /*10750*/  IMAD.MOV.U32 R11, RZ, RZ, 0x5a827999 ;  /* 0x5a827999ff0b7424 */ /* 0x000fce00078e00ff */
.L_x_84:
        /* <DEDUP_REMOVED lines=14> */
.L_x_86:
[----:B------:R-:W-:Y:S01]  /*10840*/  LOP3.LUT R4, R15, R8, R17, 0x96, !PT ;  /* 0x000000080f047212 */ /* 0x000fe200078e9611 */
[----:B------:R-:W-:Y:S01]  /*10850*/  IMAD.MOV.U32 R5, RZ, RZ, 0x6ed9eba1 ;  /* 0x6ed9eba1ff057424 */ /* 0x000fe200078e00ff */
[----:B------:R-:W-:Y:S06]  /*10860*/  BRA `(.L_x_87) ;  /* 0x0000000000087947 */ /* 0x000fec0003800000 */
.L_x_85:
[----:B------:R-:W-:Y:S01]  /*10870*/  LOP3.LUT R4, R17, R15, R8, 0xb8, !PT ;  /* 0x0000000f11047212 */ /* 0x000fe200078eb808 */
[----:B------:R-:W-:-:S07]  /*10880*/  IMAD.MOV.U32 R5, RZ, RZ, 0x5a827999 ;  /* 0x5a827999ff057424 */ /* 0x000fce00078e00ff */
.L_x_87:
        /* <DEDUP_REMOVED lines=14> */
.L_x_89:
[----:B------:R-:W-:Y:S01]  /*10970*/  LOP3.LUT R4, R19, R13, R8, 0x96, !PT ;  /* 0x0000000d13047212 */ /* 0x000fe200078e9608 */
[----:B------:R-:W-:Y:S01]  /*10980*/  IMAD.MOV.U32 R5, RZ, RZ, 0x6ed9eba1 ;  /* 0x6ed9eba1ff057424 */ /* 0x000fe200078e00ff */
[----:B------:R-:W-:Y:S06]  /*10990*/  BRA `(.L_x_90) ;  /* 0x0000000000087947 */ /* 0x000fec0003800000 */
.L_x_88:
[----:B------:R-:W-:Y:S01]  /*109a0*/  LOP3.LUT R4, R8, R19, R13, 0xb8, !PT ;  /* 0x0000001308047212 */ /* 0x000fe200078eb80d */
[----:B------:R-:W-:-:S07]  /*109b0*/  IMAD.MOV.U32 R5, RZ, RZ, 0x5a827999 ;  /* 0x5a827999ff057424 */ /* 0x000fce00078e00ff */
.L_x_90:
        /* <DEDUP_REMOVED lines=16> */
[--C-:B------:R-:W-:Y:S01]  /*10ac0*/  SHF.R.U32.HI R4, RZ, 0x18, R72.reuse ;  /* 0x00000018ff047819 */ /* 0x100fe20000011648 */
[----:B------:R-:W-:Y:S01]  /*10ad0*/  IMAD.MOV.U32 R13, RZ, RZ, 0x5c5c5c5c ;  /* 0x5c5c5c5cff0d7424 */ /* 0x000fe200078e00ff */
[----:B------:R-:W-:Y:S01]  /*10ae0*/  SHF.R.U32.HI R7, RZ, 0x10, R72 ;  /* 0x00000010ff077819 */ /* 0x000fe20000011648 */
[----:B------:R-:W-:Y:S01]  /*10af0*/  IMAD.MOV.U32 R14, RZ, RZ, 0x5c5c5c5c ;  /* 0x5c5c5c5cff0e7424 */ /* 0x000fe200078e00ff */
[--C-:B------:R-:W-:Y:S01]  /*10b00*/  SHF.R.U32.HI R2, RZ, 0x18, R73.reuse ;  /* 0x00000018ff027819 */ /* 0x100fe20000011649 */
[----:B------:R-:W-:Y:S01]  /*10b10*/  IMAD.MOV.U32 R15, RZ, RZ, 0x5c5c5c5c ;  /* 0x5c5c5c5cff0f7424 */ /* 0x000fe200078e00ff */
[----:B------:R-:W-:Y:S01]  /*10b20*/  SHF.R.U32.HI R5, RZ, 0x10, R73 ;  /* 0x00000010ff057819 */ /* 0x000fe20000011649 */
[----:B------:R-:W-:Y:S01]  /*10b30*/  STL.128 [R1+0x10], RZ ;  /* 0x000010ff01007387 */ /* 0x000fe20000100c00 */
[----:B------:R-:W-:Y:S01]  /*10b40*/  PRMT R11, R4, 0x3340, R7 ;  /* 0x00003340040b7816 */ /* 0x000fe20000000007 */
[----:B------:R-:W-:Y:S01]  /*10b50*/  IMAD.MOV.U32 R17, RZ, RZ, -0x5ffe0000 ;  /* 0xa0020000ff117424 */ /* 0x000fe200078e00ff */
[--C-:B------:R-:W-:Y:S01]  /*10b60*/  SHF.R.U32.HI R4, RZ, 0x18, R74.reuse ;  /* 0x00000018ff047819 */ /* 0x100fe2000001164a */
[----:B------:R-:W-:Y:S01]  /*10b70*/  STL.128 [R1+0x20], RZ ;  /* 0x000020ff01007387 */ /* 0x000fe20000100c00 */
[----:B------:R-:W-:Y:S01]  /*10b80*/  SHF.R.U32.HI R7, RZ, 0x10, R74 ;  /* 0x00000010ff077819 */ /* 0x000fe2000001164a */
[----:B------:R-:W-:Y:S01]  /*10b90*/  IMAD.MOV.U32 R16, RZ, RZ, RZ ;  /* 0x000000ffff107224 */ /* 0x000fe200078e00ff */
[--C-:B------:R-:W-:Y:S01]  /*10ba0*/  SHF.R.U32.HI R9, RZ, 0x8, R72.reuse ;  /* 0x00000008ff097819 */ /* 0x100fe20000011648 */
[----:B------:R-:W-:Y:S01]  /*10bb0*/  STL.128 [R1+0x30], RZ ;  /* 0x000030ff01007387 */ /* 0x000fe20000100c00 */
[----:B------:R-:W-:Y:S01]  /*10bc0*/  LOP3.LUT R0, R0, 0x5c, RZ, 0x3c, !PT ;  /* 0x0000005c00007812 */ /* 0x000fe200078e3cff */
[----:B------:R-:W-:Y:S01]  /*10bd0*/  IMAD.MOV.U32 R60, RZ, RZ, -0x67452302 ;  /* 0x98badcfeff3c7424 */ /* 0x000fe200078e00ff */
[----:B------:R-:W-:Y:S01]  /*10be0*/  LOP3.LUT R3, R3, 0x5c, RZ, 0x3c, !PT ;  /* 0x0000005c03037812 */ /* 0x000fe200078e3cff */
[----:B------:R-:W-:Y:S01]  /*10bf0*/  STL.128 [R1+0x10], R12 ;  /* 0x0000100c01007387 */ /* 0x000fe20000100c00 */
[----:B------:R-:W-:Y:S01]  /*10c00*/  PRMT R72, R9, 0x3340, R72 ;  /* 0x0000334009487816 */ /* 0x000fe20000000048 */
[----:B------:R-:W-:Y:S01]  /*10c10*/  IMAD.MOV.U32 R61, RZ, RZ, -0x10325477 ;  /* 0xefcdab89ff3d7424 */ /* 0x000fe200078e00ff */
[----:B------:R-:W-:Y:S01]  /*10c20*/  SHF.R.U32.HI R8, RZ, 0x8, R71 ;  /* 0x00000008ff087819 */ /* 0x000fe20000011647 */
[----:B------:R-:W-:Y:S01]  /*10c30*/  STL.128 [R1+0x20], R12 ;  /* 0x0000200c01007387 */ /* 0x000fe20000100c00 */
[----:B------:R-:W-:Y:S01]  /*10c40*/  SHF.R.U32.HI R6, RZ, 0x8, R73 ;  /* 0x00000008ff067819 */ /* 0x000fe20000011649 */
[----:B------:R-:W-:Y:S01]  /*10c50*/  IMAD.MOV.U32 R62, RZ, RZ, 0x67452301 ;  /* 0x67452301ff3e7424 */ /* 0x000fe200078e00ff */
[----:B------:R-:W-:Y:S01]  /*10c60*/  SHF.R.U32.HI R9, RZ, 0x8, R74 ;  /* 0x00000008ff097819 */ /* 0x000fe2000001164a */
[----:B------:R0:W-:Y:S01]  /*10c70*/  STL.128 [R1+0x30], R12 ;  /* 0x0000300c01007387 */ /* 0x0001e20000100c00 */
[----:B------:R-:W-:Y:S01]  /*10c80*/  LOP3.LUT R0, R0, 0xffff, RZ, 0xc0, !PT ;  /* 0x0000ffff00007812 */ /* 0x000fe200078ec0ff */
[----:B------:R-:W-:Y:S01]  /*10c90*/  UPLOP3.LUT UP0, UPT, UPT, UPT, UPT, 0x80, 0x8 ;  /* 0x000000000008789c */ /* 0x000fe20003f0f070 */
[----:B------:R-:W-:Y:S01]  /*10ca0*/  LOP3.LUT R3, R3, 0xffff, RZ, 0xc0, !PT ;  /* 0x0000ffff03037812 */ /* 0x000fe200078ec0ff */
[----:B------:R-:W-:Y:S01]  /*10cb0*/  STL.128 [R1+0x70], RZ ;  /* 0x000070ff01007387 */ /* 0x000fe20000100c00 */
[----:B------:R-:W-:-:S02]  /*10cc0*/  PRMT R8, R8, 0x3340, R71 ;  /* 0x0000334008087816 */ /* 0x000fc40000000047 */
[----:B------:R-:W-:Y:S01]  /*10cd0*/  PRMT R6, R6, 0x3340, R73 ;  /* 0x0000334006067816 */ /* 0x000fe20000000049 */
[----:B------:R-:W-:Y:S01]  /*10ce0*/  STL.128 [R1+0x40], RZ ;  /* 0x000040ff01007387 */ /* 0x000fe20000100c00 */
[----:B------:R-:W-:Y:S02]  /*10cf0*/  PRMT R9, R9, 0x3340, R74 ;  /* 0x0000334009097816 */ /* 0x000fe4000000004a */
[----:B------:R-:W-:Y:S01]  /*10d00*/  PRMT R11, R11, 0x5410, R72 ;  /* 0x000054100b0b7816 */ /* 0x000fe20000000048 */
[----:B------:R-:W-:Y:S01]  /*10d10*/  STL.64 [R1+0x78], R16 ;  /* 0x0000781001007387 */ /* 0x000fe20000100a00 */
[----:B------:R-:W-:Y:S02]  /*10d20*/  LOP3.LUT R82, R82, 0x5c, RZ, 0x3c, !PT ;  /* 0x0000005c52527812 */ /* 0x000fe400078e3cff */
[----:B------:R-:W-:Y:S01]  /*10d30*/  LOP3.LUT R83, R83, 0x5c, RZ, 0x3c, !PT ;  /* 0x0000005c53537812 */ /* 0x000fe200078e3cff */
[----:B------:R-:W-:Y:S01]  /*10d40*/  STL.128 [R1+0x60], RZ ;  /* 0x000060ff01007387 */ /* 0x000fe20000100c00 */
[----:B0-----:R-:W-:-:S02]  /*10d50*/  PRMT R13, R2, 0x3340, R5 ;  /* 0x00003340020d7816 */ /* 0x001fc40000000005 */
[--C-:B------:R-:W-:Y:S01]  /*10d60*/  SHF.R.U32.HI R2, RZ, 0x18, R75.reuse ;  /* 0x00000018ff027819 */ /* 0x100fe2000001164b */
[----:B------:R-:W-:Y:S01]  /*10d70*/  STL.128 [R1+0x80], RZ ;  /* 0x000080ff01007387 */ /* 0x000fe20000100c00 */
[----:B------:R-:W-:Y:S02]  /*10d80*/  SHF.R.U32.HI R5, RZ, 0x10, R75 ;  /* 0x00000010ff057819 */ /* 0x000fe4000001164b */
[----:B------:R-:W-:Y:S01]  /*10d90*/  PRMT R12, R4, 0x3340, R7 ;  /* 0x00003340040c7816 */ /* 0x000fe20000000007 */
[----:B------:R-:W-:Y:S01]  /*10da0*/  STL.128 [R1+0x90], RZ ;  /* 0x000090ff01007387 */ /* 0x000fe20000100c00 */
[----:B------:R-:W-:Y:S02]  /*10db0*/  PRMT R14, R2, 0x3340, R5 ;  /* 0x00003340020e7816 */ /* 0x000fe40000000005 */
[--C-:B------:R-:W-:Y:S01]  /*10dc0*/  SHF.R.U32.HI R4, RZ, 0x18, R71.reuse ;  /* 0x00000018ff047819 */ /* 0x100fe20000011647 */
[----:B------:R-:W-:Y:S01]  /*10dd0*/  STL.128 [R1+0xa0], RZ ;  /* 0x0000a0ff01007387 */ /* 0x000fe20000100c00 */
[----:B------:R-:W-:-:S02]  /*10de0*/  SHF.R.U32.HI R5, RZ, 0x10, R71 ;  /* 0x00000010ff057819 */ /* 0x000fc40000011647 */
[----:B------:R-:W-:Y:S01]  /*10df0*/  SHF.R.U32.HI R2, RZ, 0x8, R75 ;  /* 0x00000008ff027819 */ /* 0x000fe2000001164b */
[----:B------:R-:W-:Y:S01]  /*10e00*/  STL.128 [R1+0xb0], RZ ;  /* 0x0000b0ff01007387 */ /* 0x000fe20000100c00 */
[----:B------:R-:W-:Y:S02]  /*10e10*/  PRMT R15, R4, 0x3340, R5 ;  /* 0x00003340040f7816 */ /* 0x000fe40000000005 */
[----:B------:R-:W-:Y:S01]  /*10e20*/  PRMT R75, R2, 0x3340, R75 ;  /* 0x00003340024b7816 */ /* 0x000fe2000000004b */
[----:B------:R-:W-:Y:S01]  /*10e30*/  STL.128 [R1+0xc0], RZ ;  /* 0x0000c0ff01007387 */ /* 0x000fe20000100c00 */
[----:B------:R-:W-:Y:S01]  /*10e40*/  PRMT R4, R3, 0x3340, R0 ;  /* 0x0000334003047816 */ /* 0x000fe20000000000 */
[----:B------:R-:W-:Y:S01]  /*10e50*/  IMAD.MOV.U32 R2, RZ, RZ, 0x80 ;  /* 0x00000080ff027424 */ /* 0x000fe200078e00ff */
[----:B------:R-:W-:Y:S01]  /*10e60*/  PRMT R0, R15, 0x5410, R8 ;  /* 0x000054100f007816 */ /* 0x000fe20000000008 */
[----:B------:R-:W-:Y:S01]  /*10e70*/  STL.128 [R1+0xd0], RZ ;  /* 0x0000d0ff01007387 */ /* 0x000fe20000100c00 */
[----:B------:R-:W-:Y:S01]  /*10e80*/  PRMT R10, R13, 0x5410, R6 ;  /* 0x000054100d0a7816 */ /* 0x000fe20000000006 */
[----:B------:R-:W-:Y:S01]  /*10e90*/  IMAD.MOV.U32 R3, RZ, RZ, 0x10325476 ;  /* 0x10325476ff037424 */ /* 0x000fe200078e00ff */
[----:B------:R-:W-:Y:S01]  /*10ea0*/  PRMT R9, R12, 0x5410, R9 ;  /* 0x000054100c097816 */ /* 0x000fe20000000009 */
[----:B------:R-:W-:Y:S01]  /*10eb0*/  STL.128 [R1+0xe0], RZ ;  /* 0x0000e0ff01007387 */ /* 0x000fe20000100c00 */
[----:B------:R-:W-:-:S02]  /*10ec0*/  PRMT R8, R14, 0x5410, R75 ;  /* 0x000054100e087816 */ /* 0x000fc4000000004b */
[----:B------:R-:W-:Y:S01]  /*10ed0*/  LOP3.LUT R69, R69, 0x5c, RZ, 0x3c, !PT ;  /* 0x0000005c45457812 */ /* 0x000fe200078e3cff */
[----:B------:R-:W-:Y:S01]  /*10ee0*/  STL.128 [R1+0xf0], RZ ;  /* 0x0000f0ff01007387 */ /* 0x000fe20000100c00 */
[----:B------:R-:W-:Y:S02]  /*10ef0*/  LOP3.LUT R68, R68, 0x5c, RZ, 0x3c, !PT ;  /* 0x0000005c44447812 */ /* 0x000fe400078e3cff */
[----:B------:R-:W-:Y:S01]  /*10f00*/  LOP3.LUT R67, R67, 0x5c, RZ, 0x3c, !PT ;  /* 0x0000005c43437812 */ /* 0x000fe200078e3cff */
[----:B------:R-:W-:Y:S01]  /*10f10*/  STL.128 [R1+0x40], R8 ;  /* 0x0000400801007387 */ /* 0x000fe20000100c00 */
[----:B------:R-:W-:Y:S02]  /*10f20*/  LOP3.LUT R66, R66, 0x5c, RZ, 0x3c, !PT ;  /* 0x0000005c42427812 */ /* 0x000fe400078e3cff */
[----:B------:R-:W-:Y:S01]  /*10f30*/  LOP3.LUT R64, R64, 0x5c, RZ, 0x3c, !PT ;  /* 0x0000005c40407812 */ /* 0x000fe200078e3cff */
[----:B------:R-:W-:Y:S01]  /*10f40*/  STL.128 [R1+0x50], RZ ;  /* 0x000050ff01007387 */ /* 0x000fe20000100c00 */
[----:B------:R-:W-:-:S02]  /*10f50*/  LOP3.LUT R65, R65, 0x5c, RZ, 0x3c, !PT ;  /* 0x0000005c41417812 */ /* 0x000fc400078e3cff */
[----:B------:R-:W-:Y:S01]  /*10f60*/  LOP3.LUT R81, R81, 0x5c, RZ, 0x3c, !PT ;  /* 0x0000005c51517812 */ /* 0x000fe200078e3cff */
[----:B------:R-:W-:Y:S01]  /*10f70*/  STL.128 [R1], RZ ;  /* 0x000000ff01007387 */ /* 0x000fe20000100c00 */
[----:B------:R-:W-:Y:S02]  /*10f80*/  LOP3.LUT R80, R80, 0x5c, RZ, 0x3c, !PT ;  /* 0x0000005c50507812 */ /* 0x000fe400078e3cff */
[----:B------:R-:W-:Y:S01]  /*10f90*/  LOP3.LUT R79, R79, 0x5c, RZ, 0x3c, !PT ;  /* 0x0000005c4f4f7812 */ /* 0x000fe200078e3cff */
[----:B------:R0:W-:Y:S01]  /*10fa0*/  STL.U8 [R1+0x54], R2 ;  /* 0x0000540201007387 */ /* 0x0001e20000100000 */
[----:B------:R-:W-:Y:S02]  /*10fb0*/  LOP3.LUT R76, R76, 0x5c, RZ, 0x3c, !PT ;  /* 0x0000005c4c4c7812 */ /* 0x000fe400078e3cff */
[----:B------:R-:W-:Y:S01]  /*10fc0*/  LOP3.LUT R77, R77, 0x5c, RZ, 0x3c, !PT ;  /* 0x0000005c4d4d7812 */ /* 0x000fe200078e3cff */
[----:B------:R1:W-:Y:S01]  /*10fd0*/  STL [R1+0x50], R0 ;  /* 0x0000500001007387 */ /* 0x0003e20000100800 */
[----:B------:R-:W-:-:S02]  /*10fe0*/  LOP3.LUT R78, R78, 0x5c, RZ, 0x3c, !PT ;  /* 0x0000005c4e4e7812 */ /* 0x000fc400078e3cff */
[----:B------:R-:W-:Y:S02]  /*10ff0*/  LOP3.LUT R83, R83, 0xffff, RZ, 0xc0, !PT ;  /* 0x0000ffff53537812 */ /* 0x000fe400078ec0ff */
[----:B------:R-:W-:Y:S01]  /*11000*/  LOP3.LUT R82, R82, 0xffff, RZ, 0xc0, !PT ;  /* 0x0000ffff52527812 */ /* 0x000fe200078ec0ff */
[----:B0-----:R-:W-:Y:S01]  /*11010*/  IMAD.MOV.U32 R2, RZ, RZ, -0x3c2d1e10 ;  /* 0xc3d2e1f0ff027424 */ /* 0x001fe200078e00ff */
[----:B------:R-:W-:Y:S02]  /*11020*/  LOP3.LUT R64, R64, 0xffff, RZ, 0xc0, !PT ;  /* 0x0000ffff40407812 */ /* 0x000fe400078ec0ff */
[----:B------:R-:W-:Y:S01]  /*11030*/  LOP3.LUT R65, R65, 0xffff, RZ, 0xc0, !PT ;  /* 0x0000ffff41417812 */ /* 0x000fe200078ec0ff */
[----:B-1----:R-:W-:Y:S01]  /*11040*/  VIADD R0, R1, 0x248 ;  /* 0x0000024801007836 */ /* 0x002fe20000000000 */
        /* <DEDUP_REMOVED lines=20> */
[----:B------:R-:W-:-:S05]  /*11190*/  PRMT R4, R81, 0x5410, R78 ;  /* 0x0000541051047816 */ /* 0x000fca000000004e */
[----:B------:R0:W-:Y:S02]  /*111a0*/  STL.128 [R1], R4 ;  /* 0x0000000401007387 */ /* 0x0001e40000100c00 */
[----:B0-----:R-:W-:-:S07]  /*111b0*/  IMAD.MOV.U32 R4, RZ, RZ, RZ ;  /* 0x000000ffff047224 */ /* 0x001fce00078e00ff */
.L_x_104:
        /* <DEDUP_REMOVED lines=58> */
[----:B------:R-:W-:Y:S04]  /*11560*/  STL.128 [R1+0x250], R12 ;  /* 0x0002500c01007387 */ /* 0x000fe80000100c00 */
        /* <DEDUP_REMOVED lines=45> */
[----:B--2---:R-:W-:-:S04]  /*11840*/  IMAD R5, R4, 0x100, R5 ;  /* 0x0000010004057824 */ /* 0x004fc800078e0205 */
[----:B---3--:R-:W-:-:S04]  /*11850*/  IMAD R6, R5, 0x100, R6 ;  /* 0x0000010005067824 */ /* 0x008fc800078e0206 */
[----:B----4-:R-:W-:-:S05]  /*11860*/  IMAD.U32 R5, R6, 0x100, R7 ;  /* 0x0000010006057824 */ /* 0x010fca00078e0007 */
[----:B------:R-:W-:Y:S01]  /*11870*/  LOP3.LUT R7, R10, R16, R5, 0x96, !PT ;  /* 0x000000100a077212 */ /* 0x000fe200078e9605 */
[----:B-----5:R-:W-:-:S03]  /*11880*/  IMAD R21, R20, 0x100, R21 ;  /* 0x0000010014157824 */ /* 0x020fc600078e0215 */
        /* <DEDUP_REMOVED lines=133> */
[----:B-1----:R-:W-:-:S02]  /*120e0*/  SHF.L.W.U32.HI R16, R9, 0x1, R9 ;  /* 0x0000000109107819 */ /* 0x002fc40000010e09 */
        /* <DEDUP_REMOVED lines=51> */
[----:B------:R-:W-:Y:S01]  /*12420*/  LOP3.LUT R7, R7, R18, RZ, 0x3c, !PT ;  /* 0x0000001207077212 */ /* 0x000fe200078e3cff */
[----:B------:R1:W-:Y:S01]  /*12430*/  STL.128 [R1+0x2d0], R36 ;  /* 0x0002d02401007387 */ /* 0x0003e20000100c00 */
[----:B0-----:R-:W-:Y:S02]  /*12440*/  LOP3.LUT R41, R14, R64, R5, 0x96, !PT ;  /* 0x000000400e297212 */ /* 0x001fe400078e9605 */
[----:B------:R-:W-:Y:S02]  /*12450*/  LOP3.LUT R40, R6, R19, RZ, 0x3c, !PT ;  /* 0x0000001306287212 */ /* 0x000fe400078e3cff */
[----:B------:R-:W-:Y:S02]  /*12460*/  LOP3.LUT R41, R41, R12, RZ, 0x3c, !PT ;  /* 0x0000000c29297212 */ /* 0x000fe400078e3cff */
[----:B------:R-:W-:-:S02]  /*12470*/  SHF.L.W.U32.HI R6, R7, 0x1, R7 ;  /* 0x0000000107067819 */ /* 0x000fc40000010e07 */
[----:B------:R-:W-:Y:S02]  /*12480*/  SHF.L.W.U32.HI R7, R40, 0x1, R40 ;  /* 0x0000000128077819 */ /* 0x000fe40000010e28 */
[----:B-1----:R-:W-:Y:S01]  /*12490*/  SHF.L.W.U32.HI R36, R41, 0x1, R41 ;  /* 0x0000000129247819 */ /* 0x002fe20000010e29 */
[----:B------:R0:W-:Y:S01]  /*124a0*/  STL.128 [R1+0x2e0], R32 ;  /* 0x0002e02001007387 */ /* 0x0001e20000100c00 */
[----:B------:R-:W-:Y:S02]  /*124b0*/  LOP3.LUT R38, R15, R65, R6, 0x96, !PT ;  /* 0x000000410f267212 */ /* 0x000fe400078e9606 */
[----:B------:R-:W-:Y:S02]  /*124c0*/  LOP3.LUT R37, R8, R66, R7, 0x96, !PT ;  /* 0x0000004208257212 */ /* 0x000fe400078e9607 */
[----:B------:R-:W-:Y:S02]  /*124d0*/  LOP3.LUT R38, R38, R13, RZ, 0x3c, !PT ;  /* 0x0000000d26267212 */ /* 0x000fe400078e3cff */
[----:B0-----:R-:W-:-:S02]  /*124e0*/  LOP3.LUT R34, R9, R67, R36, 0x96, !PT ;  /* 0x0000004309227212 */ /* 0x001fc400078e9624 */
        /* <DEDUP_REMOVED lines=15> */
[----:B------:R1:W-:Y:S04]  /*125e0*/  STL.128 [R1+0x320], R16 ;  /* 0x0003201001007387 */ /* 0x0003e80000100c00 */
[----:B------:R2:W-:Y:S04]  /*125f0*/  STL.128 [R1+0x330], R12 ;  /* 0x0003300c01007387 */ /* 0x0005e80000100c00 */
[----:B------:R3:W-:Y:S01]  /*12600*/  STL.128 [R1+0x340], R8 ;  /* 0x0003400801007387 */ /* 0x0007e20000100c00 */
[----:B------:R-:W-:Y:S01]  /*12610*/  UPLOP3.LUT UP1, UPT, UPT, UPT, UP0, 0x80, 0x8 ;  /* 0x000000000008789c */ /* 0x000fe20003f2f000 */
[----:B0-----:R-:W-:-:S02]  /*12620*/  IMAD.MOV.U32 R20, RZ, RZ, -0x50 ;  /* 0xffffffb0ff147424 */ /* 0x001fc400078e00ff */
[----:B-1----:R-:W-:Y:S02]  /*12630*/  IMAD.MOV.U32 R19, RZ, RZ, R0 ;  /* 0x000000ffff137224 */ /* 0x002fe400078e0000 */
[----:B------:R-:W-:Y:S02]  /*12640*/  IMAD.MOV.U32 R17, RZ, RZ, R2 ;  /* 0x000000ffff117224 */ /* 0x000fe400078e0002 */
[----:B------:R-:W-:Y:S02]  /*12650*/  IMAD.MOV.U32 R16, RZ, RZ, R62 ;  /* 0x000000ffff107224 */ /* 0x000fe400078e003e */
[----:B------:R-:W-:Y:S02]  /*12660*/  IMAD.MOV.U32 R18, RZ, RZ, R61 ;  /* 0x000000ffff127224 */ /* 0x000fe400078e003d */
[----:B--2---:R-:W-:Y:S02]  /*12670*/  IMAD.MOV.U32 R13, RZ, RZ, R60 ;  /* 0x000000ffff0d7224 */ /* 0x004fe400078e003c */
[----:B---3--:R-:W-:-:S07]  /*12680*/  IMAD.MOV.U32 R8, RZ, RZ, R3 ;  /* 0x000000ffff087224 */ /* 0x008fce00078e0003 */
.L_x_103:
[----:B------:R0:W5:Y:S01]  /*12690*/  LDL.64 R6, [R19+-0x8] ;  /* 0xfffff80013067983 */ /* 0x0001620000100a00 */
[----:B------:R-:W-:Y:S01]  /*126a0*/  VIADD R10, R20, 0x50 ;  /* 0x00000050140a7836 */ /* 0x000fe20000000000 */
[----:B------:R-:W-:-:S04]  /*126b0*/  LEA.HI R9, R16, R17, R16, 0x5 ;  /* 0x0000001110097211 */ /* 0x000fc800078f2810 */
[C---:B------:R-:W-:Y:S02]  /*126c0*/  ISETP.GT.U32.AND P0, PT, R10.reuse, 0x13, PT ;  /* 0x000000130a00780c */ /* 0x040fe40003f04070 */
[----:B------:R-:W-:-:S11]  /*126d0*/  ISETP.GE.U32.AND P1, PT, R10, 0x13, PT ;  /* 0x000000130a00780c */ /* 0x000fd60003f26070 */
[----:B------:R-:W-:Y:S01]  /*126e0*/  @!P0 LOP3.LUT R4, R8, R18, R13, 0xb8, !PT ;  /* 0x0000001208048212 */ /* 0x000fe200078eb80d */
[----:B------:R-:W-:Y:S01]  /*126f0*/  @!P0 IMAD.MOV.U32 R5, RZ, RZ, 0x5a827999 ;  /* 0x5a827999ff058424 */ /* 0x000fe200078e00ff */
[----:B0-----:R-:W-:Y:S06]  /*12700*/  @!P0 BRA `(.L_x_93) ;  /* 0x0000000000248947 */ /* 0x001fec0003800000 */
        /* <DEDUP_REMOVED lines=9> */
.L_x_93:
        /* <DEDUP_REMOVED lines=12> */
.L_x_95:
[----:B------:R-:W-:Y:S01]  /*12860*/  LOP3.LUT R4, R16, R9, R13, 0x96, !PT ;  /* 0x0000000910047212 */ /* 0x000fe200078e960d */
[----:B------:R-:W-:Y:S01]  /*12870*/  IMAD.MOV.U32 R5, RZ, RZ, 0x6ed9eba1 ;  /* 0x6ed9eba1ff057424 */ /* 0x000fe200078e00ff */
[----:B------:R-:W-:Y:S06]  /*12880*/  BRA `(.L_x_96) ;  /* 0x0000000000087947 */ /* 0x000fec0003800000 */
.L_x_94:
[----:B------:R-:W-:Y:S01]  /*12890*/  LOP3.LUT R4, R13, R16, R9, 0xb8, !PT ;  /* 0x000000100d047212 */ /* 0x000fe200078eb809 */
[----:B------:R-:W-:-:S07]  /*128a0*/  IMAD.MOV.U32 R5, RZ, RZ, 0x5a827999 ;  /* 0x5a827999ff057424 */ /* 0x000fce00078e00ff */
.L_x_96:
        /* <DEDUP_REMOVED lines=14> */
.L_x_98:
[----:B------:R-:W-:Y:S01]  /*12990*/  LOP3.LUT R4, R12, R17, R9, 0x96, !PT ;  /* 0x000000110c047212 */ /* 0x000fe200078e9609 */
[----:B------:R-:W-:Y:S01]  /*129a0*/  IMAD.MOV.U32 R5, RZ, RZ, 0x6ed9eba1 ;  /* 0x6ed9eba1ff057424 */ /* 0x000fe200078e00ff */
[----:B------:R-:W-:Y:S06]  /*129b0*/  BRA `(.L_x_99) ;  /* 0x0000000000087947 */ /* 0x000fec0003800000 */
.L_x_97:
[----:B------:R-:W-:Y:S01]  /*129c0*/  LOP3.LUT R4, R9, R12, R17, 0xb8, !PT ;  /* 0x0000000c09047212 */ /* 0x000fe200078eb811 */
[----:B------:R-:W-:-:S07]  /*129d0*/  IMAD.MOV.U32 R5, RZ, RZ, 0x5a827999 ;  /* 0x5a827999ff057424 */ /* 0x000fce00078e00ff */
.L_x_99:
[----:B------:R-:W2:Y:S01]  /*129e0*/  LDL.64 R6, [R19] ;  /* 0x0000000013067983 */ /* 0x000ea20000100a00 */
[----:B------:R-:W-:Y:S02]  /*129f0*/  ISETP.GE.U32.AND P0, PT, R10, 0x11, PT ;  /* 0x000000110a00780c */ /* 0x000fe40003f06070 */
[----:B------:R-:W-:-:S04]  /*12a00*/  LEA.HI R8, R14, R13, R14, 0x5 ;  /* 0x0000000d0e087211 */ /* 0x000fc800078f280e */
[----:B------:R-:W-:Y:S02]  /*12a10*/  IADD3 R5, PT, PT, R5, R8, R4 ;  /* 0x0000000805057210 */ /* 0x000fe40007ffe004 */
[----:B------:R-:W-:-:S03]  /*12a20*/  SHF.L.W.U32.HI R8, R12, 0x1e, R12 ;  /* 0x0000001e0c087819 */ /* 0x000fc60000010e0c */
[----:B--2---:R-:W-:Y:S02]  /*12a30*/  IMAD.IADD R18, R6, 0x1, R5 ;  /* 0x0000000106127824 */ /* 0x004fe400078e0205 */
        /* <DEDUP_REMOVED lines=9> */
.L_x_101:
[----:B------:R-:W-:Y:S01]  /*12ad0*/  LOP3.LUT R4, R14, R8, R17, 0x96, !PT ;  /* 0x000000080e047212 */ /* 0x000fe200078e9611 */
[----:B------:R-:W-:Y:S01]  /*12ae0*/  IMAD.MOV.U32 R5, RZ, RZ, 0x6ed9eba1 ;  /* 0x6ed9eba1ff057424 */ /* 0x000fe200078e00ff */
[----:B------:R-:W-:Y:S06]  /*12af0*/  BRA `(.L_x_102) ;  /* 0x0000000000087947 */ /* 0x000fec0003800000 */
.L_x_100:
[----:B------:R-:W-:Y:S01]  /*12b00*/  LOP3.LUT R4, R17, R14, R8, 0xb8, !PT ;  /* 0x0000000e11047212 */ /* 0x000fe200078eb808 */
[----:B------:R-:W-:-:S07]  /*12b10*/  IMAD.MOV.U32 R5, RZ, RZ, 0x5a827999 ;  /* 0x5a827999ff057424 */ /* 0x000fce00078e00ff */
.L_x_102:
[----:B------:R-:W-:Y:S01]  /*12b20*/  VIADD R20, R20, 0x4 ;  /* 0x0000000414147836 */ /* 0x000fe20000000000 */
[----:B------:R-:W-:Y:S01]  /*12b30*/  LEA.HI R6, R18, R9, R18, 0x5 ;  /* 0x0000000912067211 */ /* 0x000fe200078f2812 */
[----:B------:R-:W-:Y:S01]  /*12b40*/  VIADD R19, R19, 0x10 ;  /* 0x0000001013137836 */ /* 0x000fe20000000000 */
[----:B------:R-:W-:Y:S02]  /*12b50*/  SHF.L.W.U32.HI R13, R14, 0x1e, R14 ;  /* 0x0000001e0e0d7819 */ /* 0x000fe40000010e0e */
[----:B------:R-:W-:Y:S02]  /*12b60*/  ISETP.NE.AND P0, PT, R20, RZ, PT ;  /* 0x000000ff1400720c */ /* 0x000fe40003f05270 */
        /* <DEDUP_REMOVED lines=11> */
[----:B------:R-:W0:Y:S02]  /*12c20*/  LDC.64 R4, c[0x0][0x380] ;  /* 0x0000e000ff047b82 */ /* 0x000e240000000a00 */
[----:B0-----:R-:W2:Y:S01]  /*12c30*/  LDG.E.U8 R2, desc[UR6][R4.64] ;  /* 0x0000000604027981 */ /* 0x001ea2000c1e1100 */
[----:B------:R-:W-:-:S04]  /*12c40*/  SHF.R.U32.HI R0, RZ, 0x18, R62 ;  /* 0x00000018ff007819 */ /* 0x000fc8000001163e */
[----:B------:R-:W-:-:S04]  /*12c50*/  PRMT R7, R0, 0x9910, RZ ;  /* 0x0000991000077816 */ /* 0x000fc800000000ff */
[----:B--2---:R-:W-:-:S13]  /*12c60*/  ISETP.NE.AND P0, PT, R2, R7, PT ;  /* 0x000000070200720c */ /* 0x004fda0003f05270 */
[----:B------:R-:W-:Y:S05]  /*12c70*/  @P0 EXIT ;  /* 0x000000000000094d */ /* 0x000fea0003800000 */
[----:B------:R-:W2:Y:S01]  /*12c80*/  LDG.E.U8 R7, desc[UR6][R4.64+0x1] ;  /* 0x0000010604077981 */ /* 0x000ea2000c1e1100 */
[----:B------:R-:W-:-:S04]  /*12c90*/  PRMT R0, R62, 0x7632, R0 ;  /* 0x000076323e007816 */ /* 0x000fc80000000000 */
[----:B------:R-:W-:-:S04]  /*12ca0*/  LOP3.LUT R0, R0, 0xff, RZ, 0xc0, !PT ;  /* 0x000000ff00007812 */ /* 0x000fc800078ec0ff */
[----:B--2---:R-:W-:-:S13]  /*12cb0*/  ISETP.NE.AND P0, PT, R7, R0, PT ;  /* 0x000000000700720c */ /* 0x004fda0003f05270 */
[----:B------:R-:W-:Y:S05]  /*12cc0*/  @P0 EXIT ;  /* 0x000000000000094d */ /* 0x000fea0003800000 */
[----:B------:R-:W2:Y:S01]  /*12cd0*/  LDG.E.U8 R0, desc[UR6][R4.64+0x2] ;  /* 0x0000020604007981 */ /* 0x000ea2000c1e1100 */
[----:B------:R-:W-:-:S04]  /*12ce0*/  LOP3.LUT R2, R62, 0xffff, RZ, 0xc0, !PT ;  /* 0x0000ffff3e027812 */ /* 0x000fc800078ec0ff */
[----:B------:R-:W-:-:S04]  /*12cf0*/  SHF.R.U32.HI R2, RZ, 0x8, R2 ;  /* 0x00000008ff027819 */ /* 0x000fc80000011602 */
[----:B------:R-:W-:-:S04]  /*12d00*/  PRMT R7, R2, 0x9910, RZ ;  /* 0x0000991002077816 */ /* 0x000fc800000000ff */
[----:B--2---:R-:W-:-:S13]  /*12d10*/  ISETP.NE.AND P0, PT, R0, R7, PT ;  /* 0x000000070000720c */ /* 0x004fda0003f05270 */
[----:B------:R-:W-:Y:S05]  /*12d20*/  @P0 EXIT ;  /* 0x000000000000094d */ /* 0x000fea0003800000 */
[----:B------:R-:W2:Y:S01]  /*12d30*/  LDG.E.U8 R0, desc[UR6][R4.64+0x3] ;  /* 0x0000030604007981 */ /* 0x000ea2000c1e1100 */
[----:B------:R-:W-:-:S04]  /*12d40*/  LOP3.LUT R7, R62, 0xff, RZ, 0xc0, !PT ;  /* 0x000000ff3e077812 */ /* 0x000fc800078ec0ff */
[----:B--2---:R-:W-:-:S13]  /*12d50*/  ISETP.NE.AND P0, PT, R0, R7, PT ;  /* 0x000000070000720c */ /* 0x004fda0003f05270 */
[----:B------:R-:W-:Y:S05]  /*12d60*/  @P0 EXIT ;  /* 0x000000000000094d */ /* 0x000fea0003800000 */
[----:B------:R-:W2:Y:S01]  /*12d70*/  LDG.E.U8 R0, desc[UR6][R4.64+0x4] ;  /* 0x0000040604007981 */ /* 0x000ea2000c1e1100 */
[----:B------:R-:W-:-:S04]  /*12d80*/  SHF.R.U32.HI R2, RZ, 0x18, R61 ;  /* 0x00000018ff027819 */ /* 0x000fc8000001163d */
[----:B------:R-:W-:-:S04]  /*12d90*/  PRMT R7, R2, 0x9910, RZ ;  /* 0x0000991002077816 */ /* 0x000fc800000000ff */
[----:B--2---:R-:W-:-:S13]  /*12da0*/  ISETP.NE.AND P0, PT, R0, R7, PT ;  /* 0x000000070000720c */ /* 0x004fda0003f05270 */
[----:B------:R-:W-:Y:S05]  /*12db0*/  @P0 EXIT ;  /* 0x000000000000094d */ /* 0x000fea0003800000 */
[----:B------:R-:W2:Y:S01]  /*12dc0*/  LDG.E.U8 R0, desc[UR6][R4.64+0x5] ;  /* 0x0000050604007981 */ /* 0x000ea2000c1e1100 */
[----:B------:R-:W-:-:S04]  /*12dd0*/  SHF.R.U32.HI R7, RZ, 0x10, R61 ;  /* 0x00000010ff077819 */ /* 0x000fc8000001163d */
[----:B------:R-:W-:-:S04]  /*12de0*/  LOP3.LUT R7, R7, 0xff, RZ, 0xc0, !PT ;  /* 0x000000ff07077812 */ /* 0x000fc800078ec0ff */
        /* <DEDUP_REMOVED lines=49> */
[----:B------:R-:W0:Y:S01]  /*13100*/  LDC.64 R2, c[0x0][0x388] ;  /* 0x0000e200ff027b82 */ /* 0x000e220000000a00 */
[----:B------:R-:W-:-:S07]  /*13110*/  IMAD.MOV.U32 R0, RZ, RZ, 0x1 ;  /* 0x00000001ff007424 */ /* 0x000fce00078e00ff */
[----:B------:R-:W1:Y:S01]  /*13120*/  LDC.64 R4, c[0x0][0x390] ;  /* 0x0000e400ff047b82 */ /* 0x000e620000000a00 */
[----:B0-----:R-:W-:Y:S04]  /*13130*/  STG.E.U8 desc[UR6][R2.64], R104 ;  /* 0x0000006802007986 */ /* 0x001fe8000c101106 */
[----:B------:R-:W-:Y:S04]  /*13140*/  STG.E.U8 desc[UR6][R2.64+0x1], R105 ;  /* 0x0000016902007986 */ /* 0x000fe8000c101106 */
[----:B------:R-:W-:Y:S04]  /*13150*/  STG.E.U8 desc[UR6][R2.64+0x2], R106 ;  /* 0x0000026a02007986 */ /* 0x000fe8000c101106 */
[----:B------:R-:W-:Y:S04]  /*13160*/  STG.E.U8 desc[UR6][R2.64+0x3], R107 ;  /* 0x0000036b02007986 */ /* 0x000fe8000c101106 */
[----:B------:R-:W-:Y:S04]  /*13170*/  STG.E.U8 desc[UR6][R2.64+0x4], R108 ;  /* 0x0000046c02007986 */ /* 0x000fe8000c101106 */
[----:B------:R-:W-:Y:S04]  /*13180*/  STG.E.U8 desc[UR6][R2.64+0x5], R109 ;  /* 0x0000056d02007986 */ /* 0x000fe8000c101106 */
[----:B------:R-:W-:Y:S04]  /*13190*/  STG.E.U8 desc[UR6][R2.64+0x6], R110 ;  /* 0x0000066e02007986 */ /* 0x000fe8000c101106 */
[----:B------:R-:W-:Y:S04]  /*131a0*/  STG.E.U8 desc[UR6][R2.64+0x7], R111 ;  /* 0x0000076f02007986 */ /* 0x000fe8000c101106 */
[----:B-1----:R-:W-:Y:S01]  /*131b0*/  STG.E.U8 desc[UR6][R4.64], R0 ;  /* 0x0000000004007986 */ /* 0x002fe2000c101106 */
[----:B------:R-:W-:Y:S05]  /*131c0*/  EXIT ;  /* 0x000000000000794d */ /* 0x000fea0003800000 */
.L_x_105:
[----:B------:R-:W-:-:S00]  /*131d0*/  BRA `(.L_x_105) ;  /* 0xfffffffc00fc7947 */ /* 0x000fc0000383ffff */
[----:B------:R-:W-:-:S00]  /*131e0*/  NOP ;  /* 0x0000000000007918 */ /* 0x000fc00000000000 */
        /* <DEDUP_REMOVED lines=9> */
.L_x_106:


//--------------------- .nv.global.init           --------------------------
	.section	.nv.global.init,"aw",@progbits
.nv.global.init:
	.type		bssid,@object
	.size		bssid,(client_mac - bssid)
bssid:
        /*0000*/ 	.byte	0xc4, 0xe9, 0x84, 0xa6, 0x11, 0xe8
	.type		client_mac,@object
	.size		client_mac,(anonce - client_mac)
client_mac:
        /*0006*/ 	.byte	0xaa, 0xbb, 0xde, 0x1d, 0x2f, 0x2a
	.type		anonce,@object
	.size		anonce,(snonce - anonce)
anonce:
        /*000c*/ 	.byte	0x77, 0xaa, 0x3e, 0xfc, 0x09, 0x7d, 0x5a, 0x84, 0xd9, 0x66, 0x00, 0xc2, 0x30, 0x0f, 0x7e, 0xd2
        /*001c*/ 	.byte	0x5c, 0x57, 0x72, 0xce, 0xee, 0x6e, 0x90, 0x47, 0x5e, 0xe7, 0x13, 0x51, 0x2d, 0xdb, 0xa5, 0x26
	.type		snonce,@object
	.size		snonce,(eapol - snonce)
snonce:
        /*002c*/ 	.byte	0xd5, 0x23, 0x33, 0xb1, 0xe6, 0xca, 0xfe, 0x88, 0xce, 0x95, 0x99, 0x50, 0x8e, 0x18, 0x80, 0xd9
        /*003c*/ 	.byte	0xdc, 0xd1, 0xcf, 0xb4, 0x42, 0x53, 0xb3, 0xf4, 0x4d, 0x6c, 0x8b, 0x45, 0x5c, 0x4b, 0x3d, 0xde
	.type		eapol,@object
	.size		eapol,(.L_4 - eapol)
eapol:
        /*004c*/ 	.byte	0x01, 0x03, 0x00, 0x75, 0x02, 0x01, 0x0a, 0x00, 0x00, 0x00, 0x00, 0x00, 0x00, 0x00, 0x00, 0x00
        /*005c*/ 	.byte	0x01, 0xd5, 0x23, 0x33, 0xb1, 0xe6, 0xca, 0xfe, 0x88, 0xce, 0x95, 0x99, 0x50, 0x8e, 0x18, 0x80
        /*006c*/ 	.byte	0xd9, 0xdc, 0xd1, 0xcf, 0xb4, 0x42, 0x53, 0xb3, 0xf4, 0x4d, 0x6c, 0x8b, 0x45, 0x5c, 0x4b, 0x3d
        /*007c*/ 	.byte	0xde, 0x00, 0x00, 0x00, 0x00, 0x00, 0x00, 0x00, 0x00, 0x00, 0x00, 0x00, 0x00, 0x00, 0x00, 0x00
        /*008c*/ 	.byte	0x00, 0x00, 0x00, 0x00, 0x00, 0x00, 0x00, 0x00, 0x00, 0x00, 0x00, 0x00, 0x00, 0x00, 0x00, 0x00
        /*009c*/ 	.byte	0x00, 0x00, 0x16, 0x30, 0x14, 0x01, 0x00, 0x00, 0x0f, 0xac, 0x04, 0x01, 0x00, 0x00, 0x0f, 0xac
        /*00ac*/ 	.byte	0x04, 0x01, 0x00, 0x00, 0x0f, 0xac, 0x02, 0x0c, 0x00, 0x00, 0x00, 0x00, 0x00, 0x00, 0x00, 0x00
        /*00bc*/ 	.byte	0x00, 0x00, 0x00, 0x00, 0x00, 0x00, 0x00, 0x00, 0x00
.L_4:


//--------------------- .nv.shared.reserved.0     --------------------------
	.section	.nv.shared.reserved.0,"aw",@nobits
	.weak		__nv_reservedSMEM_offset_0_alias
	.size		__nv_reservedSMEM_offset_0_alias, 0, 64
	.other		__nv_reservedSMEM_offset_0_alias,@"STO_CUDA_RESERVED_SHARED STV_DEFAULT"
__nv_reservedSMEM_offset_0_alias:
	.zero		0
	.zero		64


//--------------------- .nv.constant0._Z18brute_force_kernelPhPcPbyi --------------------------
	.section	.nv.constant0._Z18brute_force_kernelPhPcPbyi,"a",@progbits
	.sectionflags	@""
	.align	4
.nv.constant0._Z18brute_force_kernelPhPcPbyi:
	.zero		932


//--------------------- SYMBOLS --------------------------

	.type		.nv.reservedSmem.offset0,@object
	.size		.nv.reservedSmem.offset0,0x4
